	.target	sm_90a

	.elftype	@"ET_EXEC"


//--------------------- .note.nv.tkinfo           --------------------------
	.section	.note.nv.tkinfo,"",@"SHT_NOTE"
	.sectionflags	@"SHF_NOTE_NV_TKINFO"
	.tkinfo
        /*0018*/ 	.word	0x00000002
        /*0030*/ 	.string	""
        /*0030*/ 	.string	"ptxas"
        /*0030*/ 	.string	"Cuda compilation tools, release 13.0, V13.0.88"
        /*0030*/ 	.string	"Build cuda_13.0.r13.0/compiler.36424714_0"
        /*0030*/ 	.string	"-v  -suppress-debug-info  -lineinfo  -arch sm_90a "



//--------------------- .note.nv.cuinfo           --------------------------
	.section	.note.nv.cuinfo,"",@"SHT_NOTE"
	.sectionflags	@"SHF_NOTE_NV_CUINFO"
        /*0018*/ 	.short	0x0002
        /*001a*/ 	.short	0x005a
        /*001c*/ 	.short	0x0082
	.zero		2


//--------------------- .nv.info                  --------------------------
	.section	.nv.info,"",@"SHT_CUDA_INFO"
	.align	4


	//----- nvinfo : EIATTR_REGCOUNT
	.align		4
        /*0000*/ 	.byte	0x04, 0x2f
        /*0002*/ 	.short	(.L_1 - .L_0)
	.align		4
.L_0:
        /*0004*/ 	.word	index@(matmul_kernel)
        /*0008*/ 	.word	0x000000ff


	//----- nvinfo : EIATTR_FRAME_SIZE
	.align		4
.L_1:
        /*000c*/ 	.byte	0x04, 0x11
        /*000e*/ 	.short	(.L_3 - .L_2)
	.align		4
.L_2:
        /*0010*/ 	.word	index@(matmul_kernel)
        /*0014*/ 	.word	0x00000a78


	//----- nvinfo : EIATTR_MIN_STACK_SIZE
	.align		4
.L_3:
        /*0018*/ 	.byte	0x04, 0x12
        /*001a*/ 	.short	(.L_5 - .L_4)
	.align		4
.L_4:
        /*001c*/ 	.word	index@(matmul_kernel)
        /*0020*/ 	.word	0x00000a78
.L_5:


//--------------------- .nv.compat                --------------------------
	.section	.nv.compat,"",@"SHT_CUDA_COMPAT_INFO"
	.align	4
        /*0000*/ 	.byte	0x02, 0x09, 0x01, 0x00, 0x02, 0x02, 0x04, 0x00, 0x02, 0x05, 0x05, 0x00, 0x03, 0x07, 0x01, 0x01
        /*0010*/ 	.byte	0x02, 0x03, 0x00, 0x00, 0x02, 0x06, 0x01, 0x00, 0x04, 0x0b, 0x08, 0x00, 0x00, 0x00, 0x00, 0x00
        /*0020*/ 	.byte	0x00, 0x00, 0x00, 0x00


//--------------------- .nv.info.matmul_kernel    --------------------------
	.section	.nv.info.matmul_kernel,"",@"SHT_CUDA_INFO"
	.sectionflags	@""
	.align	4


	//----- nvinfo : EIATTR_CUDA_API_VERSION
	.align		4
        /*0000*/ 	.byte	0x04, 0x37
        /*0002*/ 	.short	(.L_7 - .L_6)
.L_6:
        /*0004*/ 	.word	0x00000082


	//----- nvinfo : EIATTR_KPARAM_INFO
	.align		4
.L_7:
        /*0008*/ 	.byte	0x04, 0x17
        /*000a*/ 	.short	(.L_9 - .L_8)
.L_8:
        /*000c*/ 	.word	0x00000000
        /*0010*/ 	.short	0x000d
        /*0012*/ 	.short	0x0048
        /*0014*/ 	.byte	0x00, 0xf4, 0x21, 0x00


	//----- nvinfo : EIATTR_KPARAM_INFO
	.align		4
.L_9:
        /*0018*/ 	.byte	0x04, 0x17
        /*001a*/ 	.short	(.L_11 - .L_10)
.L_10:
        /*001c*/ 	.word	0x00000000
        /*0020*/ 	.short	0x000c
        /*0022*/ 	.short	0x0040
        /*0024*/ 	.byte	0x00, 0xf4, 0x21, 0x00


	//----- nvinfo : EIATTR_KPARAM_INFO
	.align		4
.L_11:
        /*0028*/ 	.byte	0x04, 0x17
        /*002a*/ 	.short	(.L_13 - .L_12)
.L_12:
        /*002c*/ 	.word	0x00000000
        /*0030*/ 	.short	0x000b
        /*0032*/ 	.short	0x0038
        /*0034*/ 	.byte	0x00, 0xf0, 0x11, 0x00


	//----- nvinfo : EIATTR_KPARAM_INFO
	.align		4
.L_13:
        /*0038*/ 	.byte	0x04, 0x17
        /*003a*/ 	.short	(.L_15 - .L_14)
.L_14:
        /*003c*/ 	.word	0x00000000
        /*0040*/ 	.short	0x000a
        /*0042*/ 	.short	0x0034
        /*0044*/ 	.byte	0x00, 0xf0, 0x11, 0x00


	//----- nvinfo : EIATTR_KPARAM_INFO
	.align		4
.L_15:
        /*0048*/ 	.byte	0x04, 0x17
        /*004a*/ 	.short	(.L_17 - .L_16)
.L_16:
        /*004c*/ 	.word	0x00000000
        /*0050*/ 	.short	0x0009
        /*0052*/ 	.short	0x0030
        /*0054*/ 	.byte	0x00, 0xf0, 0x11, 0x00


	//----- nvinfo : EIATTR_KPARAM_INFO
	.align		4
.L_17:
        /*0058*/ 	.byte	0x04, 0x17
        /*005a*/ 	.short	(.L_19 - .L_18)
.L_18:
        /*005c*/ 	.word	0x00000000
        /*0060*/ 	.short	0x0008
        /*0062*/ 	.short	0x002c
        /*0064*/ 	.byte	0x00, 0xf0, 0x11, 0x00


	//----- nvinfo : EIATTR_KPARAM_INFO
	.align		4
.L_19:
        /*0068*/ 	.byte	0x04, 0x17
        /*006a*/ 	.short	(.L_21 - .L_20)
.L_20:
        /*006c*/ 	.word	0x00000000
        /*0070*/ 	.short	0x0007
        /*0072*/ 	.short	0x0028
        /*0074*/ 	.byte	0x00, 0xf0, 0x11, 0x00


	//----- nvinfo : EIATTR_KPARAM_INFO
	.align		4
.L_21:
        /*0078*/ 	.byte	0x04, 0x17
        /*007a*/ 	.short	(.L_23 - .L_22)
.L_22:
        /*007c*/ 	.word	0x00000000
        /*0080*/ 	.short	0x0006
        /*0082*/ 	.short	0x0024
        /*0084*/ 	.byte	0x00, 0xf0, 0x11, 0x00


	//----- nvinfo : EIATTR_KPARAM_INFO
	.align		4
.L_23:
        /*0088*/ 	.byte	0x04, 0x17
        /*008a*/ 	.short	(.L_25 - .L_24)
.L_24:
        /*008c*/ 	.word	0x00000000
        /*0090*/ 	.short	0x0005
        /*0092*/ 	.short	0x0020
        /*0094*/ 	.byte	0x00, 0xf0, 0x11, 0x00


	//----- nvinfo : EIATTR_KPARAM_INFO
	.align		4
.L_25:
        /*0098*/ 	.byte	0x04, 0x17
        /*009a*/ 	.short	(.L_27 - .L_26)
.L_26:
        /*009c*/ 	.word	0x00000000
        /*00a0*/ 	.short	0x0004
        /*00a2*/ 	.short	0x001c
        /*00a4*/ 	.byte	0x00, 0xf0, 0x11, 0x00


	//----- nvinfo : EIATTR_KPARAM_INFO
	.align		4
.L_27:
        /*00a8*/ 	.byte	0x04, 0x17
        /*00aa*/ 	.short	(.L_29 - .L_28)
.L_28:
        /*00ac*/ 	.word	0x00000000
        /*00b0*/ 	.short	0x0003
        /*00b2*/ 	.short	0x0018
        /*00b4*/ 	.byte	0x00, 0xf0, 0x11, 0x00


	//----- nvinfo : EIATTR_KPARAM_INFO
	.align		4
.L_29:
        /*00b8*/ 	.byte	0x04, 0x17
        /*00ba*/ 	.short	(.L_31 - .L_30)
.L_30:
        /*00bc*/ 	.word	0x00000000
        /*00c0*/ 	.short	0x0002
        /*00c2*/ 	.short	0x0010
        /*00c4*/ 	.byte	0x00, 0xf4, 0x21, 0x00


	//----- nvinfo : EIATTR_KPARAM_INFO
	.align		4
.L_31:
        /*00c8*/ 	.byte	0x04, 0x17
        /*00ca*/ 	.short	(.L_33 - .L_32)
.L_32:
        /*00cc*/ 	.word	0x00000000
        /*00d0*/ 	.short	0x0001
        /*00d2*/ 	.short	0x0008
        /*00d4*/ 	.byte	0x00, 0xf4, 0x21, 0x00


	//----- nvinfo : EIATTR_KPARAM_INFO
	.align		4
.L_33:
        /*00d8*/ 	.byte	0x04, 0x17
        /*00da*/ 	.short	(.L_35 - .L_34)
.L_34:
        /*00dc*/ 	.word	0x00000000
        /*00e0*/ 	.short	0x0000
        /*00e2*/ 	.short	0x0000
        /*00e4*/ 	.byte	0x00, 0xf4, 0x21, 0x00


	//----- nvinfo : EIATTR_SPARSE_MMA_MASK
	.align		4
.L_35:
        /*00e8*/ 	.byte	0x03, 0x50
        /*00ea*/ 	.short	0x0000


	//----- nvinfo : EIATTR_MAXREG_COUNT
	.align		4
        /*00ec*/ 	.byte	0x03, 0x1b
        /*00ee*/ 	.short	0x00ff


	//----- nvinfo : EIATTR_NUM_BARRIERS
	.align		4
        /*00f0*/ 	.byte	0x02, 0x4c
        /*00f2*/ 	.byte	0x01
	.zero		1


	//----- nvinfo : EIATTR_ANNOTATIONS
	.align		4
        /*00f4*/ 	.byte	0x04, 0x55
        /*00f6*/ 	.short	(.L_37 - .L_36)


	//   ....[0]....
.L_36:
        /*00f8*/ 	.word	0x00000001
        /*00fc*/ 	.byte	0xd0, 0x00, 0x00, 0x00, 0x01, 0x00, 0x00, 0x00, 0xb0, 0x06, 0x00, 0x00, 0x01, 0x00, 0x00, 0x00
        /* <DEDUP_REMOVED lines=963> */
        /*3d3c*/ 	.byte	0x20, 0xc7, 0x01, 0x00


	//----- nvinfo : EIATTR_MERCURY_ISA_VERSION
	.align		4
.L_37:
        /*3d40*/ 	.byte	0x03, 0x5f
        /*3d42*/ 	.short	0x0101


	//----- nvinfo : EIATTR_EXIT_INSTR_OFFSETS
	.align		4
        /*3d44*/ 	.byte	0x04, 0x1c
        /*3d46*/ 	.short	(.L_39 - .L_38)


	//   ....[0]....
.L_38:
        /*3d48*/ 	.word	0x0001c9e0


	//   ....[1]....
        /*3d4c*/ 	.word	0x0001ca00


	//----- nvinfo : EIATTR_REQNTID
	.align		4
.L_39:
        /*3d50*/ 	.byte	0x04, 0x10
        /*3d52*/ 	.short	(.L_41 - .L_40)
.L_40:
        /*3d54*/ 	.word	0x00000080
        /*3d58*/ 	.word	0x00000001
        /*3d5c*/ 	.word	0x00000001


	//----- nvinfo : EIATTR_CBANK_PARAM_SIZE
	.align		4
.L_41:
        /*3d60*/ 	.byte	0x03, 0x19
        /*3d62*/ 	.short	0x0050


	//----- nvinfo : EIATTR_PARAM_CBANK
	.align		4
        /*3d64*/ 	.byte	0x04, 0x0a
        /*3d66*/ 	.short	(.L_43 - .L_42)
	.align		4
.L_42:
        /*3d68*/ 	.word	index@(.nv.constant0.matmul_kernel)
        /*3d6c*/ 	.short	0x0210
        /*3d6e*/ 	.short	0x0050


	//----- nvinfo : EIATTR_SW_WAR
	.align		4
.L_43:
        /*3d70*/ 	.byte	0x04, 0x36
        /*3d72*/ 	.short	(.L_45 - .L_44)
.L_44:
        /*3d74*/ 	.word	0x00000008
.L_45:


//--------------------- .nv.callgraph             --------------------------
	.section	.nv.callgraph,"",@"SHT_CUDA_CALLGRAPH"
	.align	4
	.sectionentsize	8
	.align		4
        /*0000*/ 	.word	0x00000000
	.align		4
        /*0004*/ 	.word	0xffffffff
	.align		4
        /*0008*/ 	.word	0x00000000
	.align		4
        /*000c*/ 	.word	0xfffffffe
	.align		4
        /*0010*/ 	.word	0x00000000
	.align		4
        /*0014*/ 	.word	0xfffffffd
	.align		4
        /*0018*/ 	.word	0x00000000
	.align		4
        /*001c*/ 	.word	0xfffffffc


//--------------------- .text.matmul_kernel       --------------------------
	.section	.text.matmul_kernel,"ax",@progbits
	.align	128
        .global         matmul_kernel
        .type           matmul_kernel,@function
        .size           matmul_kernel,(.L_x_3 - matmul_kernel)
        .other          matmul_kernel,@"STO_CUDA_ENTRY STV_DEFAULT"
matmul_kernel:
.text.matmul_kernel:
[----:B------:R-:W1:Y:S08]  /*0000*/  LDC R1, c[0x0][0x28] ;  /* 0x00000a00ff017b82 */ /* 0x000e700000000800 */
[----:B------:R-:W2:Y:S01]  /*0010*/  LDC.64 R2, c[0x0][0x228] ;  /* 0x00008a00ff027b82 */ /* 0x000ea20000000a00 */
[----:B-1----:R-:W-:Y:S01]  /*0020*/  VIADD R1, R1, 0xfffff588 ;  /* 0xfffff58801017836 */ /* 0x002fe20000000000 */
[----:B------:R-:W1:Y:S01]  /*0030*/  S2R R5, SR_CTAID.X ;  /* 0x0000000000057919 */ /* 0x000e620000002500 */
[----:B------:R-:W-:Y:S01]  /*0040*/  ULDC UR4, c[0x0][0x230] ;  /* 0x00008c0000047ab9 */ /* 0x000fe20000000800 */
[----:B------:R-:W-:Y:S01]  /*0050*/  ULDC UR5, c[0x0][0x230] ;  /* 0x00008c0000057ab9 */ /* 0x000fe20000000800 */
[----:B------:R-:W-:Y:S01]  /*0060*/  ULDC UR21, c[0x0][0x230] ;  /* 0x00008c0000157ab9 */ /* 0x000fe20000000800 */
[----:B------:R-:W-:Y:S01]  /*0070*/  ULDC UR8, c[0x0][0x230] ;  /* 0x00008c0000087ab9 */ /* 0x000fe20000000800 */
[----:B------:R-:W-:Y:S01]  /*0080*/  ULDC.64 UR6, c[0x0][0x210] ;  /* 0x0000840000067ab9 */ /* 0x000fe20000000a00 */
[----:B------:R-:W-:Y:S01]  /*0090*/  ULDC UR9, c[0x0][0x230] ;  /* 0x00008c0000097ab9 */ /* 0x000fe20000000800 */
[----:B------:R-:W-:Y:S01]  /*00a0*/  UMOV UR20, 0x400 ;  /* 0x0000040000147882 */ /* 0x000fe20000000000 */
[----:B------:R-:W-:Y:S01]  /*00b0*/  ULDC.64 UR28, c[0x0][0x208] ;  /* 0x00008200001c7ab9 */ /* 0x000fe20000000a00 */
[----:B--2---:R-:W-:Y:S01]  /*00c0*/  IMAD.MOV.U32 R58, RZ, RZ, R3 ;  /* 0x000000ffff3a7224 */ /* 0x004fe200078e0003 */
[----:B------:R2:W-:Y:S01]  /*00d0*/  STL.64 [R1+0x4d0], R2 ;  /* 0x0004d00201007387 */ /* 0x0005e20000100a00 */
[----:B------:R-:W-:-:S02]  /*00e0*/  IMAD.MOV.U32 R156, RZ, RZ, R2 ;  /* 0x000000ffff9c7224 */ /* 0x000fc400078e0002 */
[----:B------:R-:W-:Y:S01]  /*00f0*/  VIADD R0, R58, 0x1ff ;  /* 0x000001ff3a007836 */ /* 0x000fe20000000000 */
[----:B------:R-:W-:Y:S02]  /*0100*/  LOP3.LUT R84, RZ, R58, RZ, 0x33, !PT ;  /* 0x0000003aff547212 */ /* 0x000fe400078e33ff */
[----:B------:R-:W-:Y:S02]  /*0110*/  IABS R15, R156 ;  /* 0x0000009c000f7213 */ /* 0x000fe40000000000 */
[----:B-1----:R-:W-:Y:S02]  /*0120*/  IABS R8, R5 ;  /* 0x0000000500087213 */ /* 0x002fe40000000000 */
[----:B--2---:R-:W-:-:S04]  /*0130*/  SHF.R.S32.HI R3, RZ, 0x1f, R0 ;  /* 0x0000001fff037819 */ /* 0x004fc80000011400 */
[----:B------:R-:W-:-:S04]  /*0140*/  LEA.HI R3, R3, R0, RZ, 0x9 ;  /* 0x0000000003037211 */ /* 0x000fc800078f48ff */
[----:B------:R-:W-:-:S05]  /*0150*/  SHF.R.S32.HI R3, RZ, 0x9, R3 ;  /* 0x00000009ff037819 */ /* 0x000fca0000011403 */
[----:B------:R-:W-:-:S05]  /*0160*/  IMAD.SHL.U32 R4, R3, 0x8, RZ ;  /* 0x0000000803047824 */ /* 0x000fca00078e00ff */
[-C--:B------:R-:W-:Y:S02]  /*0170*/  IABS R7, R4.reuse ;  /* 0x0000000400077213 */ /* 0x080fe40000000000 */
[----:B------:R-:W-:Y:S02]  /*0180*/  IABS R10, R4 ;  /* 0x00000004000a7213 */ /* 0x000fe40000000000 */
[----:B------:R-:W1:Y:S08]  /*0190*/  I2F.RP R0, R7 ;  /* 0x0000000700007306 */ /* 0x000e700000209400 */
[----:B-1----:R-:W1:Y:S02]  /*01a0*/  MUFU.RCP R0, R0 ;  /* 0x0000000000007308 */ /* 0x002e640000001000 */
[----:B-1----:R-:W-:-:S02]  /*01b0*/  VIADD R2, R0, 0xffffffe ;  /* 0x0ffffffe00027836 */ /* 0x002fc40000000000 */
[----:B------:R-:W-:-:S04]  /*01c0*/  IMAD.MOV R0, RZ, RZ, -R10 ;  /* 0x000000ffff007224 */ /* 0x000fc800078e0a0a */
[----:B------:R1:W2:Y:S02]  /*01d0*/  F2I.FTZ.U32.TRUNC.NTZ R3, R2 ;  /* 0x0000000200037305 */ /* 0x0002a4000021f000 */
[----:B-1----:R-:W-:Y:S02]  /*01e0*/  IMAD.MOV.U32 R2, RZ, RZ, RZ ;  /* 0x000000ffff027224 */ /* 0x002fe400078e00ff */
[----:B--2---:R-:W-:-:S04]  /*01f0*/  IMAD.MOV R6, RZ, RZ, -R3 ;  /* 0x000000ffff067224 */ /* 0x004fc800078e0a03 */
[----:B------:R-:W-:Y:S02]  /*0200*/  IMAD R9, R6, R7, RZ ;  /* 0x0000000706097224 */ /* 0x000fe400078e02ff */
[----:B------:R-:W-:Y:S02]  /*0210*/  IMAD.MOV.U32 R6, RZ, RZ, R8 ;  /* 0x000000ffff067224 */ /* 0x000fe400078e0008 */
[----:B------:R-:W-:-:S06]  /*0220*/  IMAD.HI.U32 R3, R3, R9, R2 ;  /* 0x0000000903037227 */ /* 0x000fcc00078e0002 */
[----:B------:R-:W-:-:S04]  /*0230*/  IMAD.HI.U32 R3, R3, R6, RZ ;  /* 0x0000000603037227 */ /* 0x000fc800078e00ff */
[----:B------:R-:W-:-:S05]  /*0240*/  IMAD R0, R3, R0, R6 ;  /* 0x0000000003007224 */ /* 0x000fca00078e0206 */
[----:B------:R-:W-:-:S13]  /*0250*/  ISETP.GT.U32.AND P1, PT, R7, R0, PT ;  /* 0x000000000700720c */ /* 0x000fda0003f24070 */
[----:B------:R-:W-:Y:S02]  /*0260*/  @!P1 IMAD.IADD R0, R0, 0x1, -R7 ;  /* 0x0000000100009824 */ /* 0x000fe400078e0a07 */
[----:B------:R-:W-:Y:S01]  /*0270*/  @!P1 VIADD R3, R3, 0x1 ;  /* 0x0000000103039836 */ /* 0x000fe20000000000 */
[----:B------:R-:W-:Y:S02]  /*0280*/  ISETP.NE.AND P1, PT, R4, RZ, PT ;  /* 0x000000ff0400720c */ /* 0x000fe40003f25270 */
[----:B------:R-:W-:Y:S02]  /*0290*/  ISETP.GE.U32.AND P0, PT, R0, R7, PT ;  /* 0x000000070000720c */ /* 0x000fe40003f06070 */
[----:B------:R-:W-:-:S04]  /*02a0*/  LOP3.LUT R0, R5, R4, RZ, 0x3c, !PT ;  /* 0x0000000405007212 */ /* 0x000fc800078e3cff */
[----:B------:R-:W-:Y:S01]  /*02b0*/  ISETP.GE.AND P2, PT, R0, RZ, PT ;  /* 0x000000ff0000720c */ /* 0x000fe20003f46270 */
[----:B------:R-:W-:-:S06]  /*02c0*/  VIADD R0, R156, 0x3f ;  /* 0x0000003f9c007836 */ /* 0x000fcc0000000000 */
[----:B------:R-:W-:-:S04]  /*02d0*/  @P0 VIADD R3, R3, 0x1 ;  /* 0x0000000103030836 */ /* 0x000fc80000000000 */
[----:B------:R-:W-:Y:S01]  /*02e0*/  IMAD.MOV.U32 R2, RZ, RZ, R3 ;  /* 0x000000ffff027224 */ /* 0x000fe200078e0003 */
[----:B------:R-:W-:-:S03]  /*02f0*/  SHF.R.S32.HI R3, RZ, 0x1f, R0 ;  /* 0x0000001fff037819 */ /* 0x000fc60000011400 */
[----:B------:R-:W-:Y:S01]  /*0300*/  @!P2 IMAD.MOV R2, RZ, RZ, -R2 ;  /* 0x000000ffff02a224 */ /* 0x000fe200078e0a02 */
[----:B------:R-:W-:Y:S02]  /*0310*/  @!P1 LOP3.LUT R2, RZ, R4, RZ, 0x33, !PT ;  /* 0x00000004ff029212 */ /* 0x000fe400078e33ff */
[----:B------:R-:W-:-:S03]  /*0320*/  LEA.HI R3, R3, R0, RZ, 0x6 ;  /* 0x0000000003037211 */ /* 0x000fc600078f30ff */
[----:B------:R-:W-:Y:S02]  /*0330*/  IMAD.SHL.U32 R10, R2, 0x8, RZ ;  /* 0x00000008020a7824 */ /* 0x000fe400078e00ff */
[----:B------:R-:W-:-:S03]  /*0340*/  IMAD.MOV R2, RZ, RZ, -R2 ;  /* 0x000000ffff027224 */ /* 0x000fc600078e0a02 */
[----:B------:R-:W-:Y:S01]  /*0350*/  LEA.HI.SX32 R3, R3, -R10, 0x1a ;  /* 0x8000000a03037211 */ /* 0x000fe200078fd2ff */
[----:B------:R-:W-:-:S03]  /*0360*/  IMAD R11, R4, R2, R5 ;  /* 0x00000002040b7224 */ /* 0x000fc600078e0205 */
[----:B------:R-:W-:Y:S02]  /*0370*/  VIMNMX R12, R3, 0x8, PT ;  /* 0x00000008030c7848 */ /* 0x000fe40003fe0100 */
[----:B------:R-:W-:Y:S02]  /*0380*/  IABS R4, R11 ;  /* 0x0000000b00047213 */ /* 0x000fe40000000000 */
[----:B------:R-:W-:-:S04]  /*0390*/  IABS R7, R12 ;  /* 0x0000000c00077213 */ /* 0x000fc80000000000 */
[----:B------:R-:W1:Y:S08]  /*03a0*/  I2F.RP R0, R7 ;  /* 0x0000000700007306 */ /* 0x000e700000209400 */
[----:B-1----:R-:W1:Y:S02]  /*03b0*/  MUFU.RCP R0, R0 ;  /* 0x0000000000007308 */ /* 0x002e640000001000 */
[----:B-1----:R-:W-:-:S06]  /*03c0*/  VIADD R3, R0, 0xffffffe ;  /* 0x0ffffffe00037836 */ /* 0x002fcc0000000000 */
[----:B------:R-:W1:Y:S02]  /*03d0*/  F2I.FTZ.U32.TRUNC.NTZ R3, R3 ;  /* 0x0000000300037305 */ /* 0x000e64000021f000 */
[----:B-1----:R-:W-:-:S04]  /*03e0*/  IMAD.MOV R6, RZ, RZ, -R3 ;  /* 0x000000ffff067224 */ /* 0x002fc800078e0a03 */
[----:B------:R-:W-:Y:S01]  /*03f0*/  IMAD.MOV.U32 R2, RZ, RZ, R6 ;  /* 0x000000ffff027224 */ /* 0x000fe200078e0006 */
[----:B------:R-:W-:-:S03]  /*0400*/  IABS R6, R12 ;  /* 0x0000000c00067213 */ /* 0x000fc60000000000 */
[----:B------:R-:W-:Y:S02]  /*0410*/  IMAD R5, R2, R7, RZ ;  /* 0x0000000702057224 */ /* 0x000fe400078e02ff */
[----:B------:R-:W-:Y:S02]  /*0420*/  IMAD.MOV.U32 R2, RZ, RZ, RZ ;  /* 0x000000ffff027224 */ /* 0x000fe400078e00ff */
[----:B------:R-:W-:Y:S02]  /*0430*/  IMAD.MOV R0, RZ, RZ, -R6 ;  /* 0x000000ffff007224 */ /* 0x000fe400078e0a06 */
[----:B------:R-:W-:Y:S02]  /*0440*/  IMAD.HI.U32 R2, R3, R5, R2 ;  /* 0x0000000503027227 */ /* 0x000fe400078e0002 */
[----:B------:R-:W1:Y:S04]  /*0450*/  I2F.RP R5, R15 ;  /* 0x0000000f00057306 */ /* 0x000e680000209400 */
[----:B------:R-:W-:Y:S01]  /*0460*/  IMAD.HI.U32 R3, R2, R4, RZ ;  /* 0x0000000402037227 */ /* 0x000fe200078e00ff */
[----:B------:R-:W-:-:S03]  /*0470*/  IABS R2, R58 ;  /* 0x0000003a00027213 */ /* 0x000fc60000000000 */
[----:B------:R-:W-:Y:S01]  /*0480*/  IMAD R0, R3, R0, R4 ;  /* 0x0000000003007224 */ /* 0x000fe200078e0204 */
[----:B------:R-:W2:Y:S01]  /*0490*/  I2F.RP R8, R2 ;  /* 0x0000000200087306 */ /* 0x000ea20000209400 */
[----:B------:R-:W-:-:S03]  /*04a0*/  LOP3.LUT R4, R11, R12, RZ, 0x3c, !PT ;  /* 0x0000000c0b047212 */ /* 0x000fc600078e3cff */
[----:B------:R-:W-:Y:S02]  /*04b0*/  ISETP.GT.U32.AND P1, PT, R7, R0, PT ;  /* 0x000000000700720c */ /* 0x000fe40003f24070 */
[----:B------:R-:W-:Y:S02]  /*04c0*/  ISETP.GE.AND P2, PT, R4, RZ, PT ;  /* 0x000000ff0400720c */ /* 0x000fe40003f46270 */
[----:B-1----:R-:W1:Y:S08]  /*04d0*/  MUFU.RCP R5, R5 ;  /* 0x0000000500057308 */ /* 0x002e700000001000 */
[----:B--2---:R-:W2:Y:S01]  /*04e0*/  MUFU.RCP R8, R8 ;  /* 0x0000000800087308 */ /* 0x004ea20000001000 */
[----:B------:R-:W-:-:S02]  /*04f0*/  @!P1 IMAD.IADD R0, R0, 0x1, -R7 ;  /* 0x0000000100009824 */ /* 0x000fc400078e0a07 */
[----:B------:R-:W-:Y:S01]  /*0500*/  @!P1 VIADD R3, R3, 0x1 ;  /* 0x0000000103039836 */ /* 0x000fe20000000000 */
[----:B------:R-:W-:Y:S02]  /*0510*/  ISETP.NE.AND P1, PT, R12, RZ, PT ;  /* 0x000000ff0c00720c */ /* 0x000fe40003f25270 */
[----:B------:R-:W-:Y:S02]  /*0520*/  ISETP.GE.U32.AND P0, PT, R0, R7, PT ;  /* 0x000000070000720c */ /* 0x000fe40003f06070 */
[----:B------:R-:W3:Y:S01]  /*0530*/  S2R R0, SR_TID.X ;  /* 0x0000000000007919 */ /* 0x000ee20000002100 */
[----:B-1----:R-:W-:-:S04]  /*0540*/  VIADD R6, R5, 0xffffffe ;  /* 0x0ffffffe05067836 */ /* 0x002fc80000000000 */
[----:B------:R-:W1:Y:S01]  /*0550*/  F2I.FTZ.U32.TRUNC.NTZ R7, R6 ;  /* 0x0000000600077305 */ /* 0x000e62000021f000 */
[----:B--2---:R-:W-:-:S05]  /*0560*/  VIADD R9, R8, 0xffffffe ;  /* 0x0ffffffe08097836 */ /* 0x004fca0000000000 */
[----:B------:R-:W-:-:S04]  /*0570*/  @P0 VIADD R3, R3, 0x1 ;  /* 0x0000000103030836 */ /* 0x000fc80000000000 */
[----:B------:R-:W-:Y:S01]  /*0580*/  IMAD.MOV.U32 R13, RZ, RZ, R3 ;  /* 0x000000ffff0d7224 */ /* 0x000fe200078e0003 */
[----:B------:R-:W2:Y:S03]  /*0590*/  F2I.FTZ.U32.TRUNC.NTZ R9, R9 ;  /* 0x0000000900097305 */ /* 0x000ea6000021f000 */
[----:B------:R-:W-:Y:S01]  /*05a0*/  @!P2 IMAD.MOV R13, RZ, RZ, -R13 ;  /* 0x000000ffff0da224 */ /* 0x000fe200078e0a0d */
[----:B------:R-:W-:Y:S01]  /*05b0*/  @!P1 LOP3.LUT R13, RZ, R12, RZ, 0x33, !PT ;  /* 0x0000000cff0d9212 */ /* 0x000fe200078e33ff */
[----:B-1----:R-:W-:-:S04]  /*05c0*/  IMAD.MOV R6, RZ, RZ, -R7 ;  /* 0x000000ffff067224 */ /* 0x002fc800078e0a07 */
[----:B------:R-:W-:Y:S02]  /*05d0*/  IMAD.MOV R3, RZ, RZ, -R13 ;  /* 0x000000ffff037224 */ /* 0x000fe400078e0a0d */
[----:B------:R-:W-:Y:S02]  /*05e0*/  IMAD R5, R6, R15, RZ ;  /* 0x0000000f06057224 */ /* 0x000fe400078e02ff */
[----:B------:R-:W-:Y:S02]  /*05f0*/  IMAD R3, R12, R3, R11 ;  /* 0x000000030c037224 */ /* 0x000fe400078e020b */
[----:B------:R-:W-:Y:S01]  /*0600*/  IMAD.MOV.U32 R6, RZ, RZ, RZ ;  /* 0x000000ffff067224 */ /* 0x000fe200078e00ff */
[----:B---3--:R-:W-:Y:S01]  /*0610*/  LOP3.LUT R11, R0, 0x3f, RZ, 0xc0, !PT ;  /* 0x0000003f000b7812 */ /* 0x008fe200078ec0ff */
[----:B------:R-:W-:Y:S01]  /*0620*/  IMAD.IADD R4, R10, 0x1, R3 ;  /* 0x000000010a047824 */ /* 0x000fe200078e0203 */
[----:B------:R-:W-:Y:S01]  /*0630*/  SHF.R.U32.HI R8, RZ, 0x5, R0 ;  /* 0x00000005ff087819 */ /* 0x000fe20000011600 */
[----:B--2---:R-:W-:Y:S01]  /*0640*/  IMAD.MOV R12, RZ, RZ, -R9 ;  /* 0x000000ffff0c7224 */ /* 0x004fe200078e0a09 */
[----:B------:R-:W-:Y:S01]  /*0650*/  LOP3.LUT R152, R0, 0x1f, RZ, 0xc0, !PT ;  /* 0x0000001f00987812 */ /* 0x000fe200078ec0ff */
[----:B------:R-:W-:Y:S01]  /*0660*/  IMAD R60, R4, 0x40, R11 ;  /* 0x00000040043c7824 */ /* 0x000fe200078e020b */
[----:B------:R-:W-:Y:S01]  /*0670*/  SGXT.U32 R8, R8, 0x2 ;  /* 0x000000020808781a */ /* 0x000fe20000000000 */
[----:B------:R-:W-:-:S02]  /*0680*/  IMAD.SHL.U32 R3, R13, 0x200, RZ ;  /* 0x000002000d037824 */ /* 0x000fc400078e00ff */
[----:B------:R-:W-:Y:S01]  /*0690*/  IMAD.HI.U32 R6, R7, R5, R6 ;  /* 0x0000000507067227 */ /* 0x000fe200078e0006 */
[----:B------:R-:W-:Y:S01]  /*06a0*/  IABS R10, R60 ;  /* 0x0000003c000a7213 */ /* 0x000fe20000000000 */
[----:B------:R-:W-:Y:S01]  /*06b0*/  STL [R1+0x6e0], R60 ;  /* 0x0006e03c01007387 */ /* 0x000fe20000100800 */
[----:B------:R-:W-:Y:S01]  /*06c0*/  LOP3.LUT R4, R3, R8, RZ, 0xfc, !PT ;  /* 0x0000000803047212 */ /* 0x000fe200078efcff */
[----:B------:R-:W-:Y:S01]  /*06d0*/  IMAD.MOV.U32 R5, RZ, RZ, R12 ;  /* 0x000000ffff057224 */ /* 0x000fe200078e000c */
[----:B------:R-:W-:Y:S01]  /*06e0*/  LOP3.LUT R7, R0, 0x7f, RZ, 0xc0, !PT ;  /* 0x0000007f00077812 */ /* 0x000fe200078ec0ff */
[----:B------:R-:W-:Y:S01]  /*06f0*/  IMAD.MOV.U32 R8, RZ, RZ, RZ ;  /* 0x000000ffff087224 */ /* 0x000fe200078e00ff */
[----:B------:R-:W-:Y:S01]  /*0700*/  LOP3.LUT R16, R4, 0x1fc, RZ, 0xfc, !PT ;  /* 0x000001fc04107812 */ /* 0x000fe200078efcff */
[----:B------:R-:W-:Y:S01]  /*0710*/  IMAD R5, R5, R2, RZ ;  /* 0x0000000205057224 */ /* 0x000fe200078e02ff */
[----:B------:R-:W1:Y:S01]  /*0720*/  LDC.64 R12, c[0x0][0x230] ;  /* 0x00008c00ff0c7b82 */ /* 0x000e620000000a00 */
[----:B------:R-:W-:Y:S01]  /*0730*/  IMAD.HI.U32 R6, R6, R10, RZ ;  /* 0x0000000a06067227 */ /* 0x000fe200078e00ff */
[----:B------:R-:W-:-:S02]  /*0740*/  IABS R43, R16 ;  /* 0x00000010002b7213 */ /* 0x000fc40000000000 */
[----:B------:R-:W-:Y:S01]  /*0750*/  IABS R153, R4 ;  /* 0x0000000400997213 */ /* 0x000fe20000000000 */
[----:B------:R-:W-:Y:S01]  /*0760*/  IMAD.HI.U32 R5, R9, R5, R8 ;  /* 0x0000000509057227 */ /* 0x000fe200078e0008 */
[----:B------:R-:W-:Y:S02]  /*0770*/  LOP3.LUT R8, R0, 0x60, RZ, 0xc0, !PT ;  /* 0x0000006000087812 */ /* 0x000fe400078ec0ff */
[C---:B------:R-:W-:Y:S01]  /*0780*/  LOP3.LUT R14, R4.reuse, 0x8, RZ, 0xfc, !PT ;  /* 0x00000008040e7812 */ /* 0x040fe200078efcff */
[----:B------:R-:W-:Y:S01]  /*0790*/  IMAD.MOV R6, RZ, RZ, -R6 ;  /* 0x000000ffff067224 */ /* 0x000fe200078e0a06 */
[----:B------:R-:W-:Y:S01]  /*07a0*/  SHF.R.U32.HI R8, RZ, 0x1, R8 ;  /* 0x00000001ff087819 */ /* 0x000fe20000011608 */
[----:B------:R-:W-:Y:S01]  /*07b0*/  IMAD.SHL.U32 R7, R7, 0x4, RZ ;  /* 0x0000000407077824 */ /* 0x000fe200078e00ff */
[----:B------:R-:W-:Y:S01]  /*07c0*/  IABS R157, R14 ;  /* 0x0000000e009d7213 */ /* 0x000fe20000000000 */
[----:B------:R-:W-:Y:S01]  /*07d0*/  IMAD R6, R15, R6, R10 ;  /* 0x000000060f067224 */ /* 0x000fe200078e020a */
[----:B------:R-:W-:Y:S01]  /*07e0*/  LOP3.LUT R10, R4, 0x4, RZ, 0xfc, !PT ;  /* 0x00000004040a7812 */ /* 0x000fe200078efcff */
[----:B------:R-:W-:Y:S01]  /*07f0*/  IMAD.HI.U32 R9, R5, R43, RZ ;  /* 0x0000002b05097227 */ /* 0x000fe200078e00ff */
[----:B------:R-:W-:-:S02]  /*0800*/  LOP3.LUT R7, R7, R8, RZ, 0x3c, !PT ;  /* 0x0000000807077212 */ /* 0x000fc400078e3cff */
[----:B------:R-:W-:Y:S01]  /*0810*/  ISETP.GT.U32.AND P0, PT, R15, R6, PT ;  /* 0x000000060f00720c */ /* 0x000fe20003f04070 */
[----:B------:R-:W-:Y:S01]  /*0820*/  IMAD.MOV R9, RZ, RZ, -R9 ;  /* 0x000000ffff097224 */ /* 0x000fe200078e0a09 */
[----:B------:R-:W-:Y:S01]  /*0830*/  IABS R155, R10 ;  /* 0x0000000a009b7213 */ /* 0x000fe20000000000 */
[----:B------:R2:W-:Y:S01]  /*0840*/  STL [R1+0x4c4], R7 ;  /* 0x0004c40701007387 */ /* 0x0005e20000100800 */
[----:B------:R-:W-:Y:S01]  /*0850*/  ISETP.GE.AND P4, PT, R10, RZ, PT ;  /* 0x000000ff0a00720c */ /* 0x000fe20003f86270 */
[----:B------:R-:W-:Y:S01]  /*0860*/  IMAD R43, R2, R9, R43 ;  /* 0x00000009022b7224 */ /* 0x000fe200078e022b */
[----:B------:R-:W-:Y:S01]  /*0870*/  ISETP.GE.AND P3, PT, R16, RZ, PT ;  /* 0x000000ff1000720c */ /* 0x000fe20003f66270 */
[----:B-1----:R-:W-:Y:S01]  /*0880*/  VIADD R12, R12, 0x1f ;  /* 0x0000001f0c0c7836 */ /* 0x002fe20000000000 */
[----:B------:R-:W-:Y:S01]  /*0890*/  ISETP.GE.AND P2, PT, R14, RZ, PT ;  /* 0x000000ff0e00720c */ /* 0x000fe20003f46270 */
[----:B------:R-:W-:Y:S01]  /*08a0*/  IMAD.HI.U32 R9, R5, R157, RZ ;  /* 0x0000009d05097227 */ /* 0x000fe200078e00ff */
[----:B------:R-:W-:-:S02]  /*08b0*/  ISETP.GT.U32.AND P1, PT, R2, R43, PT ;  /* 0x0000002b0200720c */ /* 0x000fc40003f24070 */
[----:B------:R-:W-:Y:S01]  /*08c0*/  ISETP.GT.AND P5, PT, R12, 0x1f, PT ;  /* 0x0000001f0c00780c */ /* 0x000fe20003fa4270 */
[----:B------:R-:W-:Y:S01]  /*08d0*/  @!P0 IMAD.IADD R6, R6, 0x1, -R15 ;  /* 0x0000000106068824 */ /* 0x000fe200078e0a0f */
[----:B--2---:R-:W-:Y:S01]  /*08e0*/  LOP3.LUT R7, R0, 0x40, RZ, 0xc0, !PT ;  /* 0x0000004000077812 */ /* 0x004fe200078ec0ff */
[----:B------:R-:W-:Y:S01]  /*08f0*/  IMAD.MOV R9, RZ, RZ, -R9 ;  /* 0x000000ffff097224 */ /* 0x000fe200078e0a09 */
[----:B------:R-:W-:Y:S01]  /*0900*/  SEL R70, RZ, 0x4, !P5 ;  /* 0x00000004ff467807 */ /* 0x000fe20006800000 */
[----:B------:R-:W-:Y:S01]  /*0910*/  IMAD.HI.U32 R8, R5, R155, RZ ;  /* 0x0000009b05087227 */ /* 0x000fe200078e00ff */
[----:B------:R-:W-:Y:S02]  /*0920*/  SHF.R.U32.HI R252, RZ, 0x4, R7 ;  /* 0x00000004fffc7819 */ /* 0x000fe40000011607 */
[----:B------:R-:W-:Y:S01]  /*0930*/  ISETP.GT.U32.AND P0, PT, R15, R6, PT ;  /* 0x000000060f00720c */ /* 0x000fe20003f04070 */
[----:B------:R-:W-:Y:S01]  /*0940*/  IMAD.HI.U32 R7, R5, R153, RZ ;  /* 0x0000009905077227 */ /* 0x000fe200078e00ff */
[----:B------:R-:W-:-:S02]  /*0950*/  LOP3.LUT R14, R4, 0x10, RZ, 0xfc, !PT ;  /* 0x00000010040e7812 */ /* 0x000fc400078efcff */
[----:B------:R-:W-:Y:S01]  /*0960*/  LOP3.LUT R16, R4, 0x2c, RZ, 0xfc, !PT ;  /* 0x0000002c04107812 */ /* 0x000fe200078efcff */
[----:B------:R-:W-:Y:S01]  /*0970*/  IMAD.MOV R7, RZ, RZ, -R7 ;  /* 0x000000ffff077224 */ /* 0x000fe200078e0a07 */
[----:B------:R-:W-:Y:S01]  /*0980*/  IABS R161, R14 ;  /* 0x0000000e00a17213 */ /* 0x000fe20000000000 */
[C---:B------:R-:W-:Y:S01]  /*0990*/  IMAD R157, R2.reuse, R9, R157 ;  /* 0x00000009029d7224 */ /* 0x040fe200078e029d */
[----:B------:R-:W-:Y:S01]  /*09a0*/  IABS R175, R16 ;  /* 0x0000001000af7213 */ /* 0x000fe20000000000 */
[----:B------:R-:W-:Y:S01]  /*09b0*/  IMAD R153, R2, R7, R153 ;  /* 0x0000000702997224 */ /* 0x000fe200078e0299 */
[----:B------:R-:W-:Y:S01]  /*09c0*/  SHF.R.U32.HI R7, RZ, 0x6, R0 ;  /* 0x00000006ff077819 */ /* 0x000fe20000011600 */
[----:B------:R-:W-:Y:S01]  /*09d0*/  @!P1 IMAD.IADD R43, R43, 0x1, -R2 ;  /* 0x000000012b2b9824 */ /* 0x000fe200078e0a02 */
[----:B------:R-:W-:Y:S01]  /*09e0*/  LOP3.LUT R19, R4, 0x38, RZ, 0xfc, !PT ;  /* 0x0000003804137812 */ /* 0x000fe200078efcff */
[----:B------:R-:W-:Y:S01]  /*09f0*/  @!P0 IMAD.IADD R6, R6, 0x1, -R15 ;  /* 0x0000000106068824 */ /* 0x000fe200078e0a0f */
[----:B------:R-:W-:Y:S01]  /*0a00*/  SGXT.U32 R64, R7, 0x1 ;  /* 0x000000010740781a */ /* 0x000fe20000000000 */
[----:B------:R-:W-:Y:S01]  /*0a10*/  IMAD R252, R11, 0x80, R252 ;  /* 0x000000800bfc7824 */ /* 0x000fe200078e02fc */
[----:B------:R-:W-:Y:S01]  /*0a20*/  ISETP.GT.U32.AND P0, PT, R2, R153, PT ;  /* 0x000000990200720c */ /* 0x000fe20003f04070 */
[----:B------:R-:W-:Y:S01]  /*0a30*/  IMAD.MOV R8, RZ, RZ, -R8 ;  /* 0x000000ffff087224 */ /* 0x000fe200078e0a08 */
[----:B------:R-:W-:Y:S01]  /*0a40*/  ISETP.GE.AND P6, PT, R64, UR4, PT ;  /* 0x0000000440007c0c */ /* 0x000fe2000bfc6270 */
[----:B------:R-:W1:Y:S01]  /*0a50*/  S2UR UR4, SR_CgaCtaId ;  /* 0x00000000000479c3 */ /* 0x000e620000008800 */
[C---:B------:R-:W-:Y:S01]  /*0a60*/  ISETP.GT.U32.AND P1, PT, R2.reuse, R43, PT ;  /* 0x0000002b0200720c */ /* 0x040fe20003f24070 */
[----:B------:R-:W-:Y:S01]  /*0a70*/  IMAD R155, R2, R8, R155 ;  /* 0x00000008029b7224 */ /* 0x000fe200078e029b */
[----:B------:R-:W-:-:S02]  /*0a80*/  SEL R10, R70, RZ, !P6 ;  /* 0x000000ff460a7207 */ /* 0x000fc40007000000 */
[----:B------:R-:W-:Y:S02]  /*0a90*/  ISETP.GT.U32.AND P6, PT, R2, R157, PT ;  /* 0x0000009d0200720c */ /* 0x000fe40003fc4070 */
[C---:B------:R-:W-:Y:S02]  /*0aa0*/  LOP3.LUT R11, R4.reuse, 0xc, RZ, 0xfc, !PT ;  /* 0x0000000c040b7812 */ /* 0x040fe400078efcff */
[----:B------:R-:W-:Y:S01]  /*0ab0*/  LOP3.LUT R15, R4, 0x14, RZ, 0xfc, !PT ;  /* 0x00000014040f7812 */ /* 0x000fe200078efcff */
[--C-:B------:R-:W-:Y:S01]  /*0ac0*/  @!P0 IMAD.IADD R153, R153, 0x1, -R2.reuse ;  /* 0x0000000199998824 */ /* 0x100fe200078e0a02 */
[----:B------:R-:W-:Y:S02]  /*0ad0*/  IABS R159, R11 ;  /* 0x0000000b009f7213 */ /* 0x000fe40000000000 */
[C---:B------:R-:W-:Y:S01]  /*0ae0*/  ISETP.GT.U32.AND P0, PT, R2.reuse, R155, PT ;  /* 0x0000009b0200720c */ /* 0x040fe20003f04070 */
[----:B------:R-:W-:Y:S01]  /*0af0*/  @!P1 IMAD.IADD R43, R43, 0x1, -R2 ;  /* 0x000000012b2b9824 */ /* 0x000fe200078e0a02 */
[----:B------:R-:W-:Y:S01]  /*0b00*/  ISETP.GT.U32.AND P1, PT, R2, R153, PT ;  /* 0x000000990200720c */ /* 0x000fe20003f24070 */
[----:B------:R-:W-:Y:S01]  /*0b10*/  IMAD.HI.U32 R7, R5, R159, RZ ;  /* 0x0000009f05077227 */ /* 0x000fe200078e00ff */
[----:B------:R-:W-:-:S02]  /*0b20*/  IABS R163, R15 ;  /* 0x0000000f00a37213 */ /* 0x000fc40000000000 */
[----:B------:R-:W-:Y:S01]  /*0b30*/  LOP3.LUT R17, R64, 0x2, RZ, 0xfc, !PT ;  /* 0x0000000240117812 */ /* 0x000fe200078efcff */
[--C-:B------:R-:W-:Y:S01]  /*0b40*/  @!P6 IMAD.IADD R157, R157, 0x1, -R2.reuse ;  /* 0x000000019d9de824 */ /* 0x100fe200078e0a02 */
[----:B------:R-:W-:Y:S01]  /*0b50*/  ISETP.GE.AND P6, PT, R11, RZ, PT ;  /* 0x000000ff0b00720c */ /* 0x000fe20003fc6270 */
[----:B------:R-:W-:Y:S01]  /*0b60*/  IMAD.MOV R7, RZ, RZ, -R7 ;  /* 0x000000ffff077224 */ /* 0x000fe200078e0a07 */
[----:B------:R-:W-:Y:S01]  /*0b70*/  ISETP.GE.AND P5, PT, R17, UR5, PT ;  /* 0x0000000511007c0c */ /* 0x000fe2000bfa6270 */
[----:B------:R-:W-:Y:S01]  /*0b80*/  @!P3 IMAD.MOV R43, RZ, RZ, -R43 ;  /* 0x000000ffff2bb224 */ /* 0x000fe200078e0a2b */
[C---:B------:R-:W-:Y:S01]  /*0b90*/  ISETP.GT.U32.AND P3, PT, R2.reuse, R157, PT ;  /* 0x0000009d0200720c */ /* 0x040fe20003f64070 */
[----:B------:R-:W-:Y:S01]  /*0ba0*/  IMAD R159, R2, R7, R159 ;  /* 0x00000007029f7224 */ /* 0x000fe200078e029f */
[----:B------:R-:W-:Y:S01]  /*0bb0*/  SEL R8, R70, RZ, !P5 ;  /* 0x000000ff46087207 */ /* 0x000fe20006800000 */
[----:B------:R-:W-:Y:S01]  /*0bc0*/  IMAD.HI.U32 R7, R5, R161, RZ ;  /* 0x000000a105077227 */ /* 0x000fe200078e00ff */
[C---:B------:R-:W-:Y:S01]  /*0bd0*/  ISETP.GE.AND P5, PT, R4.reuse, RZ, PT ;  /* 0x000000ff0400720c */ /* 0x040fe20003fa6270 */
[----:B------:R-:W-:Y:S01]  /*0be0*/  ULDC UR5, c[0x0][0x230] ;  /* 0x00008c0000057ab9 */ /* 0x000fe20000000800 */
[C---:B------:R-:W-:Y:S01]  /*0bf0*/  LOP3.LUT R11, R4.reuse, 0x20, RZ, 0xfc, !PT ;  /* 0x00000020040b7812 */ /* 0x040fe200078efcff */
[----:B------:R-:W-:Y:S01]  /*0c00*/  IMAD.MOV R7, RZ, RZ, -R7 ;  /* 0x000000ffff077224 */ /* 0x000fe200078e0a07 */
[----:B------:R-:W-:Y:S01]  /*0c10*/  LOP3.LUT R17, R4, 0x30, RZ, 0xfc, !PT ;  /* 0x0000003004117812 */ /* 0x000fe200078efcff */
[--C-:B------:R-:W-:Y:S01]  /*0c20*/  @!P0 IMAD.IADD R155, R155, 0x1, -R2.reuse ;  /* 0x000000019b9b8824 */ /* 0x100fe200078e0a02 */
[----:B------:R-:W-:Y:S01]  /*0c30*/  IABS R169, R11 ;  /* 0x0000000b00a97213 */ /* 0x000fe20000000000 */
[----:B------:R-:W-:Y:S01]  /*0c40*/  IMAD R161, R2, R7, R161 ;  /* 0x0000000702a17224 */ /* 0x000fe200078e02a1 */
[----:B------:R-:W-:Y:S01]  /*0c50*/  LOP3.LUT R7, R4, 0x18, RZ, 0xfc, !PT ;  /* 0x0000001804077812 */ /* 0x000fe200078efcff */
[--C-:B------:R-:W-:Y:S01]  /*0c60*/  @!P1 IMAD.IADD R153, R153, 0x1, -R2.reuse ;  /* 0x0000000199999824 */ /* 0x100fe200078e0a02 */
[C---:B------:R-:W-:Y:S01]  /*0c70*/  ISETP.GT.U32.AND P0, PT, R2.reuse, R155, PT ;  /* 0x0000009b0200720c */ /* 0x040fe20003f04070 */
[--C-:B------:R-:W-:Y:S01]  /*0c80*/  @!P3 IMAD.IADD R157, R157, 0x1, -R2.reuse ;  /* 0x000000019d9db824 */ /* 0x100fe200078e0a02 */
[C---:B------:R-:W-:Y:S01]  /*0c90*/  ISETP.GT.U32.AND P1, PT, R2.reuse, R159, PT ;  /* 0x0000009f0200720c */ /* 0x040fe20003f24070 */
[----:B------:R-:W-:Y:S01]  /*0ca0*/  IMAD.HI.U32 R9, R5, R163, RZ ;  /* 0x000000a305097227 */ /* 0x000fe200078e00ff */
[C---:B------:R-:W-:Y:S01]  /*0cb0*/  ISETP.GT.U32.AND P3, PT, R2.reuse, R161, PT ;  /* 0x000000a10200720c */ /* 0x040fe20003f64070 */
[----:B-1----:R-:W-:Y:S01]  /*0cc0*/  ULEA UR20, UR4, UR20, 0x18 ;  /* 0x0000001404147291 */ /* 0x002fe2000f8ec03f */
[----:B------:R-:W-:Y:S01]  /*0cd0*/  IABS R165, R7 ;  /* 0x0000000700a57213 */ /* 0x000fe20000000000 */
[----:B------:R-:W-:Y:S01]  /*0ce0*/  IMAD.MOV R9, RZ, RZ, -R9 ;  /* 0x000000ffff097224 */ /* 0x000fe200078e0a09 */
[----:B------:R-:W-:Y:S01]  /*0cf0*/  IABS R151, R17 ;  /* 0x0000001100977213 */ /* 0x000fe20000000000 */
[----:B------:R-:W-:Y:S01]  /*0d00*/  @!P2 IMAD.MOV R157, RZ, RZ, -R157 ;  /* 0x000000ffff9da224 */ /* 0x000fe200078e0a9d */
[----:B------:R-:W-:Y:S01]  /*0d10*/  IABS R149, R19 ;  /* 0x0000001300957213 */ /* 0x000fe20000000000 */
[----:B------:R-:W-:Y:S01]  /*0d20*/  IMAD R163, R2, R9, R163 ;  /* 0x0000000902a37224 */ /* 0x000fe200078e02a3 */
[----:B------:R-:W-:Y:S01]  /*0d30*/  LOP3.LUT R9, R4, 0x1c, RZ, 0xfc, !PT ;  /* 0x0000001c04097812 */ /* 0x000fe200078efcff */
[--C-:B------:R-:W-:Y:S01]  /*0d40*/  @!P0 IMAD.IADD R155, R155, 0x1, -R2.reuse ;  /* 0x000000019b9b8824 */ /* 0x100fe200078e0a02 */
[----:B------:R-:W-:Y:S01]  /*0d50*/  ISETP.GE.AND P0, PT, R15, RZ, PT ;  /* 0x000000ff0f00720c */ /* 0x000fe20003f06270 */
[--C-:B------:R-:W-:Y:S01]  /*0d60*/  @!P1 IMAD.IADD R159, R159, 0x1, -R2.reuse ;  /* 0x000000019f9f9824 */ /* 0x100fe200078e0a02 */
[----:B------:R-:W-:Y:S01]  /*0d70*/  IABS R167, R9 ;  /* 0x0000000900a77213 */ /* 0x000fe20000000000 */
[----:B------:R-:W-:Y:S01]  /*0d80*/  @!P3 IMAD.IADD R161, R161, 0x1, -R2 ;  /* 0x00000001a1a1b824 */ /* 0x000fe200078e0a02 */
[----:B------:R-:W-:Y:S01]  /*0d90*/  ISETP.GE.AND P2, PT, R9, RZ, PT ;  /* 0x000000ff0900720c */ /* 0x000fe20003f46270 */
[----:B------:R-:W-:Y:S01]  /*0da0*/  @!P4 IMAD.MOV R155, RZ, RZ, -R155 ;  /* 0x000000ffff9bc224 */ /* 0x000fe200078e0a9b */
[C---:B------:R-:W-:Y:S01]  /*0db0*/  ISETP.GT.U32.AND P1, PT, R2.reuse, R159, PT ;  /* 0x0000009f0200720c */ /* 0x040fe20003f24070 */
[----:B------:R-:W-:Y:S01]  /*0dc0*/  IMAD.HI.U32 R9, R5, R167, RZ ;  /* 0x000000a705097227 */ /* 0x000fe200078e00ff */
[----:B------:R-:W-:Y:S01]  /*0dd0*/  ISETP.GE.AND P4, PT, R7, RZ, PT ;  /* 0x000000ff0700720c */ /* 0x000fe20003f86270 */
[----:B------:R-:W-:Y:S01]  /*0de0*/  ULDC UR4, c[0x0][0x230] ;  /* 0x00008c0000047ab9 */ /* 0x000fe20000000800 */
[----:B------:R-:W-:Y:S01]  /*0df0*/  ISETP.GT.U32.AND P3, PT, R2, R161, PT ;  /* 0x000000a10200720c */ /* 0x000fe20003f64070 */
[----:B------:R-:W-:Y:S01]  /*0e00*/  IMAD.HI.U32 R7, R5, R165, RZ ;  /* 0x000000a505077227 */ /* 0x000fe200078e00ff */
[----:B------:R-:W-:-:S02]  /*0e10*/  LOP3.LUT R15, R4, 0x28, RZ, 0xfc, !PT ;  /* 0x00000028040f7812 */ /* 0x000fc400078efcff */
[----:B------:R-:W-:Y:S01]  /*0e20*/  LOP3.LUT R18, R4, 0x34, RZ, 0xfc, !PT ;  /* 0x0000003404127812 */ /* 0x000fe200078efcff */
[----:B------:R-:W-:Y:S01]  /*0e30*/  IMAD.MOV R7, RZ, RZ, -R7 ;  /* 0x000000ffff077224 */ /* 0x000fe200078e0a07 */
[----:B------:R-:W-:Y:S01]  /*0e40*/  IABS R173, R15 ;  /* 0x0000000f00ad7213 */ /* 0x000fe20000000000 */
[----:B------:R-:W-:Y:S01]  /*0e50*/  IMAD.MOV R9, RZ, RZ, -R9 ;  /* 0x000000ffff097224 */ /* 0x000fe200078e0a09 */
[----:B------:R-:W-:Y:S01]  /*0e60*/  IABS R45, R18 ;  /* 0x00000012002d7213 */ /* 0x000fe20000000000 */
[----:B------:R-:W-:Y:S01]  /*0e70*/  IMAD R165, R2, R7, R165 ;  /* 0x0000000702a57224 */ /* 0x000fe200078e02a5 */
[----:B------:R-:W-:Y:S01]  /*0e80*/  LOP3.LUT R21, R4, 0x180, RZ, 0xfc, !PT ;  /* 0x0000018004157812 */ /* 0x000fe200078efcff */
[--C-:B------:R-:W-:Y:S01]  /*0e90*/  @!P1 IMAD.IADD R159, R159, 0x1, -R2.reuse ;  /* 0x000000019f9f9824 */ /* 0x100fe200078e0a02 */
[C---:B------:R-:W-:Y:S01]  /*0ea0*/  ISETP.GT.U32.AND P1, PT, R2.reuse, R163, PT ;  /* 0x000000a30200720c */ /* 0x040fe20003f24070 */
[C---:B------:R-:W-:Y:S01]  /*0eb0*/  IMAD R167, R2.reuse, R9, R167 ;  /* 0x0000000902a77224 */ /* 0x040fe200078e02a7 */
[----:B------:R-:W-:Y:S01]  /*0ec0*/  IABS R20, R21 ;  /* 0x0000001500147213 */ /* 0x000fe20000000000 */
[----:B------:R-:W-:Y:S01]  /*0ed0*/  @!P3 IMAD.IADD R161, R161, 0x1, -R2 ;  /* 0x00000001a1a1b824 */ /* 0x000fe200078e0a02 */
[C---:B------:R-:W-:Y:S01]  /*0ee0*/  ISETP.GT.U32.AND P3, PT, R2.reuse, R165, PT ;  /* 0x000000a50200720c */ /* 0x040fe20003f64070 */
[----:B------:R-:W-:Y:S01]  /*0ef0*/  @!P6 IMAD.MOV R159, RZ, RZ, -R159 ;  /* 0x000000ffff9fe224 */ /* 0x000fe200078e0a9f */
[----:B------:R-:W-:Y:S01]  /*0f00*/  ISETP.GT.U32.AND P6, PT, R2, R167, PT ;  /* 0x000000a70200720c */ /* 0x000fe20003fc4070 */
[----:B------:R-:W-:Y:S01]  /*0f10*/  @!P5 IMAD.MOV R153, RZ, RZ, -R153 ;  /* 0x000000ffff99d224 */ /* 0x000fe200078e0a99 */
[----:B------:R-:W-:Y:S01]  /*0f20*/  ISETP.GE.AND P5, PT, R14, RZ, PT ;  /* 0x000000ff0e00720c */ /* 0x000fe20003fa6270 */
[----:B------:R-:W-:Y:S01]  /*0f30*/  IMAD.HI.U32 R7, R5, R169, RZ ;  /* 0x000000a905077227 */ /* 0x000fe200078e00ff */
[----:B------:R-:W-:-:S02]  /*0f40*/  LOP3.LUT R14, R4, 0x24, RZ, 0xfc, !PT ;  /* 0x00000024040e7812 */ /* 0x000fc400078efcff */
[----:B------:R-:W-:Y:S01]  /*0f50*/  LOP3.LUT R23, R4, 0x184, RZ, 0xfc, !PT ;  /* 0x0000018404177812 */ /* 0x000fe200078efcff */
[--C-:B------:R-:W-:Y:S01]  /*0f60*/  @!P1 IMAD.IADD R163, R163, 0x1, -R2.reuse ;  /* 0x00000001a3a39824 */ /* 0x100fe200078e0a02 */
[----:B------:R-:W-:Y:S01]  /*0f70*/  IABS R171, R14 ;  /* 0x0000000e00ab7213 */ /* 0x000fe20000000000 */
[----:B------:R-:W-:Y:S01]  /*0f80*/  IMAD.MOV R7, RZ, RZ, -R7 ;  /* 0x000000ffff077224 */ /* 0x000fe200078e0a07 */
[----:B------:R-:W-:Y:S01]  /*0f90*/  IABS R22, R23 ;  /* 0x0000001700167213 */ /* 0x000fe20000000000 */
[--C-:B------:R-:W-:Y:S01]  /*0fa0*/  @!P3 IMAD.IADD R165, R165, 0x1, -R2.reuse ;  /* 0x00000001a5a5b824 */ /* 0x100fe200078e0a02 */
[----:B------:R-:W-:Y:S01]  /*0fb0*/  ISETP.GT.U32.AND P1, PT, R2, R163, PT ;  /* 0x000000a30200720c */ /* 0x000fe20003f24070 */
[----:B------:R-:W-:Y:S01]  /*0fc0*/  @!P6 IMAD.IADD R167, R167, 0x1, -R2 ;  /* 0x00000001a7a7e824 */ /* 0x000fe200078e0a02 */
[----:B------:R-:W-:Y:S01]  /*0fd0*/  LOP3.LUT R38, R4, 0x1d0, RZ, 0xfc, !PT ;  /* 0x000001d004267812 */ /* 0x000fe200078efcff */
[----:B------:R-:W-:Y:S01]  /*0fe0*/  IMAD.HI.U32 R9, R5, R171, RZ ;  /* 0x000000ab05097227 */ /* 0x000fe200078e00ff */
[----:B------:R-:W-:-:S02]  /*0ff0*/  ISETP.GT.U32.AND P3, PT, R2, R165, PT ;  /* 0x000000a50200720c */ /* 0x000fc40003f64070 */
[C---:B------:R-:W-:Y:S01]  /*1000*/  ISETP.GT.U32.AND P6, PT, R2.reuse, R167, PT ;  /* 0x000000a70200720c */ /* 0x040fe20003fc4070 */
[----:B------:R-:W-:Y:S01]  /*1010*/  IMAD.MOV R9, RZ, RZ, -R9 ;  /* 0x000000ffff097224 */ /* 0x000fe200078e0a09 */
[----:B------:R-:W-:Y:S01]  /*1020*/  IABS R29, R38 ;  /* 0x00000026001d7213 */ /* 0x000fe20000000000 */
[----:B------:R-:W-:Y:S01]  /*1030*/  IMAD R169, R2, R7, R169 ;  /* 0x0000000702a97224 */ /* 0x000fe200078e02a9 */
[----:B------:R-:W-:Y:S01]  /*1040*/  LOP3.LUT R36, R4, 0x1cc, RZ, 0xfc, !PT ;  /* 0x000001cc04247812 */ /* 0x000fe200078efcff */
[----:B------:R-:W-:Y:S01]  /*1050*/  IMAD R171, R2, R9, R171 ;  /* 0x0000000902ab7224 */ /* 0x000fe200078e02ab */
[----:B------:R-:W-:Y:S01]  /*1060*/  LOP3.LUT R40, R4, 0x1d4, RZ, 0xfc, !PT ;  /* 0x000001d404287812 */ /* 0x000fe200078efcff */
[----:B------:R-:W-:Y:S01]  /*1070*/  IMAD.HI.U32 R7, R5, R173, RZ ;  /* 0x000000ad05077227 */ /* 0x000fe200078e00ff */
[----:B------:R-:W-:Y:S02]  /*1080*/  IABS R31, R36 ;  /* 0x00000024001f7213 */ /* 0x000fe40000000000 */
[----:B------:R-:W-:Y:S01]  /*1090*/  IABS R27, R40 ;  /* 0x00000028001b7213 */ /* 0x000fe20000000000 */
[--C-:B------:R-:W-:Y:S01]  /*10a0*/  @!P3 IMAD.IADD R165, R165, 0x1, -R2.reuse ;  /* 0x00000001a5a5b824 */ /* 0x100fe200078e0a02 */
[C---:B------:R-:W-:Y:S01]  /*10b0*/  ISETP.GT.U32.AND P3, PT, R2.reuse, R169, PT ;  /* 0x000000a90200720c */ /* 0x040fe20003f64070 */
[----:B------:R-:W-:Y:S01]  /*10c0*/  @!P5 IMAD.MOV R161, RZ, RZ, -R161 ;  /* 0x000000ffffa1d224 */ /* 0x000fe200078e0aa1 */
[----:B------:R-:W-:Y:S01]  /*10d0*/  ISETP.GE.AND P5, PT, R11, RZ, PT ;  /* 0x000000ff0b00720c */ /* 0x000fe20003fa6270 */
[----:B------:R-:W-:Y:S01]  /*10e0*/  @!P6 IMAD.IADD R167, R167, 0x1, -R2 ;  /* 0x00000001a7a7e824 */ /* 0x000fe200078e0a02 */
[----:B------:R-:W-:Y:S01]  /*10f0*/  ISETP.GT.U32.AND P6, PT, R2, R171, PT ;  /* 0x000000ab0200720c */ /* 0x000fe20003fc4070 */
[----:B------:R-:W-:Y:S01]  /*1100*/  IMAD.MOV R11, RZ, RZ, -R7 ;  /* 0x000000ffff0b7224 */ /* 0x000fe200078e0a07 */
[C---:B------:R-:W-:Y:S01]  /*1110*/  LOP3.LUT R42, R4.reuse, 0x1d8, RZ, 0xfc, !PT ;  /* 0x000001d8042a7812 */ /* 0x040fe200078efcff */
[----:B------:R-:W-:Y:S01]  /*1120*/  IMAD.HI.U32 R7, R5, R175, RZ ;  /* 0x000000af05077227 */ /* 0x000fe200078e00ff */
[----:B------:R-:W-:-:S02]  /*1130*/  LOP3.LUT R44, R4, 0x1dc, RZ, 0xfc, !PT ;  /* 0x000001dc042c7812 */ /* 0x000fc400078efcff */
[----:B------:R-:W-:Y:S01]  /*1140*/  IABS R25, R42 ;  /* 0x0000002a00197213 */ /* 0x000fe20000000000 */
[--C-:B------:R-:W-:Y:S01]  /*1150*/  @!P1 IMAD.IADD R163, R163, 0x1, -R2.reuse ;  /* 0x00000001a3a39824 */ /* 0x100fe200078e0a02 */
[----:B------:R-:W-:Y:S01]  /*1160*/  ISETP.GE.AND P1, PT, R14, RZ, PT ;  /* 0x000000ff0e00720c */ /* 0x000fe20003f26270 */
[----:B------:R-:W-:Y:S01]  /*1170*/  IMAD R173, R2, R11, R173 ;  /* 0x0000000b02ad7224 */ /* 0x000fe200078e02ad */
[C---:B------:R-:W-:Y:S01]  /*1180*/  LOP3.LUT R46, R4.reuse, 0x1e0, RZ, 0xfc, !PT ;  /* 0x000001e0042e7812 */ /* 0x040fe200078efcff */
[----:B------:R-:W-:Y:S01]  /*1190*/  IMAD.MOV R14, RZ, RZ, -R7 ;  /* 0x000000ffff0e7224 */ /* 0x000fe200078e0a07 */
[----:B------:R-:W-:Y:S01]  /*11a0*/  LOP3.LUT R48, R4, 0x1e4, RZ, 0xfc, !PT ;  /* 0x000001e404307812 */ /* 0x000fe200078efcff */
[--C-:B------:R-:W-:Y:S01]  /*11b0*/  @!P3 IMAD.IADD R169, R169, 0x1, -R2.reuse ;  /* 0x00000001a9a9b824 */ /* 0x100fe200078e0a02 */
[C---:B------:R-:W-:Y:S01]  /*11c0*/  ISETP.GT.U32.AND P3, PT, R2.reuse, R173, PT ;  /* 0x000000ad0200720c */ /* 0x040fe20003f64070 */
[----:B------:R-:W-:Y:S01]  /*11d0*/  IMAD R175, R2, R14, R175 ;  /* 0x0000000e02af7224 */ /* 0x000fe200078e02af */
[C---:B------:R-:W-:Y:S01]  /*11e0*/  LOP3.LUT R14, R4.reuse, 0x40, RZ, 0xfc, !PT ;  /* 0x00000040040e7812 */ /* 0x040fe200078efcff */
[----:B------:R-:W-:Y:S01]  /*11f0*/  @!P6 IMAD.IADD R171, R171, 0x1, -R2 ;  /* 0x00000001ababe824 */ /* 0x000fe200078e0a02 */
[----:B------:R-:W-:Y:S01]  /*1200*/  LOP3.LUT R50, R4, 0x1e8, RZ, 0xfc, !PT ;  /* 0x000001e804327812 */ /* 0x000fe200078efcff */
[----:B------:R-:W-:Y:S01]  /*1210*/  IMAD.HI.U32 R9, R5, R151, RZ ;  /* 0x0000009705097227 */ /* 0x000fe200078e00ff */
[----:B------:R-:W-:-:S02]  /*1220*/  ISETP.GT.U32.AND P6, PT, R2, R175, PT ;  /* 0x000000af0200720c */ /* 0x000fc40003fc4070 */
[----:B------:R-:W-:Y:S01]  /*1230*/  IABS R147, R14 ;  /* 0x0000000e00937213 */ /* 0x000fe20000000000 */
[----:B------:R-:W-:Y:S01]  /*1240*/  IMAD.MOV R9, RZ, RZ, -R9 ;  /* 0x000000ffff097224 */ /* 0x000fe200078e0a09 */
[C---:B------:R-:W-:Y:S01]  /*1250*/  LOP3.LUT R54, R4.reuse, 0x1f0, RZ, 0xfc, !PT ;  /* 0x000001f004367812 */ /* 0x040fe200078efcff */
[----:B------:R-:W-:Y:S01]  /*1260*/  IMAD.HI.U32 R7, R5, R149, RZ ;  /* 0x0000009505077227 */ /* 0x000fe200078e00ff */
[C---:B------:R-:W-:Y:S02]  /*1270*/  LOP3.LUT R56, R4.reuse, 0x1f4, RZ, 0xfc, !PT ;  /* 0x000001f404387812 */ /* 0x040fe400078efcff */
        /* <DEDUP_REMOVED lines=9> */
[----:B------:R-:W-:Y:S01]  /*1310*/  IMAD.MOV R7, RZ, RZ, -R7 ;  /* 0x000000ffff077224 */ /* 0x000fe200078e0a07 */
[----:B------:R-:W-:Y:S01]  /*1320*/  LOP3.LUT R34, R4, 0x1f8, RZ, 0xfc, !PT ;  /* 0x000001f804227812 */ /* 0x000fe200078efcff */
[----:B------:R-:W-:Y:S01]  /*1330*/  @!P4 IMAD.MOV R165, RZ, RZ, -R165 ;  /* 0x000000ffffa5c224 */ /* 0x000fe200078e0aa5 */
[----:B------:R-:W-:Y:S01]  /*1340*/  ISETP.GT.U32.AND P4, PT, R2, R175, PT ;  /* 0x000000af0200720c */ /* 0x000fe20003f84070 */
[----:B------:R-:W-:Y:S01]  /*1350*/  IMAD.HI.U32 R11, R5, R45, RZ ;  /* 0x0000002d050b7227 */ /* 0x000fe200078e00ff */
[----:B------:R-:W-:-:S02]  /*1360*/  IABS R28, R56 ;  /* 0x00000038001c7213 */ /* 0x000fc40000000000 */
[----:B------:R-:W-:Y:S01]  /*1370*/  IABS R32, R34 ;  /* 0x0000002200207213 */ /* 0x000fe20000000000 */
[C---:B------:R-:W-:Y:S02]  /*1380*/  IMAD R149, R2.reuse, R7, R149 ;  /* 0x0000000702957224 */ /* 0x040fe400078e0295 */
[----:B------:R-:W-:Y:S01]  /*1390*/  @!P0 IMAD.MOV R163, RZ, RZ, -R163 ;  /* 0x000000ffffa38224 */ /* 0x000fe200078e0aa3 */
[C---:B------:R-:W-:Y:S01]  /*13a0*/  ISETP.GT.U32.AND P0, PT, R2.reuse, R171, PT ;  /* 0x000000ab0200720c */ /* 0x040fe20003f04070 */
[----:B------:R-:W-:Y:S02]  /*13b0*/  IMAD.MOV R11, RZ, RZ, -R11 ;  /* 0x000000ffff0b7224 */ /* 0x000fe400078e0a0b */
[--C-:B------:R-:W-:Y:S01]  /*13c0*/  @!P6 IMAD.IADD R173, R173, 0x1, -R2.reuse ;  /* 0x00000001adade824 */ /* 0x100fe200078e0a02 */
[C---:B------:R-:W-:Y:S01]  /*13d0*/  ISETP.GT.U32.AND P6, PT, R2.reuse, R149, PT ;  /* 0x000000950200720c */ /* 0x040fe20003fc4070 */
[----:B------:R-:W-:Y:S01]  /*13e0*/  IMAD R45, R2, R11, R45 ;  /* 0x0000000b022d7224 */ /* 0x000fe200078e022d */
[----:B------:R-:W-:Y:S01]  /*13f0*/  LOP3.LUT R11, R4, 0x3c, RZ, 0xfc, !PT ;  /* 0x0000003c040b7812 */ /* 0x000fe200078efcff */
[----:B------:R-:W-:-:S02]  /*1400*/  @!P3 IMAD.IADD R169, R169, 0x1, -R2 ;  /* 0x00000001a9a9b824 */ /* 0x000fc400078e0a02 */
[--C-:B------:R-:W-:Y:S01]  /*1410*/  @!P2 IMAD.IADD R151, R151, 0x1, -R2.reuse ;  /* 0x000000019797a824 */ /* 0x100fe200078e0a02 */
[----:B------:R-:W-:Y:S01]  /*1420*/  IABS R47, R11 ;  /* 0x0000000b002f7213 */ /* 0x000fe20000000000 */
[----:B------:R-:W-:Y:S01]  /*1430*/  IMAD.HI.U32 R9, R5, R147, RZ ;  /* 0x0000009305097227 */ /* 0x000fe200078e00ff */
[----:B------:R-:W-:Y:S02]  /*1440*/  ISETP.GT.U32.AND P3, PT, R2, R45, PT ;  /* 0x0000002d0200720c */ /* 0x000fe40003f64070 */
[----:B------:R-:W-:Y:S01]  /*1450*/  ISETP.GE.AND P2, PT, R17, RZ, PT ;  /* 0x000000ff1100720c */ /* 0x000fe20003f46270 */
[--C-:B------:R-:W-:Y:S01]  /*1460*/  @!P4 IMAD.IADD R175, R175, 0x1, -R2.reuse ;  /* 0x00000001afafc824 */ /* 0x100fe200078e0a02 */
[----:B------:R-:W-:Y:S01]  /*1470*/  ISETP.GE.AND P4, PT, R16, RZ, PT ;  /* 0x000000ff1000720c */ /* 0x000fe20003f86270 */
[----:B------:R-:W-:Y:S01]  /*1480*/  @!P5 IMAD.MOV R169, RZ, RZ, -R169 ;  /* 0x000000ffffa9d224 */ /* 0x000fe200078e0aa9 */
[----:B------:R-:W-:Y:S01]  /*1490*/  ISETP.GT.U32.AND P5, PT, R2, R151, PT ;  /* 0x000000970200720c */ /* 0x000fe20003fa4070 */
[----:B------:R-:W-:Y:S01]  /*14a0*/  IMAD.MOV R9, RZ, RZ, -R9 ;  /* 0x000000ffff097224 */ /* 0x000fe200078e0a09 */
[C---:B------:R-:W-:Y:S01]  /*14b0*/  LOP3.LUT R16, R4.reuse, 0x64, RZ, 0xfc, !PT ;  /* 0x0000006404107812 */ /* 0x040fe200078efcff */
[----:B------:R-:W-:Y:S01]  /*14c0*/  @!P0 IMAD.IADD R171, R171, 0x1, -R2 ;  /* 0x00000001abab8824 */ /* 0x000fe200078e0a02 */
[----:B------:R-:W-:Y:S01]  /*14d0*/  ISETP.GE.AND P0, PT, R15, RZ, PT ;  /* 0x000000ff0f00720c */ /* 0x000fe20003f06270 */
[----:B------:R-:W-:Y:S01]  /*14e0*/  IMAD.HI.U32 R7, R5, R47, RZ ;  /* 0x0000002f05077227 */ /* 0x000fe200078e00ff */
[----:B------:R-:W-:-:S02]  /*14f0*/  LOP3.LUT R15, R4, 0x48, RZ, 0xfc, !PT ;  /* 0x00000048040f7812 */ /* 0x000fc400078efcff */
[----:B------:R-:W-:Y:S01]  /*1500*/  IABS R57, R16 ;  /* 0x0000001000397213 */ /* 0x000fe20000000000 */
[----:B------:R-:W-:Y:S01]  /*1510*/  IMAD R147, R2, R9, R147 ;  /* 0x0000000902937224 */ /* 0x000fe200078e0293 */
[----:B------:R-:W-:Y:S01]  /*1520*/  LOP3.LUT R9, R4, 0x44, RZ, 0xfc, !PT ;  /* 0x0000004404097812 */ /* 0x000fe200078efcff */
[--C-:B------:R-:W-:Y:S01]  /*1530*/  @!P6 IMAD.IADD R149, R149, 0x1, -R2.reuse ;  /* 0x000000019595e824 */ /* 0x100fe200078e0a02 */
[----:B------:R-:W-:Y:S01]  /*1540*/  IABS R145, R15 ;  /* 0x0000000f00917213 */ /* 0x000fe20000000000 */
[----:B------:R-:W-:Y:S01]  /*1550*/  IMAD.MOV R7, RZ, RZ, -R7 ;  /* 0x000000ffff077224 */ /* 0x000fe200078e0a07 */
[----:B------:R-:W-:Y:S01]  /*1560*/  IABS R49, R9 ;  /* 0x0000000900317213 */ /* 0x000fe20000000000 */
[----:B------:R-:W-:Y:S01]  /*1570*/  @!P4 IMAD.MOV R175, RZ, RZ, -R175 ;  /* 0x000000ffffafc224 */ /* 0x000fe200078e0aaf */
[C---:B------:R-:W-:Y:S01]  /*1580*/  ISETP.GT.U32.AND P6, PT, R2.reuse, R149, PT ;  /* 0x000000950200720c */ /* 0x040fe20003fc4070 */
[C---:B------:R-:W-:Y:S01]  /*1590*/  IMAD R47, R2.reuse, R7, R47 ;  /* 0x00000007022f7224 */ /* 0x040fe200078e022f */
[----:B------:R-:W-:Y:S01]  /*15a0*/  ISETP.GE.AND P4, PT, R19, RZ, PT ;  /* 0x000000ff1300720c */ /* 0x000fe20003f86270 */
[----:B------:R-:W-:Y:S01]  /*15b0*/  @!P5 IMAD.IADD R151, R151, 0x1, -R2 ;  /* 0x000000019797d824 */ /* 0x000fe200078e0a02 */
[----:B------:R-:W-:Y:S01]  /*15c0*/  ISETP.GT.U32.AND P5, PT, R2, R147, PT ;  /* 0x000000930200720c */ /* 0x000fe20003fa4070 */
[----:B------:R-:W-:Y:S01]  /*15d0*/  IMAD.HI.U32 R7, R5, R49, RZ ;  /* 0x0000003105077227 */ /* 0x000fe200078e00ff */
[----:B------:R-:W-:-:S02]  /*15e0*/  LOP3.LUT R17, R4, 0x8c, RZ, 0xfc, !PT ;  /* 0x0000008c04117812 */ /* 0x000fc400078efcff */
[----:B------:R-:W-:Y:S01]  /*15f0*/  LOP3.LUT R19, R4, 0x15c, RZ, 0xfc, !PT ;  /* 0x0000015c04137812 */ /* 0x000fe200078efcff */
[----:B------:R-:W-:Y:S01]  /*1600*/  @!P0 IMAD.MOV R173, RZ, RZ, -R173 ;  /* 0x000000ffffad8224 */ /* 0x000fe200078e0aad */
[----:B------:R-:W-:Y:S01]  /*1610*/  ISETP.GT.U32.AND P0, PT, R2, R47, PT ;  /* 0x0000002f0200720c */ /* 0x000fe20003f04070 */
[----:B------:R-:W-:Y:S01]  /*1620*/  IMAD.MOV R7, RZ, RZ, -R7 ;  /* 0x000000ffff077224 */ /* 0x000fe200078e0a07 */
[----:B------:R-:W-:Y:S01]  /*1630*/  IABS R67, R17 ;  /* 0x0000001100437213 */ /* 0x000fe20000000000 */
[--C-:B------:R-:W-:Y:S01]  /*1640*/  @!P6 IMAD.IADD R149, R149, 0x1, -R2.reuse ;  /* 0x000000019595e824 */ /* 0x100fe200078e0a02 */
[----:B------:R-:W-:Y:S01]  /*1650*/  ISETP.GE.AND P6, PT, R14, RZ, PT ;  /* 0x000000ff0e00720c */ /* 0x000fe20003fc6270 */
[----:B------:R-:W-:Y:S01]  /*1660*/  IMAD R49, R2, R7, R49 ;  /* 0x0000000702317224 */ /* 0x000fe200078e0231 */
[C---:B------:R-:W-:Y:S01]  /*1670*/  LOP3.LUT R7, R4.reuse, 0x4c, RZ, 0xfc, !PT ;  /* 0x0000004c04077812 */ /* 0x040fe200078efcff */
[--C-:B------:R-:W-:Y:S01]  /*1680*/  @!P5 IMAD.IADD R147, R147, 0x1, -R2.reuse ;  /* 0x000000019393d824 */ /* 0x100fe200078e0a02 */
[----:B------:R-:W-:Y:S01]  /*1690*/  LOP3.LUT R14, R4, 0x54, RZ, 0xfc, !PT ;  /* 0x00000054040e7812 */ /* 0x000fe200078efcff */
[----:B------:R-:W-:Y:S01]  /*16a0*/  @!P4 IMAD.MOV R149, RZ, RZ, -R149 ;  /* 0x000000ffff95c224 */ /* 0x000fe200078e0a95 */
[C---:B------:R-:W-:Y:S01]  /*16b0*/  ISETP.GT.U32.AND P4, PT, R2.reuse, R49, PT ;  /* 0x000000310200720c */ /* 0x040fe20003f84070 */
[--C-:B------:R-:W-:Y:S01]  /*16c0*/  @!P3 IMAD.IADD R45, R45, 0x1, -R2.reuse ;  /* 0x000000012d2db824 */ /* 0x100fe200078e0a02 */
[----:B------:R-:W-:Y:S01]  /*16d0*/  ISETP.GT.U32.AND P5, PT, R2, R147, PT ;  /* 0x000000930200720c */ /* 0x000fe20003fa4070 */
[----:B------:R-:W-:Y:S01]  /*16e0*/  @!P0 IMAD.IADD R47, R47, 0x1, -R2 ;  /* 0x000000012f2f8824 */ /* 0x000fe200078e0a02 */
[----:B------:R-:W-:Y:S01]  /*16f0*/  ISETP.GE.AND P0, PT, R9, RZ, PT ;  /* 0x000000ff0900720c */ /* 0x000fe20003f06270 */
[----:B------:R-:W-:Y:S01]  /*1700*/  IMAD.HI.U32 R9, R5, R145, RZ ;  /* 0x0000009105097227 */ /* 0x000fe200078e00ff */
[----:B------:R-:W-:-:S02]  /*1710*/  IABS R51, R7 ;  /* 0x0000000700337213 */ /* 0x000fc40000000000 */
[----:B------:R-:W-:Y:S01]  /*1720*/  IABS R53, R14 ;  /* 0x0000000e00357213 */ /* 0x000fe20000000000 */
[----:B------:R-:W-:Y:S01]  /*1730*/  @!P1 IMAD.MOV R171, RZ, RZ, -R171 ;  /* 0x000000ffffab9224 */ /* 0x000fe200078e0aab */
[C---:B------:R-:W-:Y:S01]  /*1740*/  ISETP.GT.U32.AND P1, PT, R2.reuse, R45, PT ;  /* 0x0000002d0200720c */ /* 0x040fe20003f24070 */
[----:B------:R-:W-:Y:S01]  /*1750*/  @!P2 IMAD.MOV R151, RZ, RZ, -R151 ;  /* 0x000000ffff97a224 */ /* 0x000fe200078e0a97 */
[----:B------:R-:W-:Y:S01]  /*1760*/  ISETP.GT.U32.AND P2, PT, R2, R47, PT ;  /* 0x0000002f0200720c */ /* 0x000fe20003f44070 */
[----:B------:R-:W-:Y:S01]  /*1770*/  IMAD.MOV R9, RZ, RZ, -R9 ;  /* 0x000000ffff097224 */ /* 0x000fe200078e0a09 */
[----:B------:R-:W-:Y:S01]  /*1780*/  ISETP.GE.AND P3, PT, R18, RZ, PT ;  /* 0x000000ff1200720c */ /* 0x000fe20003f66270 */
[--C-:B------:R-:W-:Y:S01]  /*1790*/  @!P4 IMAD.IADD R49, R49, 0x1, -R2.reuse ;  /* 0x000000013131c824 */ /* 0x100fe200078e0a02 */
[----:B------:R-:W-:Y:S01]  /*17a0*/  LOP3.LUT R18, R4, 0x11c, RZ, 0xfc, !PT ;  /* 0x0000011c04127812 */ /* 0x000fe200078efcff */
[----:B------:R-:W-:Y:S01]  /*17b0*/  IMAD R145, R2, R9, R145 ;  /* 0x0000000902917224 */ /* 0x000fe200078e0291 */
[----:B------:R-:W-:Y:S01]  /*17c0*/  LOP3.LUT R9, R4, 0x50, RZ, 0xfc, !PT ;  /* 0x0000005004097812 */ /* 0x000fe200078efcff */
[----:B------:R-:W-:Y:S01]  /*17d0*/  @!P5 IMAD.IADD R147, R147, 0x1, -R2 ;  /* 0x000000019393d824 */ /* 0x000fe200078e0a02 */
[----:B------:R-:W-:-:S02]  /*17e0*/  ISETP.GT.U32.AND P4, PT, R2, R49, PT ;  /* 0x000000310200720c */ /* 0x000fc40003f84070 */
[----:B------:R-:W-:Y:S01]  /*17f0*/  ISETP.GT.U32.AND P5, PT, R2, R145, PT ;  /* 0x000000910200720c */ /* 0x000fe20003fa4070 */
[--C-:B------:R-:W-:Y:S01]  /*1800*/  @!P1 IMAD.IADD R45, R45, 0x1, -R2.reuse ;  /* 0x000000012d2d9824 */ /* 0x100fe200078e0a02 */
[----:B------:R-:W-:Y:S01]  /*1810*/  ISETP.GE.AND P1, PT, R11, RZ, PT ;  /* 0x000000ff0b00720c */ /* 0x000fe20003f26270 */
[----:B------:R-:W-:Y:S01]  /*1820*/  @!P2 IMAD.IADD R47, R47, 0x1, -R2 ;  /* 0x000000012f2fa824 */ /* 0x000fe200078e0a02 */
[----:B------:R-:W-:Y:S01]  /*1830*/  ISETP.GE.AND P2, PT, R7, RZ, PT ;  /* 0x000000ff0700720c */ /* 0x000fe20003f46270 */
[C---:B------:R-:W-:Y:S01]  /*1840*/  IMAD.HI.U32 R7, R5.reuse, R51, RZ ;  /* 0x0000003305077227 */ /* 0x040fe200078e00ff */
[----:B------:R-:W-:Y:S02]  /*1850*/  IABS R143, R9 ;  /* 0x00000009008f7213 */ /* 0x000fe40000000000 */
[----:B------:R-:W-:Y:S01]  /*1860*/  IABS R209, R18 ;  /* 0x0000001200d17213 */ /* 0x000fe20000000000 */
[----:B------:R-:W-:Y:S01]  /*1870*/  IMAD.HI.U32 R11, R5, R53, RZ ;  /* 0x00000035050b7227 */ /* 0x000fe200078e00ff */
[----:B------:R-:W-:-:S03]  /*1880*/  IABS R241, R19 ;  /* 0x0000001300f17213 */ /* 0x000fc60000000000 */
[----:B------:R-:W-:Y:S02]  /*1890*/  IMAD.MOV R7, RZ, RZ, -R7 ;  /* 0x000000ffff077224 */ /* 0x000fe400078e0a07 */
[----:B------:R-:W-:Y:S02]  /*18a0*/  IMAD.MOV R11, RZ, RZ, -R11 ;  /* 0x000000ffff0b7224 */ /* 0x000fe400078e0a0b */
[--C-:B------:R-:W-:Y:S02]  /*18b0*/  @!P5 IMAD.IADD R145, R145, 0x1, -R2.reuse ;  /* 0x000000019191d824 */ /* 0x100fe400078e0a02 */
[C---:B------:R-:W-:Y:S02]  /*18c0*/  IMAD R51, R2.reuse, R7, R51 ;  /* 0x0000000702337224 */ /* 0x040fe400078e0233 */
[----:B------:R-:W-:Y:S01]  /*18d0*/  @!P4 IMAD.IADD R49, R49, 0x1, -R2 ;  /* 0x000000013131c824 */ /* 0x000fe200078e0a02 */
[C---:B------:R-:W-:Y:S01]  /*18e0*/  ISETP.GT.U32.AND P5, PT, R2.reuse, R145, PT ;  /* 0x000000910200720c */ /* 0x040fe20003fa4070 */
[C---:B------:R-:W-:Y:S01]  /*18f0*/  IMAD R53, R2.reuse, R11, R53 ;  /* 0x0000000b02357224 */ /* 0x040fe200078e0235 */
[C---:B------:R-:W-:Y:S01]  /*1900*/  ISETP.GT.U32.AND P4, PT, R2.reuse, R51, PT ;  /* 0x000000330200720c */ /* 0x040fe20003f84070 */
[----:B------:R-:W-:Y:S01]  /*1910*/  @!P1 IMAD.MOV R47, RZ, RZ, -R47 ;  /* 0x000000ffff2f9224 */ /* 0x000fe200078e0a2f */
[----:B------:R-:W-:Y:S01]  /*1920*/  ISETP.GE.AND P1, PT, R9, RZ, PT ;  /* 0x000000ff0900720c */ /* 0x000fe20003f26270 */
[----:B------:R-:W-:Y:S01]  /*1930*/  @!P0 IMAD.MOV R49, RZ, RZ, -R49 ;  /* 0x000000ffff318224 */ /* 0x000fe200078e0a31 */
[----:B------:R-:W-:Y:S01]  /*1940*/  ISETP.GT.U32.AND P0, PT, R2, R53, PT ;  /* 0x000000350200720c */ /* 0x000fe20003f04070 */
[----:B------:R-:W-:-:S04]  /*1950*/  IMAD.HI.U32 R9, R5, R143, RZ ;  /* 0x0000008f05097227 */ /* 0x000fc800078e00ff */
[----:B------:R-:W-:Y:S01]  /*1960*/  @!P3 IMAD.MOV R45, RZ, RZ, -R45 ;  /* 0x000000ffff2db224 */ /* 0x000fe200078e0a2d */
[----:B------:R-:W-:Y:S01]  /*1970*/  ISETP.GE.AND P3, PT, R15, RZ, PT ;  /* 0x000000ff0f00720c */ /* 0x000fe20003f66270 */
[----:B------:R-:W-:Y:S01]  /*1980*/  IMAD.MOV R9, RZ, RZ, -R9 ;  /* 0x000000ffff097224 */ /* 0x000fe200078e0a09 */
[----:B------:R-:W-:Y:S01]  /*1990*/  LOP3.LUT R15, R4, 0x60, RZ, 0xfc, !PT ;  /* 0x00000060040f7812 */ /* 0x000fe200078efcff */
[--C-:B------:R-:W-:Y:S02]  /*19a0*/  @!P5 IMAD.IADD R145, R145, 0x1, -R2.reuse ;  /* 0x000000019191d824 */ /* 0x100fe400078e0a02 */
[----:B------:R-:W-:Y:S01]  /*19b0*/  IMAD R143, R2, R9, R143 ;  /* 0x00000009028f7224 */ /* 0x000fe200078e028f */
[----:B------:R-:W-:Y:S01]  /*19c0*/  LOP3.LUT R9, R4, 0x58, RZ, 0xfc, !PT ;  /* 0x0000005804097812 */ /* 0x000fe200078efcff */
[--C-:B------:R-:W-:Y:S01]  /*19d0*/  @!P4 IMAD.IADD R51, R51, 0x1, -R2.reuse ;  /* 0x000000013333c824 */ /* 0x100fe200078e0a02 */
[----:B------:R-:W-:Y:S01]  /*19e0*/  IABS R139, R15 ;  /* 0x0000000f008b7213 */ /* 0x000fe20000000000 */
[----:B------:R-:W-:Y:S01]  /*19f0*/  @!P0 IMAD.IADD R53, R53, 0x1, -R2 ;  /* 0x0000000135358824 */ /* 0x000fe200078e0a02 */
[----:B------:R-:W-:Y:S01]  /*1a00*/  IABS R141, R9 ;  /* 0x00000009008d7213 */ /* 0x000fe20000000000 */
[----:B------:R-:W-:Y:S01]  /*1a10*/  @!P6 IMAD.MOV R147, RZ, RZ, -R147 ;  /* 0x000000ffff93e224 */ /* 0x000fe200078e0a93 */
[C---:B------:R-:W-:Y:S01]  /*1a20*/  ISETP.GT.U32.AND P4, PT, R2.reuse, R51, PT ;  /* 0x000000330200720c */ /* 0x040fe20003f84070 */
[----:B------:R-:W-:Y:S01]  /*1a30*/  @!P3 IMAD.MOV R145, RZ, RZ, -R145 ;  /* 0x000000ffff91b224 */ /* 0x000fe200078e0a91 */
[----:B------:R-:W-:Y:S01]  /*1a40*/  ISETP.GE.AND P3, PT, R9, RZ, PT ;  /* 0x000000ff0900720c */ /* 0x000fe20003f66270 */
[----:B------:R-:W-:Y:S01]  /*1a50*/  IMAD.HI.U32 R7, R5, R141, RZ ;  /* 0x0000008d05077227 */ /* 0x000fe200078e00ff */
[----:B------:R-:W-:-:S02]  /*1a60*/  ISETP.GT.U32.AND P0, PT, R2, R53, PT ;  /* 0x000000350200720c */ /* 0x000fc40003f04070 */
[----:B------:R-:W-:Y:S01]  /*1a70*/  ISETP.GE.AND P6, PT, R14, RZ, PT ;  /* 0x000000ff0e00720c */ /* 0x000fe20003fc6270 */
[C---:B------:R-:W-:Y:S01]  /*1a80*/  IMAD.HI.U32 R9, R5.reuse, R139, RZ ;  /* 0x0000008b05097227 */ /* 0x040fe200078e00ff */
[----:B------:R-:W-:Y:S02]  /*1a90*/  LOP3.LUT R14, R4, 0x5c, RZ, 0xfc, !PT ;  /* 0x0000005c040e7812 */ /* 0x000fe400078efcff */
[----:B------:R-:W-:Y:S01]  /*1aa0*/  ISETP.GT.U32.AND P5, PT, R2, R143, PT ;  /* 0x0000008f0200720c */ /* 0x000fe20003fa4070 */
[----:B------:R-:W-:Y:S01]  /*1ab0*/  IMAD.MOV R7, RZ, RZ, -R7 ;  /* 0x000000ffff077224 */ /* 0x000fe200078e0a07 */
[----:B------:R-:W-:Y:S01]  /*1ac0*/  IABS R55, R14 ;  /* 0x0000000e00377213 */ /* 0x000fe20000000000 */
[----:B------:R-:W-:-:S04]  /*1ad0*/  IMAD.HI.U32 R11, R5, R57, RZ ;  /* 0x00000039050b7227 */ /* 0x000fc800078e00ff */
[----:B------:R-:W-:Y:S02]  /*1ae0*/  IMAD.MOV R9, RZ, RZ, -R9 ;  /* 0x000000ffff097224 */ /* 0x000fe400078e0a09 */
[C---:B------:R-:W-:Y:S02]  /*1af0*/  IMAD R141, R2.reuse, R7, R141 ;  /* 0x00000007028d7224 */ /* 0x040fe400078e028d */
[----:B------:R-:W-:Y:S02]  /*1b00*/  IMAD.MOV R11, RZ, RZ, -R11 ;  /* 0x000000ffff0b7224 */ /* 0x000fe400078e0a0b */
[----:B------:R-:W-:Y:S01]  /*1b10*/  IMAD R139, R2, R9, R139 ;  /* 0x00000009028b7224 */ /* 0x000fe200078e028b */
[----:B------:R-:W-:Y:S01]  /*1b20*/  LOP3.LUT R9, R4, 0x68, RZ, 0xfc, !PT ;  /* 0x0000006804097812 */ /* 0x000fe200078efcff */
[--C-:B------:R-:W-:Y:S01]  /*1b30*/  @!P4 IMAD.IADD R51, R51, 0x1, -R2.reuse ;  /* 0x000000013333c824 */ /* 0x100fe200078e0a02 */
[C---:B------:R-:W-:Y:S01]  /*1b40*/  ISETP.GT.U32.AND P4, PT, R2.reuse, R141, PT ;  /* 0x0000008d0200720c */ /* 0x040fe20003f84070 */
[C---:B------:R-:W-:Y:S01]  /*1b50*/  IMAD R57, R2.reuse, R11, R57 ;  /* 0x0000000b02397224 */ /* 0x040fe200078e0239 */
[----:B------:R-:W-:Y:S01]  /*1b60*/  IABS R137, R9 ;  /* 0x0000000900897213 */ /* 0x000fe20000000000 */
[----:B------:R-:W-:Y:S01]  /*1b70*/  @!P0 IMAD.IADD R53, R53, 0x1, -R2 ;  /* 0x0000000135358824 */ /* 0x000fe200078e0a02 */
[----:B------:R-:W-:Y:S01]  /*1b80*/  ISETP.GT.U32.AND P0, PT, R2, R139, PT ;  /* 0x0000008b0200720c */ /* 0x000fe20003f04070 */
[----:B------:R-:W-:Y:S01]  /*1b90*/  IMAD.HI.U32 R7, R5, R55, RZ ;  /* 0x0000003705077227 */ /* 0x000fe200078e00ff */
[----:B------:R-:W-:-:S03]  /*1ba0*/  LOP3.LUT R11, R4, 0x6c, RZ, 0xfc, !PT ;  /* 0x0000006c040b7812 */ /* 0x000fc600078efcff */
[----:B------:R-:W-:Y:S01]  /*1bb0*/  @!P6 IMAD.MOV R53, RZ, RZ, -R53 ;  /* 0x000000ffff35e224 */ /* 0x000fe200078e0a35 */
[C---:B------:R-:W-:Y:S01]  /*1bc0*/  ISETP.GT.U32.AND P6, PT, R2.reuse, R57, PT ;  /* 0x000000390200720c */ /* 0x040fe20003fc4070 */
[----:B------:R-:W-:Y:S01]  /*1bd0*/  IMAD.MOV R7, RZ, RZ, -R7 ;  /* 0x000000ffff077224 */ /* 0x000fe200078e0a07 */
[----:B------:R-:W-:Y:S01]  /*1be0*/  IABS R59, R11 ;  /* 0x0000000b003b7213 */ /* 0x000fe20000000000 */
[----:B------:R-:W-:Y:S02]  /*1bf0*/  @!P4 IMAD.IADD R141, R141, 0x1, -R2 ;  /* 0x000000018d8dc824 */ /* 0x000fe400078e0a02 */
[C---:B------:R-:W-:Y:S02]  /*1c00*/  IMAD R55, R2.reuse, R7, R55 ;  /* 0x0000000702377224 */ /* 0x040fe400078e0237 */
[----:B------:R-:W-:Y:S01]  /*1c10*/  IMAD.HI.U32 R7, R5, R137, RZ ;  /* 0x0000008905077227 */ /* 0x000fe200078e00ff */
[----:B------:R-:W-:-:S03]  /*1c20*/  ISETP.GT.U32.AND P4, PT, R2, R141, PT ;  /* 0x0000008d0200720c */ /* 0x000fc60003f84070 */
[--C-:B------:R-:W-:Y:S02]  /*1c30*/  @!P0 IMAD.IADD R139, R139, 0x1, -R2.reuse ;  /* 0x000000018b8b8824 */ /* 0x100fe400078e0a02 */
[--C-:B------:R-:W-:Y:S02]  /*1c40*/  @!P5 IMAD.IADD R143, R143, 0x1, -R2.reuse ;  /* 0x000000018f8fd824 */ /* 0x100fe400078e0a02 */
[----:B------:R-:W-:Y:S02]  /*1c50*/  IMAD.MOV R7, RZ, RZ, -R7 ;  /* 0x000000ffff077224 */ /* 0x000fe400078e0a07 */
[----:B------:R-:W-:Y:S01]  /*1c60*/  @!P6 IMAD.IADD R57, R57, 0x1, -R2 ;  /* 0x000000013939e824 */ /* 0x000fe200078e0a02 */
[C---:B------:R-:W-:Y:S01]  /*1c70*/  ISETP.GT.U32.AND P6, PT, R2.reuse, R139, PT ;  /* 0x0000008b0200720c */ /* 0x040fe20003fc4070 */
[C---:B------:R-:W-:Y:S01]  /*1c80*/  IMAD R137, R2.reuse, R7, R137 ;  /* 0x0000000702897224 */ /* 0x040fe200078e0289 */
[----:B------:R-:W-:Y:S01]  /*1c90*/  ISETP.GT.U32.AND P5, PT, R2, R143, PT ;  /* 0x0000008f0200720c */ /* 0x000fe20003fa4070 */
[----:B------:R-:W-:-:S04]  /*1ca0*/  IMAD.HI.U32 R7, R5, R59, RZ ;  /* 0x0000003b05077227 */ /* 0x000fc800078e00ff */
[----:B------:R-:W-:Y:S01]  /*1cb0*/  @!P2 IMAD.MOV R51, RZ, RZ, -R51 ;  /* 0x000000ffff33a224 */ /* 0x000fe200078e0a33 */
[----:B------:R-:W-:Y:S01]  /*1cc0*/  ISETP.GT.U32.AND P2, PT, R2, R55, PT ;  /* 0x000000370200720c */ /* 0x000fe20003f44070 */
[----:B------:R-:W-:Y:S02]  /*1cd0*/  IMAD.MOV R7, RZ, RZ, -R7 ;  /* 0x000000ffff077224 */ /* 0x000fe400078e0a07 */
[--C-:B------:R-:W-:Y:S01]  /*1ce0*/  @!P4 IMAD.IADD R141, R141, 0x1, -R2.reuse ;  /* 0x000000018d8dc824 */ /* 0x100fe200078e0a02 */
[----:B------:R-:W-:Y:S01]  /*1cf0*/  ISETP.GE.AND P4, PT, R16, RZ, PT ;  /* 0x000000ff1000720c */ /* 0x000fe20003f86270 */
[----:B------:R-:W-:Y:S01]  /*1d00*/  IMAD R59, R2, R7, R59 ;  /* 0x00000007023b7224 */ /* 0x000fe200078e023b */
[----:B------:R-:W-:Y:S01]  /*1d10*/  LOP3.LUT R16, R4, 0x78, RZ, 0xfc, !PT ;  /* 0x0000007804107812 */ /* 0x000fe200078efcff */
[--C-:B------:R-:W-:Y:S02]  /*1d20*/  @!P6 IMAD.IADD R139, R139, 0x1, -R2.reuse ;  /* 0x000000018b8be824 */ /* 0x100fe400078e0a02 */
[--C-:B------:R-:W-:Y:S01]  /*1d30*/  @!P5 IMAD.IADD R143, R143, 0x1, -R2.reuse ;  /* 0x000000018f8fd824 */ /* 0x100fe200078e0a02 */
[----:B------:R-:W-:Y:S01]  /*1d40*/  ISETP.GT.U32.AND P6, PT, R2, R59, PT ;  /* 0x0000003b0200720c */ /* 0x000fe20003fc4070 */
[----:B------:R-:W-:Y:S01]  /*1d50*/  @!P3 IMAD.MOV R141, RZ, RZ, -R141 ;  /* 0x000000ffff8db224 */ /* 0x000fe200078e0a8d */
[----:B------:R-:W-:Y:S01]  /*1d60*/  ISETP.GE.AND P5, PT, R14, RZ, PT ;  /* 0x000000ff0e00720c */ /* 0x000fe20003fa6270 */
[----:B------:R-:W-:Y:S01]  /*1d70*/  @!P1 IMAD.MOV R143, RZ, RZ, -R143 ;  /* 0x000000ffff8f9224 */ /* 0x000fe200078e0a8f */
[----:B------:R-:W-:Y:S01]  /*1d80*/  LOP3.LUT R14, R4, 0x70, RZ, 0xfc, !PT ;  /* 0x00000070040e7812 */ /* 0x000fe200078efcff */
[----:B------:R-:W-:Y:S01]  /*1d90*/  @!P2 IMAD.IADD R55, R55, 0x1, -R2 ;  /* 0x000000013737a824 */ /* 0x000fe200078e0a02 */
[----:B------:R-:W-:-:S02]  /*1da0*/  ISETP.GT.U32.AND P3, PT, R2, R57, PT ;  /* 0x000000390200720c */ /* 0x000fc40003f64070 */
[----:B------:R-:W-:Y:S02]  /*1db0*/  ISETP.GE.AND P1, PT, R15, RZ, PT ;  /* 0x000000ff0f00720c */ /* 0x000fe40003f26270 */
[----:B------:R-:W-:Y:S02]  /*1dc0*/  LOP3.LUT R15, R4, 0x74, RZ, 0xfc, !PT ;  /* 0x00000074040f7812 */ /* 0x000fe400078efcff */
[----:B------:R-:W-:Y:S01]  /*1dd0*/  IABS R135, R14 ;  /* 0x0000000e00877213 */ /* 0x000fe20000000000 */
[----:B------:R-:W-:Y:S01]  /*1de0*/  @!P6 IMAD.IADD R59, R59, 0x1, -R2 ;  /* 0x000000013b3be824 */ /* 0x000fe200078e0a02 */
[----:B------:R-:W-:Y:S02]  /*1df0*/  ISETP.GT.U32.AND P0, PT, R2, R55, PT ;  /* 0x000000370200720c */ /* 0x000fe40003f04070 */
[----:B------:R-:W-:Y:S01]  /*1e00*/  IABS R61, R15 ;  /* 0x0000000f003d7213 */ /* 0x000fe20000000000 */
[----:B------:R-:W-:Y:S01]  /*1e10*/  IMAD.HI.U32 R7, R5, R135, RZ ;  /* 0x0000008705077227 */ /* 0x000fe200078e00ff */
[----:B------:R-:W-:-:S02]  /*1e20*/  ISETP.GE.AND P2, PT, R9, RZ, PT ;  /* 0x000000ff0900720c */ /* 0x000fc40003f46270 */
[----:B------:R-:W-:Y:S01]  /*1e30*/  IABS R133, R16 ;  /* 0x0000001000857213 */ /* 0x000fe20000000000 */
[----:B------:R-:W-:Y:S01]  /*1e40*/  IMAD.HI.U32 R9, R5, R61, RZ ;  /* 0x0000003d05097227 */ /* 0x000fe200078e00ff */
[----:B------:R-:W-:-:S03]  /*1e50*/  ISETP.GT.U32.AND P6, PT, R2, R59, PT ;  /* 0x0000003b0200720c */ /* 0x000fc60003fc4070 */
[----:B------:R-:W-:Y:S02]  /*1e60*/  IMAD.MOV R7, RZ, RZ, -R7 ;  /* 0x000000ffff077224 */ /* 0x000fe400078e0a07 */
[----:B------:R-:W-:Y:S01]  /*1e70*/  @!P3 IMAD.IADD R57, R57, 0x1, -R2 ;  /* 0x000000013939b824 */ /* 0x000fe200078e0a02 */
[----:B------:R-:W-:Y:S01]  /*1e80*/  ISETP.GE.AND P3, PT, R11, RZ, PT ;  /* 0x000000ff0b00720c */ /* 0x000fe20003f66270 */
[----:B------:R-:W-:-:S04]  /*1e90*/  IMAD.HI.U32 R11, R5, R133, RZ ;  /* 0x00000085050b7227 */ /* 0x000fc800078e00ff */
[----:B------:R-:W-:Y:S02]  /*1ea0*/  IMAD.MOV R9, RZ, RZ, -R9 ;  /* 0x000000ffff097224 */ /* 0x000fe400078e0a09 */
[C---:B------:R-:W-:Y:S02]  /*1eb0*/  IMAD R135, R2.reuse, R7, R135 ;  /* 0x0000000702877224 */ /* 0x040fe400078e0287 */
[--C-:B------:R-:W-:Y:S01]  /*1ec0*/  @!P0 IMAD.IADD R55, R55, 0x1, -R2.reuse ;  /* 0x0000000137378824 */ /* 0x100fe200078e0a02 */
[C---:B------:R-:W-:Y:S01]  /*1ed0*/  ISETP.GT.U32.AND P0, PT, R2.reuse, R137, PT ;  /* 0x000000890200720c */ /* 0x040fe20003f04070 */
[----:B------:R-:W-:Y:S02]  /*1ee0*/  IMAD.MOV R11, RZ, RZ, -R11 ;  /* 0x000000ffff0b7224 */ /* 0x000fe400078e0a0b */
[C---:B------:R-:W-:Y:S02]  /*1ef0*/  IMAD R61, R2.reuse, R9, R61 ;  /* 0x00000009023d7224 */ /* 0x040fe400078e023d */
[----:B------:R-:W-:Y:S01]  /*1f00*/  @!P1 IMAD.MOV R139, RZ, RZ, -R139 ;  /* 0x000000ffff8b9224 */ /* 0x000fe200078e0a8b */
[C---:B------:R-:W-:Y:S01]  /*1f10*/  ISETP.GT.U32.AND P1, PT, R2.reuse, R135, PT ;  /* 0x000000870200720c */ /* 0x040fe20003f24070 */
[----:B------:R-:W-:Y:S01]  /*1f20*/  IMAD R133, R2, R11, R133 ;  /* 0x0000000b02857224 */ /* 0x000fe200078e0285 */
[----:B------:R-:W-:Y:S01]  /*1f30*/  LOP3.LUT R11, R4, 0x7c, RZ, 0xfc, !PT ;  /* 0x0000007c040b7812 */ /* 0x000fe200078efcff */
[----:B------:R-:W-:Y:S01]  /*1f40*/  @!P4 IMAD.MOV R57, RZ, RZ, -R57 ;  /* 0x000000ffff39c224 */ /* 0x000fe200078e0a39 */
[C---:B------:R-:W-:Y:S01]  /*1f50*/  ISETP.GT.U32.AND P4, PT, R2.reuse, R61, PT ;  /* 0x0000003d0200720c */ /* 0x040fe20003f84070 */
[--C-:B------:R-:W-:Y:S01]  /*1f60*/  @!P6 IMAD.IADD R59, R59, 0x1, -R2.reuse ;  /* 0x000000013b3be824 */ /* 0x100fe200078e0a02 */
[----:B------:R-:W-:Y:S01]  /*1f70*/  ISETP.GT.U32.AND P6, PT, R2, R133, PT ;  /* 0x000000850200720c */ /* 0x000fe20003fc4070 */
[--C-:B------:R-:W-:Y:S01]  /*1f80*/  @!P0 IMAD.IADD R137, R137, 0x1, -R2.reuse ;  /* 0x0000000189898824 */ /* 0x100fe200078e0a02 */
[----:B------:R-:W-:Y:S01]  /*1f90*/  ISETP.GE.AND P0, PT, R14, RZ, PT ;  /* 0x000000ff0e00720c */ /* 0x000fe20003f06270 */
[----:B------:R-:W-:Y:S01]  /*1fa0*/  @!P5 IMAD.MOV R55, RZ, RZ, -R55 ;  /* 0x000000ffff37d224 */ /* 0x000fe200078e0a37 */
[----:B------:R-:W-:Y:S01]  /*1fb0*/  IABS R63, R11 ;  /* 0x0000000b003f7213 */ /* 0x000fe20000000000 */
[----:B------:R-:W-:Y:S01]  /*1fc0*/  @!P3 IMAD.MOV R59, RZ, RZ, -R59 ;  /* 0x000000ffff3bb224 */ /* 0x000fe200078e0a3b */
[----:B------:R-:W-:Y:S01]  /*1fd0*/  LOP3.LUT R14, R4, 0x80, RZ, 0xfc, !PT ;  /* 0x00000080040e7812 */ /* 0x000fe200078efcff */
[----:B------:R-:W-:Y:S01]  /*1fe0*/  @!P1 IMAD.IADD R135, R135, 0x1, -R2 ;  /* 0x0000000187879824 */ /* 0x000fe200078e0a02 */
[----:B------:R-:W-:Y:S01]  /*1ff0*/  ISETP.GT.U32.AND P5, PT, R2, R137, PT ;  /* 0x000000890200720c */ /* 0x000fe20003fa4070 */
[----:B------:R-:W-:Y:S01]  /*2000*/  IMAD.HI.U32 R7, R5, R63, RZ ;  /* 0x0000003f05077227 */ /* 0x000fe200078e00ff */
[----:B------:R-:W-:-:S02]  /*2010*/  IABS R131, R14 ;  /* 0x0000000e00837213 */ /* 0x000fc40000000000 */
[----:B------:R-:W-:Y:S01]  /*2020*/  ISETP.GE.AND P1, PT, R16, RZ, PT ;  /* 0x000000ff1000720c */ /* 0x000fe20003f26270 */
[--C-:B------:R-:W-:Y:S01]  /*2030*/  @!P4 IMAD.IADD R61, R61, 0x1, -R2.reuse ;  /* 0x000000013d3dc824 */ /* 0x100fe200078e0a02 */
[----:B------:R-:W-:Y:S01]  /*2040*/  ISETP.GT.U32.AND P4, PT, R2, R135, PT ;  /* 0x000000870200720c */ /* 0x000fe20003f84070 */
[----:B------:R-:W-:Y:S01]  /*2050*/  @!P6 IMAD.IADD R133, R133, 0x1, -R2 ;  /* 0x000000018585e824 */ /* 0x000fe200078e0a02 */
[----:B------:R-:W-:Y:S01]  /*2060*/  LOP3.LUT R16, R4, 0x88, RZ, 0xfc, !PT ;  /* 0x0000008804107812 */ /* 0x000fe200078efcff */
[----:B------:R-:W-:Y:S01]  /*2070*/  IMAD.MOV R9, RZ, RZ, -R7 ;  /* 0x000000ffff097224 */ /* 0x000fe200078e0a07 */
[----:B------:R-:W-:Y:S01]  /*2080*/  ISETP.GT.U32.AND P6, PT, R2, R61, PT ;  /* 0x0000003d0200720c */ /* 0x000fe20003fc4070 */
[----:B------:R-:W-:Y:S01]  /*2090*/  IMAD.HI.U32 R7, R5, R131, RZ ;  /* 0x0000008305077227 */ /* 0x000fe200078e00ff */
[----:B------:R-:W-:-:S03]  /*20a0*/  IABS R129, R16 ;  /* 0x0000001000817213 */ /* 0x000fc60000000000 */
[C---:B------:R-:W-:Y:S02]  /*20b0*/  IMAD R63, R2.reuse, R9, R63 ;  /* 0x00000009023f7224 */ /* 0x040fe400078e023f */
[----:B------:R-:W-:Y:S02]  /*20c0*/  IMAD.MOV R7, RZ, RZ, -R7 ;  /* 0x000000ffff077224 */ /* 0x000fe400078e0a07 */
[--C-:B------:R-:W-:Y:S01]  /*20d0*/  @!P4 IMAD.IADD R135, R135, 0x1, -R2.reuse ;  /* 0x000000018787c824 */ /* 0x100fe200078e0a02 */
[C---:B------:R-:W-:Y:S01]  /*20e0*/  ISETP.GT.U32.AND P4, PT, R2.reuse, R63, PT ;  /* 0x0000003f0200720c */ /* 0x040fe20003f84070 */
[C---:B------:R-:W-:Y:S02]  /*20f0*/  IMAD R131, R2.reuse, R7, R131 ;  /* 0x0000000702837224 */ /* 0x040fe400078e0283 */
[--C-:B------:R-:W-:Y:S01]  /*2100*/  @!P5 IMAD.IADD R137, R137, 0x1, -R2.reuse ;  /* 0x000000018989d824 */ /* 0x100fe200078e0a02 */
[----:B------:R-:W-:Y:S01]  /*2110*/  ISETP.GE.AND P5, PT, R15, RZ, PT ;  /* 0x000000ff0f00720c */ /* 0x000fe20003fa6270 */
[----:B------:R-:W-:Y:S01]  /*2120*/  @!P6 IMAD.IADD R61, R61, 0x1, -R2 ;  /* 0x000000013d3de824 */ /* 0x000fe200078e0a02 */
[----:B------:R-:W-:Y:S01]  /*2130*/  ISETP.GT.U32.AND P6, PT, R2, R131, PT ;  /* 0x000000830200720c */ /* 0x000fe20003fc4070 */
[----:B------:R-:W-:Y:S01]  /*2140*/  @!P2 IMAD.MOV R137, RZ, RZ, -R137 ;  /* 0x000000ffff89a224 */ /* 0x000fe200078e0a89 */
[----:B------:R-:W-:Y:S01]  /*2150*/  LOP3.LUT R15, R4, 0x84, RZ, 0xfc, !PT ;  /* 0x00000084040f7812 */ /* 0x000fe200078efcff */
[----:B------:R-:W-:Y:S01]  /*2160*/  @!P0 IMAD.MOV R135, RZ, RZ, -R135 ;  /* 0x000000ffff878224 */ /* 0x000fe200078e0a87 */
[----:B------:R-:W-:-:S02]  /*2170*/  ISETP.GT.U32.AND P2, PT, R2, R133, PT ;  /* 0x000000850200720c */ /* 0x000fc40003f44070 */
[----:B------:R-:W-:Y:S01]  /*2180*/  IABS R65, R15 ;  /* 0x0000000f00417213 */ /* 0x000fe20000000000 */
[----:B------:R-:W-:Y:S01]  /*2190*/  @!P4 IMAD.IADD R63, R63, 0x1, -R2 ;  /* 0x000000013f3fc824 */ /* 0x000fe200078e0a02 */
[----:B------:R-:W-:Y:S02]  /*21a0*/  ISETP.GE.AND P4, PT, R14, RZ, PT ;  /* 0x000000ff0e00720c */ /* 0x000fe40003f86270 */
[----:B------:R-:W-:Y:S01]  /*21b0*/  LOP3.LUT R14, R4, 0x98, RZ, 0xfc, !PT ;  /* 0x00000098040e7812 */ /* 0x000fe200078efcff */
[----:B------:R-:W-:-:S03]  /*21c0*/  IMAD.HI.U32 R7, R5, R65, RZ ;  /* 0x0000004105077227 */ /* 0x000fc600078e00ff */
[----:B------:R-:W-:Y:S01]  /*21d0*/  IABS R125, R14 ;  /* 0x0000000e007d7213 */ /* 0x000fe20000000000 */
[----:B------:R-:W-:Y:S01]  /*21e0*/  @!P6 IMAD.IADD R131, R131, 0x1, -R2 ;  /* 0x000000018383e824 */ /* 0x000fe200078e0a02 */
[C---:B------:R-:W-:Y:S01]  /*21f0*/  ISETP.GT.U32.AND P6, PT, R2.reuse, R63, PT ;  /* 0x0000003f0200720c */ /* 0x040fe20003fc4070 */
[----:B------:R-:W-:Y:S02]  /*2200*/  IMAD.MOV R9, RZ, RZ, -R7 ;  /* 0x000000ffff097224 */ /* 0x000fe400078e0a07 */
[----:B------:R-:W-:Y:S01]  /*2210*/  IMAD.HI.U32 R7, R5, R129, RZ ;  /* 0x0000008105077227 */ /* 0x000fe200078e00ff */
[----:B------:R-:W-:-:S03]  /*2220*/  ISETP.GT.U32.AND P0, PT, R2, R131, PT ;  /* 0x000000830200720c */ /* 0x000fc60003f04070 */
[C---:B------:R-:W-:Y:S02]  /*2230*/  IMAD R65, R2.reuse, R9, R65 ;  /* 0x0000000902417224 */ /* 0x040fe400078e0241 */
[----:B------:R-:W-:Y:S02]  /*2240*/  IMAD.MOV R9, RZ, RZ, -R7 ;  /* 0x000000ffff097224 */ /* 0x000fe400078e0a07 */
[----:B------:R-:W-:Y:S01]  /*2250*/  IMAD.HI.U32 R7, R5, R67, RZ ;  /* 0x0000004305077227 */ /* 0x000fe200078e00ff */
[----:B------:R-:W-:-:S03]  /*2260*/  ISETP.GT.U32.AND P3, PT, R2, R65, PT ;  /* 0x000000410200720c */ /* 0x000fc60003f64070 */
[----:B------:R-:W-:Y:S01]  /*2270*/  IMAD R129, R2, R9, R129 ;  /* 0x0000000902817224 */ /* 0x000fe200078e0281 */
[----:B------:R-:W-:Y:S01]  /*2280*/  LOP3.LUT R9, R4, 0x90, RZ, 0xfc, !PT ;  /* 0x0000009004097812 */ /* 0x000fe200078efcff */
[--C-:B------:R-:W-:Y:S02]  /*2290*/  @!P6 IMAD.IADD R63, R63, 0x1, -R2.reuse ;  /* 0x000000013f3fe824 */ /* 0x100fe400078e0a02 */
[--C-:B------:R-:W-:Y:S01]  /*22a0*/  @!P2 IMAD.IADD R133, R133, 0x1, -R2.reuse ;  /* 0x000000018585a824 */ /* 0x100fe200078e0a02 */
[----:B------:R-:W-:Y:S01]  /*22b0*/  ISETP.GT.U32.AND P6, PT, R2, R129, PT ;  /* 0x000000810200720c */ /* 0x000fe20003fc4070 */
[----:B------:R-:W-:Y:S01]  /*22c0*/  IMAD.MOV R7, RZ, RZ, -R7 ;  /* 0x000000ffff077224 */ /* 0x000fe200078e0a07 */
[----:B------:R-:W-:Y:S01]  /*22d0*/  ISETP.GE.AND P2, PT, R11, RZ, PT ;  /* 0x000000ff0b00720c */ /* 0x000fe20003f46270 */
[--C-:B------:R-:W-:Y:S01]  /*22e0*/  @!P0 IMAD.IADD R131, R131, 0x1, -R2.reuse ;  /* 0x0000000183838824 */ /* 0x100fe200078e0a02 */
[----:B------:R-:W-:Y:S01]  /*22f0*/  IABS R127, R9 ;  /* 0x00000009007f7213 */ /* 0x000fe20000000000 */
[----:B------:R-:W-:Y:S01]  /*2300*/  @!P3 IMAD.IADD R65, R65, 0x1, -R2 ;  /* 0x000000014141b824 */ /* 0x000fe200078e0a02 */
[----:B------:R-:W-:Y:S01]  /*2310*/  LOP3.LUT R11, R4, 0x94, RZ, 0xfc, !PT ;  /* 0x00000094040b7812 */ /* 0x000fe200078efcff */
[C---:B------:R-:W-:Y:S01]  /*2320*/  IMAD R67, R2.reuse, R7, R67 ;  /* 0x0000000702437224 */ /* 0x040fe200078e0243 */
[----:B------:R-:W-:Y:S01]  /*2330*/  ISETP.GE.AND P3, PT, R9, RZ, PT ;  /* 0x000000ff0900720c */ /* 0x000fe20003f66270 */
[----:B------:R-:W-:Y:S01]  /*2340*/  @!P4 IMAD.MOV R131, RZ, RZ, -R131 ;  /* 0x000000ffff83c224 */ /* 0x000fe200078e0a83 */
[----:B------:R-:W-:Y:S01]  /*2350*/  IABS R69, R11 ;  /* 0x0000000b00457213 */ /* 0x000fe20000000000 */
[----:B------:R-:W-:Y:S01]  /*2360*/  IMAD.HI.U32 R7, R5, R127, RZ ;  /* 0x0000007f05077227 */ /* 0x000fe200078e00ff */
[----:B------:R-:W-:-:S02]  /*2370*/  ISETP.GT.U32.AND P4, PT, R2, R67, PT ;  /* 0x000000430200720c */ /* 0x000fc40003f84070 */
[----:B------:R-:W-:Y:S01]  /*2380*/  ISETP.GE.AND P0, PT, R17, RZ, PT ;  /* 0x000000ff1100720c */ /* 0x000fe20003f06270 */
[--C-:B------:R-:W-:Y:S01]  /*2390*/  @!P6 IMAD.IADD R129, R129, 0x1, -R2.reuse ;  /* 0x000000018181e824 */ /* 0x100fe200078e0a02 */
[C---:B------:R-:W-:Y:S01]  /*23a0*/  ISETP.GT.U32.AND P6, PT, R2.reuse, R65, PT ;  /* 0x000000410200720c */ /* 0x040fe20003fc4070 */
[----:B------:R-:W-:Y:S01]  /*23b0*/  @!P5 IMAD.MOV R61, RZ, RZ, -R61 ;  /* 0x000000ffff3dd224 */ /* 0x000fe200078e0a3d */
[----:B------:R-:W-:Y:S01]  /*23c0*/  ISETP.GE.AND P5, PT, R15, RZ, PT ;  /* 0x000000ff0f00720c */ /* 0x000fe20003fa6270 */
[----:B------:R-:W-:Y:S01]  /*23d0*/  @!P2 IMAD.MOV R63, RZ, RZ, -R63 ;  /* 0x000000ffff3fa224 */ /* 0x000fe200078e0a3f */
[----:B------:R-:W-:Y:S01]  /*23e0*/  ISETP.GT.U32.AND P2, PT, R2, R129, PT ;  /* 0x000000810200720c */ /* 0x000fe20003f44070 */
[----:B------:R-:W-:Y:S01]  /*23f0*/  IMAD.MOV R7, RZ, RZ, -R7 ;  /* 0x000000ffff077224 */ /* 0x000fe200078e0a07 */
[----:B------:R-:W-:Y:S01]  /*2400*/  LOP3.LUT R15, R4, 0x9c, RZ, 0xfc, !PT ;  /* 0x0000009c040f7812 */ /* 0x000fe200078efcff */
[----:B------:R-:W-:Y:S01]  /*2410*/  @!P1 IMAD.MOV R133, RZ, RZ, -R133 ;  /* 0x000000ffff859224 */ /* 0x000fe200078e0a85 */
[----:B------:R-:W-:Y:S01]  /*2420*/  ISETP.GE.AND P1, PT, R16, RZ, PT ;  /* 0x000000ff1000720c */ /* 0x000fe20003f26270 */
[----:B------:R-:W-:Y:S01]  /*2430*/  IMAD R127, R2, R7, R127 ;  /* 0x00000007027f7224 */ /* 0x000fe200078e027f */
[----:B------:R-:W-:Y:S01]  /*2440*/  IABS R71, R15 ;  /* 0x0000000f00477213 */ /* 0x000fe20000000000 */
[--C-:B------:R-:W-:Y:S01]  /*2450*/  @!P4 IMAD.IADD R67, R67, 0x1, -R2.reuse ;  /* 0x000000014343c824 */ /* 0x100fe200078e0a02 */
[----:B------:R-:W-:Y:S01]  /*2460*/  ISETP.GE.AND P4, PT, R14, RZ, PT ;  /* 0x000000ff0e00720c */ /* 0x000fe20003f86270 */
[----:B------:R-:W-:Y:S01]  /*2470*/  @!P6 IMAD.IADD R65, R65, 0x1, -R2 ;  /* 0x000000014141e824 */ /* 0x000fe200078e0a02 */
[----:B------:R-:W-:Y:S01]  /*2480*/  ISETP.GT.U32.AND P6, PT, R2, R127, PT ;  /* 0x0000007f0200720c */ /* 0x000fe20003fc4070 */
[----:B------:R-:W-:Y:S01]  /*2490*/  IMAD.HI.U32 R7, R5, R69, RZ ;  /* 0x0000004505077227 */ /* 0x000fe200078e00ff */
[----:B------:R-:W-:-:S02]  /*24a0*/  LOP3.LUT R14, R4, 0xa4, RZ, 0xfc, !PT ;  /* 0x000000a4040e7812 */ /* 0x000fc400078efcff */
[----:B------:R-:W-:Y:S01]  /*24b0*/  LOP3.LUT R17, R4, 0xac, RZ, 0xfc, !PT ;  /* 0x000000ac04117812 */ /* 0x000fe200078efcff */
[----:B------:R-:W-:Y:S01]  /*24c0*/  @!P2 IMAD.IADD R129, R129, 0x1, -R2 ;  /* 0x000000018181a824 */ /* 0x000fe200078e0a02 */
[----:B------:R-:W-:Y:S01]  /*24d0*/  ISETP.GE.AND P2, PT, R11, RZ, PT ;  /* 0x000000ff0b00720c */ /* 0x000fe20003f46270 */
[----:B------:R-:W-:Y:S01]  /*24e0*/  @!P5 IMAD.MOV R65, RZ, RZ, -R65 ;  /* 0x000000ffff41d224 */ /* 0x000fe200078e0a41 */
[----:B------:R-:W-:Y:S01]  /*24f0*/  ISETP.GT.U32.AND P5, PT, R2, R67, PT ;  /* 0x000000430200720c */ /* 0x000fe20003fa4070 */
[----:B------:R-:W-:Y:S01]  /*2500*/  IMAD.HI.U32 R9, R5, R125, RZ ;  /* 0x0000007d05097227 */ /* 0x000fe200078e00ff */
[----:B------:R-:W-:Y:S02]  /*2510*/  IABS R73, R14 ;  /* 0x0000000e00497213 */ /* 0x000fe40000000000 */
[----:B------:R-:W-:Y:S01]  /*2520*/  IABS R75, R17 ;  /* 0x00000011004b7213 */ /* 0x000fe20000000000 */
[----:B------:R-:W-:Y:S01]  /*2530*/  IMAD.MOV R11, RZ, RZ, -R7 ;  /* 0x000000ffff0b7224 */ /* 0x000fe200078e0a07 */
[----:B------:R-:W-:Y:S01]  /*2540*/  LOP3.LUT R16, R4, 0xa8, RZ, 0xfc, !PT ;  /* 0x000000a804107812 */ /* 0x000fe200078efcff */
[----:B------:R-:W-:-:S02]  /*2550*/  IMAD.MOV R9, RZ, RZ, -R9 ;  /* 0x000000ffff097224 */ /* 0x000fc400078e0a09 */
[----:B------:R-:W-:Y:S01]  /*2560*/  IMAD R69, R2, R11, R69 ;  /* 0x0000000b02457224 */ /* 0x000fe200078e0245 */
[----:B------:R-:W-:Y:S01]  /*2570*/  LOP3.LUT R11, R4, 0xa0, RZ, 0xfc, !PT ;  /* 0x000000a0040b7812 */ /* 0x000fe200078efcff */
[C---:B------:R-:W-:Y:S01]  /*2580*/  IMAD R125, R2.reuse, R9, R125 ;  /* 0x00000009027d7224 */ /* 0x040fe200078e027d */
[----:B------:R-:W-:Y:S01]  /*2590*/  IABS R121, R16 ;  /* 0x0000001000797213 */ /* 0x000fe20000000000 */
[--C-:B------:R-:W-:Y:S01]  /*25a0*/  @!P6 IMAD.IADD R127, R127, 0x1, -R2.reuse ;  /* 0x000000017f7fe824 */ /* 0x100fe200078e0a02 */
[----:B------:R-:W-:Y:S01]  /*25b0*/  IABS R123, R11 ;  /* 0x0000000b007b7213 */ /* 0x000fe20000000000 */
[----:B------:R-:W-:Y:S01]  /*25c0*/  @!P1 IMAD.MOV R129, RZ, RZ, -R129 ;  /* 0x000000ffff819224 */ /* 0x000fe200078e0a81 */
[C---:B------:R-:W-:Y:S01]  /*25d0*/  ISETP.GT.U32.AND P1, PT, R2.reuse, R69, PT ;  /* 0x000000450200720c */ /* 0x040fe20003f24070 */
[----:B------:R-:W-:Y:S01]  /*25e0*/  @!P5 IMAD.IADD R67, R67, 0x1, -R2 ;  /* 0x000000014343d824 */ /* 0x000fe200078e0a02 */
[C---:B------:R-:W-:Y:S01]  /*25f0*/  ISETP.GT.U32.AND P6, PT, R2.reuse, R127, PT ;  /* 0x0000007f0200720c */ /* 0x040fe20003fc4070 */
[----:B------:R-:W-:Y:S01]  /*2600*/  IMAD.HI.U32 R7, R5, R71, RZ ;  /* 0x0000004705077227 */ /* 0x000fe200078e00ff */
[----:B------:R-:W-:-:S03]  /*2610*/  ISETP.GT.U32.AND P5, PT, R2, R125, PT ;  /* 0x0000007d0200720c */ /* 0x000fc60003fa4070 */
[----:B------:R-:W-:Y:S02]  /*2620*/  IMAD.MOV R7, RZ, RZ, -R7 ;  /* 0x000000ffff077224 */ /* 0x000fe400078e0a07 */
[----:B------:R-:W-:-:S04]  /*2630*/  IMAD.HI.U32 R9, R5, R73, RZ ;  /* 0x0000004905097227 */ /* 0x000fc800078e00ff */
[C---:B------:R-:W-:Y:S02]  /*2640*/  IMAD R71, R2.reuse, R7, R71 ;  /* 0x0000000702477224 */ /* 0x040fe400078e0247 */
[--C-:B------:R-:W-:Y:S01]  /*2650*/  @!P1 IMAD.IADD R69, R69, 0x1, -R2.reuse ;  /* 0x0000000145459824 */ /* 0x100fe200078e0a02 */
[----:B------:R-:W-:Y:S01]  /*2660*/  ISETP.GE.AND P1, PT, R15, RZ, PT ;  /* 0x000000ff0f00720c */ /* 0x000fe20003f26270 */
[--C-:B------:R-:W-:Y:S01]  /*2670*/  @!P6 IMAD.IADD R127, R127, 0x1, -R2.reuse ;  /* 0x000000017f7fe824 */ /* 0x100fe200078e0a02 */
[C---:B------:R-:W-:Y:S01]  /*2680*/  ISETP.GT.U32.AND P6, PT, R2.reuse, R71, PT ;  /* 0x000000470200720c */ /* 0x040fe20003fc4070 */
[----:B------:R-:W-:Y:S01]  /*2690*/  @!P5 IMAD.IADD R125, R125, 0x1, -R2 ;  /* 0x000000017d7dd824 */ /* 0x000fe200078e0a02 */
[----:B------:R-:W-:Y:S01]  /*26a0*/  ISETP.GT.U32.AND P5, PT, R2, R69, PT ;  /* 0x000000450200720c */ /* 0x000fe20003fa4070 */
[----:B------:R-:W-:Y:S01]  /*26b0*/  IMAD.HI.U32 R7, R5, R123, RZ ;  /* 0x0000007b05077227 */ /* 0x000fe200078e00ff */
[----:B------:R-:W-:-:S03]  /*26c0*/  LOP3.LUT R15, R4, 0xd0, RZ, 0xfc, !PT ;  /* 0x000000d0040f7812 */ /* 0x000fc600078efcff */
[----:B------:R-:W-:Y:S01]  /*26d0*/  IMAD.MOV R7, RZ, RZ, -R7 ;  /* 0x000000ffff077224 */ /* 0x000fe200078e0a07 */
[----:B------:R-:W-:Y:S01]  /*26e0*/  IABS R111, R15 ;  /* 0x0000000f006f7213 */ /* 0x000fe20000000000 */
[----:B------:R-:W-:Y:S02]  /*26f0*/  IMAD.MOV R9, RZ, RZ, -R9 ;  /* 0x000000ffff097224 */ /* 0x000fe400078e0a09 */
[C---:B------:R-:W-:Y:S02]  /*2700*/  IMAD R123, R2.reuse, R7, R123 ;  /* 0x00000007027b7224 */ /* 0x040fe400078e027b */
[--C-:B------:R-:W-:Y:S01]  /*2710*/  @!P6 IMAD.IADD R71, R71, 0x1, -R2.reuse ;  /* 0x000000014747e824 */ /* 0x100fe200078e0a02 */
[C---:B------:R-:W-:Y:S01]  /*2720*/  ISETP.GT.U32.AND P6, PT, R2.reuse, R125, PT ;  /* 0x0000007d0200720c */ /* 0x040fe20003fc4070 */
[----:B------:R-:W-:Y:S01]  /*2730*/  @!P5 IMAD.IADD R69, R69, 0x1, -R2 ;  /* 0x000000014545d824 */ /* 0x000fe200078e0a02 */
[C---:B------:R-:W-:Y:S01]  /*2740*/  ISETP.GT.U32.AND P5, PT, R2.reuse, R123, PT ;  /* 0x0000007b0200720c */ /* 0x040fe20003fa4070 */
[----:B------:R-:W-:-:S02]  /*2750*/  IMAD R73, R2, R9, R73 ;  /* 0x0000000902497224 */ /* 0x000fc400078e0249 */
[----:B------:R-:W-:-:S04]  /*2760*/  IMAD.HI.U32 R9, R5, R75, RZ ;  /* 0x0000004b05097227 */ /* 0x000fc800078e00ff */
[----:B------:R-:W-:Y:S02]  /*2770*/  IMAD.MOV R9, RZ, RZ, -R9 ;  /* 0x000000ffff097224 */ /* 0x000fe400078e0a09 */
[----:B------:R-:W-:Y:S01]  /*2780*/  @!P3 IMAD.MOV R127, RZ, RZ, -R127 ;  /* 0x000000ffff7fb224 */ /* 0x000fe200078e0a7f */
[----:B------:R-:W-:Y:S01]  /*2790*/  ISETP.GE.AND P3, PT, R11, RZ, PT ;  /* 0x000000ff0b00720c */ /* 0x000fe20003f66270 */
[--C-:B------:R-:W-:Y:S01]  /*27a0*/  @!P6 IMAD.IADD R125, R125, 0x1, -R2.reuse ;  /* 0x000000017d7de824 */ /* 0x100fe200078e0a02 */
[C---:B------:R-:W-:Y:S01]  /*27b0*/  ISETP.GT.U32.AND P6, PT, R2.reuse, R73, PT ;  /* 0x000000490200720c */ /* 0x040fe20003fc4070 */
[----:B------:R-:W-:Y:S01]  /*27c0*/  IMAD R75, R2, R9, R75 ;  /* 0x00000009024b7224 */ /* 0x000fe200078e024b */
[C---:B------:R-:W-:Y:S01]  /*27d0*/  LOP3.LUT R11, R4.reuse, 0xb0, RZ, 0xfc, !PT ;  /* 0x000000b0040b7812 */ /* 0x040fe200078efcff */
[----:B------:R-:W-:Y:S01]  /*27e0*/  @!P5 IMAD.IADD R123, R123, 0x1, -R2 ;  /* 0x000000017b7bd824 */ /* 0x000fe200078e0a02 */
[----:B------:R-:W-:Y:S01]  /*27f0*/  LOP3.LUT R9, R4, 0xb4, RZ, 0xfc, !PT ;  /* 0x000000b404097812 */ /* 0x000fe200078efcff */
[----:B------:R-:W-:Y:S01]  /*2800*/  @!P2 IMAD.MOV R69, RZ, RZ, -R69 ;  /* 0x000000ffff45a224 */ /* 0x000fe200078e0a45 */
[----:B------:R-:W-:Y:S01]  /*2810*/  IABS R119, R11 ;  /* 0x0000000b00777213 */ /* 0x000fe20000000000 */
[----:B------:R-:W-:Y:S01]  /*2820*/  @!P4 IMAD.MOV R125, RZ, RZ, -R125 ;  /* 0x000000ffff7dc224 */ /* 0x000fe200078e0a7d */
[C---:B------:R-:W-:Y:S01]  /*2830*/  ISETP.GT.U32.AND P2, PT, R2.reuse, R123, PT ;  /* 0x0000007b0200720c */ /* 0x040fe20003f44070 */
[----:B------:R-:W-:Y:S01]  /*2840*/  IMAD.HI.U32 R7, R5, R121, RZ ;  /* 0x0000007905077227 */ /* 0x000fe200078e00ff */
[----:B------:R-:W-:-:S02]  /*2850*/  ISETP.GT.U32.AND P4, PT, R2, R75, PT ;  /* 0x0000004b0200720c */ /* 0x000fc40003f84070 */
[----:B------:R-:W-:Y:S01]  /*2860*/  IABS R77, R9 ;  /* 0x00000009004d7213 */ /* 0x000fe20000000000 */
[----:B------:R-:W-:Y:S02]  /*2870*/  IMAD.MOV R7, RZ, RZ, -R7 ;  /* 0x000000ffff077224 */ /* 0x000fe400078e0a07 */
[--C-:B------:R-:W-:Y:S02]  /*2880*/  @!P6 IMAD.IADD R73, R73, 0x1, -R2.reuse ;  /* 0x000000014949e824 */ /* 0x100fe400078e0a02 */
[C---:B------:R-:W-:Y:S02]  /*2890*/  IMAD R121, R2.reuse, R7, R121 ;  /* 0x0000000702797224 */ /* 0x040fe400078e0279 */
[----:B------:R-:W-:Y:S01]  /*28a0*/  IMAD.HI.U32 R7, R5, R119, RZ ;  /* 0x0000007705077227 */ /* 0x000fe200078e00ff */
[C---:B------:R-:W-:Y:S02]  /*28b0*/  ISETP.GT.U32.AND P6, PT, R2.reuse, R73, PT ;  /* 0x000000490200720c */ /* 0x040fe40003fc4070 */
[----:B------:R-:W-:Y:S01]  /*28c0*/  ISETP.GT.U32.AND P5, PT, R2, R121, PT ;  /* 0x000000790200720c */ /* 0x000fe20003fa4070 */
[--C-:B------:R-:W-:Y:S01]  /*28d0*/  @!P2 IMAD.IADD R123, R123, 0x1, -R2.reuse ;  /* 0x000000017b7ba824 */ /* 0x100fe200078e0a02 */
[----:B------:R-:W-:Y:S01]  /*28e0*/  ISETP.GE.AND P2, PT, R17, RZ, PT ;  /* 0x000000ff1100720c */ /* 0x000fe20003f46270 */
[----:B------:R-:W-:Y:S01]  /*28f0*/  @!P4 IMAD.IADD R75, R75, 0x1, -R2 ;  /* 0x000000014b4bc824 */ /* 0x000fe200078e0a02 */
[----:B------:R-:W-:Y:S01]  /*2900*/  ISETP.GE.AND P4, PT, R11, RZ, PT ;  /* 0x000000ff0b00720c */ /* 0x000fe20003f86270 */
[----:B------:R-:W-:Y:S01]  /*2910*/  IMAD.MOV R7, RZ, RZ, -R7 ;  /* 0x000000ffff077224 */ /* 0x000fe200078e0a07 */
[----:B------:R-:W-:Y:S01]  /*2920*/  LOP3.LUT R11, R4, 0xc0, RZ, 0xfc, !PT ;  /* 0x000000c0040b7812 */ /* 0x000fe200078efcff */
[----:B------:R-:W-:Y:S01]  /*2930*/  @!P3 IMAD.MOV R123, RZ, RZ, -R123 ;  /* 0x000000ffff7bb224 */ /* 0x000fe200078e0a7b */
[C---:B------:R-:W-:Y:S01]  /*2940*/  ISETP.GT.U32.AND P3, PT, R2.reuse, R75, PT ;  /* 0x0000004b0200720c */ /* 0x040fe20003f64070 */
[----:B------:R-:W-:Y:S01]  /*2950*/  IMAD R119, R2, R7, R119 ;  /* 0x0000000702777224 */ /* 0x000fe200078e0277 */
[----:B------:R-:W-:Y:S01]  /*2960*/  IABS R115, R11 ;  /* 0x0000000b00737213 */ /* 0x000fe20000000000 */
[----:B------:R-:W-:Y:S01]  /*2970*/  IMAD.HI.U32 R7, R5, R77, RZ ;  /* 0x0000004d05077227 */ /* 0x000fe200078e00ff */
[----:B------:R-:W-:-:S03]  /*2980*/  LOP3.LUT R17, R4, 0xd8, RZ, 0xfc, !PT ;  /* 0x000000d804117812 */ /* 0x000fc600078efcff */
[----:B------:R-:W-:Y:S01]  /*2990*/  @!P0 IMAD.MOV R67, RZ, RZ, -R67 ;  /* 0x000000ffff438224 */ /* 0x000fe200078e0a43 */
[C---:B------:R-:W-:Y:S01]  /*29a0*/  ISETP.GT.U32.AND P0, PT, R2.reuse, R71, PT ;  /* 0x000000470200720c */ /* 0x040fe20003f04070 */
[----:B------:R-:W-:Y:S01]  /*29b0*/  IMAD.MOV R7, RZ, RZ, -R7 ;  /* 0x000000ffff077224 */ /* 0x000fe200078e0a07 */
[----:B------:R-:W-:Y:S01]  /*29c0*/  IABS R109, R17 ;  /* 0x00000011006d7213 */ /* 0x000fe20000000000 */
[--C-:B------:R-:W-:Y:S01]  /*29d0*/  @!P6 IMAD.IADD R73, R73, 0x1, -R2.reuse ;  /* 0x000000014949e824 */ /* 0x100fe200078e0a02 */
[C---:B------:R-:W-:Y:S01]  /*29e0*/  ISETP.GT.U32.AND P6, PT, R2.reuse, R119, PT ;  /* 0x000000770200720c */ /* 0x040fe20003fc4070 */
[----:B------:R-:W-:Y:S01]  /*29f0*/  IMAD R77, R2, R7, R77 ;  /* 0x00000007024d7224 */ /* 0x000fe200078e024d */
[----:B------:R-:W-:Y:S01]  /*2a00*/  LOP3.LUT R7, R4, 0xb8, RZ, 0xfc, !PT ;  /* 0x000000b804077812 */ /* 0x000fe200078efcff */
[--C-:B------:R-:W-:Y:S02]  /*2a10*/  @!P5 IMAD.IADD R121, R121, 0x1, -R2.reuse ;  /* 0x000000017979d824 */ /* 0x100fe400078e0a02 */
[----:B------:R-:W-:Y:S01]  /*2a20*/  @!P3 IMAD.IADD R75, R75, 0x1, -R2 ;  /* 0x000000014b4bb824 */ /* 0x000fe200078e0a02 */
[----:B------:R-:W-:-:S02]  /*2a30*/  ISETP.GT.U32.AND P3, PT, R2, R77, PT ;  /* 0x0000004d0200720c */ /* 0x000fc40003f64070 */
[----:B------:R-:W-:Y:S01]  /*2a40*/  ISETP.GT.U32.AND P5, PT, R2, R121, PT ;  /* 0x000000790200720c */ /* 0x000fe20003fa4070 */
[--C-:B------:R-:W-:Y:S01]  /*2a50*/  @!P0 IMAD.IADD R71, R71, 0x1, -R2.reuse ;  /* 0x0000000147478824 */ /* 0x100fe200078e0a02 */
[----:B------:R-:W-:Y:S01]  /*2a60*/  ISETP.GE.AND P0, PT, R14, RZ, PT ;  /* 0x000000ff0e00720c */ /* 0x000fe20003f06270 */
[----:B------:R-:W-:Y:S01]  /*2a70*/  @!P2 IMAD.MOV R75, RZ, RZ, -R75 ;  /* 0x000000ffff4ba224 */ /* 0x000fe200078e0a4b */
[----:B------:R-:W-:Y:S01]  /*2a80*/  IABS R117, R7 ;  /* 0x0000000700757213 */ /* 0x000fe20000000000 */
[----:B------:R-:W-:Y:S01]  /*2a90*/  @!P1 IMAD.MOV R71, RZ, RZ, -R71 ;  /* 0x000000ffff479224 */ /* 0x000fe200078e0a47 */
[----:B------:R-:W-:Y:S01]  /*2aa0*/  ISETP.GE.AND P1, PT, R16, RZ, PT ;  /* 0x000000ff1000720c */ /* 0x000fe20003f26270 */
[--C-:B------:R-:W-:Y:S01]  /*2ab0*/  @!P6 IMAD.IADD R119, R119, 0x1, -R2.reuse ;  /* 0x000000017777e824 */ /* 0x100fe200078e0a02 */
[----:B------:R-:W-:Y:S02]  /*2ac0*/  ISETP.GE.AND P2, PT, R11, RZ, PT ;  /* 0x000000ff0b00720c */ /* 0x000fe40003f46270 */
[----:B------:R-:W-:Y:S01]  /*2ad0*/  LOP3.LUT R14, R4, 0xc4, RZ, 0xfc, !PT ;  /* 0x000000c4040e7812 */ /* 0x000fe200078efcff */
[--C-:B------:R-:W-:Y:S01]  /*2ae0*/  @!P3 IMAD.IADD R77, R77, 0x1, -R2.reuse ;  /* 0x000000014d4db824 */ /* 0x100fe200078e0a02 */
[----:B------:R-:W-:Y:S01]  /*2af0*/  ISETP.GT.U32.AND P6, PT, R2, R119, PT ;  /* 0x000000770200720c */ /* 0x000fe20003fc4070 */
[----:B------:R-:W-:Y:S01]  /*2b00*/  @!P5 IMAD.IADD R121, R121, 0x1, -R2 ;  /* 0x000000017979d824 */ /* 0x000fe200078e0a02 */
[----:B------:R-:W-:Y:S01]  /*2b10*/  ISETP.GE.AND P5, PT, R9, RZ, PT ;  /* 0x000000ff0900720c */ /* 0x000fe20003fa6270 */
[----:B------:R-:W-:Y:S01]  /*2b20*/  @!P0 IMAD.MOV R73, RZ, RZ, -R73 ;  /* 0x000000ffff498224 */ /* 0x000fe200078e0a49 */
[----:B------:R-:W-:-:S02]  /*2b30*/  LOP3.LUT R9, R4, 0xbc, RZ, 0xfc, !PT ;  /* 0x000000bc04097812 */ /* 0x000fc400078efcff */
[----:B------:R-:W-:Y:S01]  /*2b40*/  ISETP.GE.AND P0, PT, R7, RZ, PT ;  /* 0x000000ff0700720c */ /* 0x000fe20003f06270 */
[----:B------:R-:W-:Y:S01]  /*2b50*/  IMAD.HI.U32 R7, R5, R117, RZ ;  /* 0x0000007505077227 */ /* 0x000fe200078e00ff */
[----:B------:R-:W-:Y:S02]  /*2b60*/  ISETP.GT.U32.AND P3, PT, R2, R77, PT ;  /* 0x0000004d0200720c */ /* 0x000fe40003f64070 */
[----:B------:R-:W-:Y:S01]  /*2b70*/  IABS R79, R9 ;  /* 0x00000009004f7213 */ /* 0x000fe20000000000 */
[----:B------:R-:W-:Y:S01]  /*2b80*/  @!P1 IMAD.MOV R121, RZ, RZ, -R121 ;  /* 0x000000ffff799224 */ /* 0x000fe200078e0a79 */
[----:B------:R-:W-:Y:S01]  /*2b90*/  ISETP.GE.AND P1, PT, R9, RZ, PT ;  /* 0x000000ff0900720c */ /* 0x000fe20003f26270 */
[----:B------:R-:W-:Y:S01]  /*2ba0*/  IMAD.MOV R11, RZ, RZ, -R7 ;  /* 0x000000ffff0b7224 */ /* 0x000fe200078e0a07 */
[----:B------:R-:W-:Y:S01]  /*2bb0*/  IABS R81, R14 ;  /* 0x0000000e00517213 */ /* 0x000fe20000000000 */
[----:B------:R-:W-:Y:S01]  /*2bc0*/  IMAD.HI.U32 R9, R5, R115, RZ ;  /* 0x0000007305097227 */ /* 0x000fe200078e00ff */
[----:B------:R-:W-:-:S03]  /*2bd0*/  LOP3.LUT R16, R4, 0xd4, RZ, 0xfc, !PT ;  /* 0x000000d404107812 */ /* 0x000fc600078efcff */
[--C-:B------:R-:W-:Y:S01]  /*2be0*/  @!P6 IMAD.IADD R119, R119, 0x1, -R2.reuse ;  /* 0x000000017777e824 */ /* 0x100fe200078e0a02 */
[----:B------:R-:W-:Y:S01]  /*2bf0*/  ISETP.GE.AND P6, PT, R14, RZ, PT ;  /* 0x000000ff0e00720c */ /* 0x000fe20003fc6270 */
[----:B------:R-:W-:Y:S01]  /*2c00*/  IMAD R117, R2, R11, R117 ;  /* 0x0000000b02757224 */ /* 0x000fe200078e0275 */
[----:B------:R-:W-:Y:S01]  /*2c10*/  LOP3.LUT R14, R4, 0xcc, RZ, 0xfc, !PT ;  /* 0x000000cc040e7812 */ /* 0x000fe200078efcff */
[----:B------:R-:W-:Y:S01]  /*2c20*/  IMAD.MOV R9, RZ, RZ, -R9 ;  /* 0x000000ffff097224 */ /* 0x000fe200078e0a09 */
[----:B------:R-:W-:Y:S01]  /*2c30*/  IABS R83, R16 ;  /* 0x0000001000537213 */ /* 0x000fe20000000000 */
[----:B------:R-:W-:Y:S01]  /*2c40*/  @!P4 IMAD.MOV R119, RZ, RZ, -R119 ;  /* 0x000000ffff77c224 */ /* 0x000fe200078e0a77 */
[C---:B------:R-:W-:Y:S01]  /*2c50*/  ISETP.GT.U32.AND P4, PT, R2.reuse, R117, PT ;  /* 0x000000750200720c */ /* 0x040fe20003f84070 */
[----:B------:R-:W-:Y:S01]  /*2c60*/  @!P3 IMAD.IADD R77, R77, 0x1, -R2 ;  /* 0x000000014d4db824 */ /* 0x000fe200078e0a02 */
[----:B------:R-:W-:Y:S01]  /*2c70*/  IABS R85, R14 ;  /* 0x0000000e00557213 */ /* 0x000fe20000000000 */
[----:B------:R-:W-:-:S02]  /*2c80*/  IMAD R115, R2, R9, R115 ;  /* 0x0000000902737224 */ /* 0x000fc400078e0273 */
[----:B------:R-:W-:Y:S02]  /*2c90*/  @!P5 IMAD.MOV R77, RZ, RZ, -R77 ;  /* 0x000000ffff4dd224 */ /* 0x000fe400078e0a4d */
[----:B------:R-:W-:Y:S01]  /*2ca0*/  IMAD.HI.U32 R7, R5, R79, RZ ;  /* 0x0000004f05077227 */ /* 0x000fe200078e00ff */
[----:B------:R-:W-:-:S03]  /*2cb0*/  ISETP.GT.U32.AND P5, PT, R2, R115, PT ;  /* 0x000000730200720c */ /* 0x000fc60003fa4070 */
[----:B------:R-:W-:Y:S02]  /*2cc0*/  IMAD.MOV R11, RZ, RZ, -R7 ;  /* 0x000000ffff0b7224 */ /* 0x000fe400078e0a07 */
[--C-:B------:R-:W-:Y:S02]  /*2cd0*/  @!P4 IMAD.IADD R117, R117, 0x1, -R2.reuse ;  /* 0x000000017575c824 */ /* 0x100fe400078e0a02 */
[----:B------:R-:W-:Y:S01]  /*2ce0*/  IMAD R79, R2, R11, R79 ;  /* 0x0000000b024f7224 */ /* 0x000fe200078e024f */
[----:B------:R-:W-:Y:S01]  /*2cf0*/  LOP3.LUT R11, R4, 0xc8, RZ, 0xfc, !PT ;  /* 0x000000c8040b7812 */ /* 0x000fe200078efcff */
[----:B------:R-:W-:Y:S01]  /*2d00*/  IMAD.HI.U32 R7, R5, R81, RZ ;  /* 0x0000005105077227 */ /* 0x000fe200078e00ff */
[C---:B------:R-:W-:Y:S02]  /*2d10*/  ISETP.GT.U32.AND P4, PT, R2.reuse, R117, PT ;  /* 0x000000750200720c */ /* 0x040fe40003f84070 */
[----:B------:R-:W-:Y:S01]  /*2d20*/  ISETP.GT.U32.AND P3, PT, R2, R79, PT ;  /* 0x0000004f0200720c */ /* 0x000fe20003f64070 */
[----:B------:R-:W-:Y:S01]  /*2d30*/  @!P5 IMAD.IADD R115, R115, 0x1, -R2 ;  /* 0x000000017373d824 */ /* 0x000fe200078e0a02 */
[----:B------:R-:W-:Y:S01]  /*2d40*/  IABS R113, R11 ;  /* 0x0000000b00717213 */ /* 0x000fe20000000000 */
[----:B------:R-:W-:-:S02]  /*2d50*/  IMAD.MOV R7, RZ, RZ, -R7 ;  /* 0x000000ffff077224 */ /* 0x000fc400078e0a07 */
[----:B------:R-:W-:Y:S01]  /*2d60*/  IMAD.HI.U32 R9, R5, R85, RZ ;  /* 0x0000005505097227 */ /* 0x000fe200078e00ff */
[----:B------:R-:W-:-:S03]  /*2d70*/  ISETP.GT.U32.AND P5, PT, R2, R115, PT ;  /* 0x000000730200720c */ /* 0x000fc60003fa4070 */
[C---:B------:R-:W-:Y:S02]  /*2d80*/  IMAD R81, R2.reuse, R7, R81 ;  /* 0x0000000702517224 */ /* 0x040fe400078e0251 */
[----:B------:R-:W-:Y:S02]  /*2d90*/  IMAD.MOV R9, RZ, RZ, -R9 ;  /* 0x000000ffff097224 */ /* 0x000fe400078e0a09 */
[--C-:B------:R-:W-:Y:S02]  /*2da0*/  @!P3 IMAD.IADD R79, R79, 0x1, -R2.reuse ;  /* 0x000000014f4fb824 */ /* 0x100fe400078e0a02 */
[--C-:B------:R-:W-:Y:S01]  /*2db0*/  @!P4 IMAD.IADD R117, R117, 0x1, -R2.reuse ;  /* 0x000000017575c824 */ /* 0x100fe200078e0a02 */
[C---:B------:R-:W-:Y:S01]  /*2dc0*/  ISETP.GT.U32.AND P4, PT, R2.reuse, R81, PT ;  /* 0x000000510200720c */ /* 0x040fe20003f84070 */
[C---:B------:R-:W-:Y:S01]  /*2dd0*/  IMAD R85, R2.reuse, R9, R85 ;  /* 0x0000000902557224 */ /* 0x040fe200078e0255 */
[----:B------:R-:W-:Y:S01]  /*2de0*/  ISETP.GT.U32.AND P3, PT, R2, R79, PT ;  /* 0x0000004f0200720c */ /* 0x000fe20003f64070 */
[----:B------:R-:W-:-:S02]  /*2df0*/  @!P5 IMAD.IADD R115, R115, 0x1, -R2 ;  /* 0x000000017373d824 */ /* 0x000fc400078e0a02 */
[----:B------:R-:W-:Y:S01]  /*2e00*/  IMAD.HI.U32 R7, R5, R113, RZ ;  /* 0x0000007105077227 */ /* 0x000fe200078e00ff */
[----:B------:R-:W-:-:S03]  /*2e10*/  ISETP.GT.U32.AND P5, PT, R2, R85, PT ;  /* 0x000000550200720c */ /* 0x000fc60003fa4070 */
[----:B------:R-:W-:Y:S02]  /*2e20*/  IMAD.MOV R7, RZ, RZ, -R7 ;  /* 0x000000ffff077224 */ /* 0x000fe400078e0a07 */
[----:B------:R-:W-:Y:S02]  /*2e30*/  @!P0 IMAD.MOV R117, RZ, RZ, -R117 ;  /* 0x000000ffff758224 */ /* 0x000fe400078e0a75 */
[----:B------:R-:W-:Y:S02]  /*2e40*/  IMAD R113, R2, R7, R113 ;  /* 0x0000000702717224 */ /* 0x000fe400078e0271 */
[--C-:B------:R-:W-:Y:S01]  /*2e50*/  @!P4 IMAD.IADD R81, R81, 0x1, -R2.reuse ;  /* 0x000000015151c824 */ /* 0x100fe200078e0a02 */
[----:B------:R-:W-:Y:S01]  /*2e60*/  ISETP.GE.AND P4, PT, R11, RZ, PT ;  /* 0x000000ff0b00720c */ /* 0x000fe20003f86270 */
[----:B------:R-:W-:Y:S01]  /*2e70*/  IMAD.HI.U32 R7, R5, R111, RZ ;  /* 0x0000006f05077227 */ /* 0x000fe200078e00ff */
[----:B------:R-:W-:Y:S02]  /*2e80*/  LOP3.LUT R11, R4, 0xdc, RZ, 0xfc, !PT ;  /* 0x000000dc040b7812 */ /* 0x000fe400078efcff */
[C---:B------:R-:W-:Y:S01]  /*2e90*/  ISETP.GT.U32.AND P0, PT, R2.reuse, R81, PT ;  /* 0x000000510200720c */ /* 0x040fe20003f04070 */
[--C-:B------:R-:W-:Y:S01]  /*2ea0*/  @!P3 IMAD.IADD R79, R79, 0x1, -R2.reuse ;  /* 0x000000014f4fb824 */ /* 0x100fe200078e0a02 */
[----:B------:R-:W-:Y:S01]  /*2eb0*/  ISETP.GT.U32.AND P3, PT, R2, R113, PT ;  /* 0x000000710200720c */ /* 0x000fe20003f64070 */
[----:B------:R-:W-:Y:S01]  /*2ec0*/  @!P5 IMAD.IADD R85, R85, 0x1, -R2 ;  /* 0x000000015555d824 */ /* 0x000fe200078e0a02 */
[----:B------:R-:W-:Y:S01]  /*2ed0*/  IABS R87, R11 ;  /* 0x0000000b00577213 */ /* 0x000fe20000000000 */
[----:B------:R-:W-:-:S02]  /*2ee0*/  IMAD.MOV R7, RZ, RZ, -R7 ;  /* 0x000000ffff077224 */ /* 0x000fc400078e0a07 */
[----:B------:R-:W-:Y:S01]  /*2ef0*/  IMAD.HI.U32 R9, R5, R83, RZ ;  /* 0x0000005305097227 */ /* 0x000fe200078e00ff */
[----:B------:R-:W-:-:S03]  /*2f00*/  ISETP.GT.U32.AND P5, PT, R2, R85, PT ;  /* 0x000000550200720c */ /* 0x000fc60003fa4070 */
[----:B------:R-:W-:Y:S02]  /*2f10*/  IMAD R111, R2, R7, R111 ;  /* 0x00000007026f7224 */ /* 0x000fe400078e026f */
[----:B------:R-:W-:-:S04]  /*2f20*/  IMAD.HI.U32 R7, R5, R109, RZ ;  /* 0x0000006d05077227 */ /* 0x000fc800078e00ff */
[----:B------:R-:W-:Y:S02]  /*2f30*/  IMAD.MOV R9, RZ, RZ, -R9 ;  /* 0x000000ffff097224 */ /* 0x000fe400078e0a09 */
[----:B------:R-:W-:Y:S02]  /*2f40*/  IMAD.MOV R7, RZ, RZ, -R7 ;  /* 0x000000ffff077224 */ /* 0x000fe400078e0a07 */
[--C-:B------:R-:W-:Y:S01]  /*2f50*/  @!P3 IMAD.IADD R113, R113, 0x1, -R2.reuse ;  /* 0x000000017171b824 */ /* 0x100fe200078e0a02 */
[----:B------:R-:W-:Y:S01]  /*2f60*/  ISETP.GE.AND P3, PT, R14, RZ, PT ;  /* 0x000000ff0e00720c */ /* 0x000fe20003f66270 */
[----:B------:R-:W-:Y:S01]  /*2f70*/  IMAD R83, R2, R9, R83 ;  /* 0x0000000902537224 */ /* 0x000fe200078e0253 */
[----:B------:R-:W-:Y:S01]  /*2f80*/  LOP3.LUT R14, R4, 0xe0, RZ, 0xfc, !PT ;  /* 0x000000e0040e7812 */ /* 0x000fe200078efcff */
[--C-:B------:R-:W-:Y:S01]  /*2f90*/  @!P0 IMAD.IADD R81, R81, 0x1, -R2.reuse ;  /* 0x0000000151518824 */ /* 0x100fe200078e0a02 */
[C---:B------:R-:W-:Y:S01]  /*2fa0*/  ISETP.GT.U32.AND P0, PT, R2.reuse, R111, PT ;  /* 0x0000006f0200720c */ /* 0x040fe20003f04070 */
[C---:B------:R-:W-:Y:S01]  /*2fb0*/  IMAD R109, R2.reuse, R7, R109 ;  /* 0x00000007026d7224 */ /* 0x040fe200078e026d */
[----:B------:R-:W-:Y:S01]  /*2fc0*/  IABS R107, R14 ;  /* 0x0000000e006b7213 */ /* 0x000fe20000000000 */
[----:B------:R-:W-:Y:S01]  /*2fd0*/  @!P1 IMAD.MOV R79, RZ, RZ, -R79 ;  /* 0x000000ffff4f9224 */ /* 0x000fe200078e0a4f */
[C---:B------:R-:W-:Y:S01]  /*2fe0*/  ISETP.GT.U32.AND P1, PT, R2.reuse, R113, PT ;  /* 0x000000710200720c */ /* 0x040fe20003f24070 */
[----:B------:R-:W-:Y:S01]  /*2ff0*/  @!P6 IMAD.MOV R81, RZ, RZ, -R81 ;  /* 0x000000ffff51e224 */ /* 0x000fe200078e0a51 */
[C---:B------:R-:W-:Y:S01]  /*3000*/  ISETP.GT.U32.AND P6, PT, R2.reuse, R83, PT ;  /* 0x000000530200720c */ /* 0x040fe20003fc4070 */
[----:B------:R-:W-:Y:S01]  /*3010*/  @!P5 IMAD.IADD R85, R85, 0x1, -R2 ;  /* 0x000000015555d824 */ /* 0x000fe200078e0a02 */
[----:B------:R-:W-:Y:S01]  /*3020*/  ISETP.GT.U32.AND P5, PT, R2, R109, PT ;  /* 0x0000006d0200720c */ /* 0x000fe20003fa4070 */
[----:B------:R-:W-:-:S04]  /*3030*/  IMAD.HI.U32 R7, R5, R87, RZ ;  /* 0x0000005705077227 */ /* 0x000fc800078e00ff */
[--C-:B------:R-:W-:Y:S01]  /*3040*/  @!P0 IMAD.IADD R111, R111, 0x1, -R2.reuse ;  /* 0x000000016f6f8824 */ /* 0x100fe200078e0a02 */
[----:B------:R-:W-:Y:S01]  /*3050*/  ISETP.GE.AND P0, PT, R17, RZ, PT ;  /* 0x000000ff1100720c */ /* 0x000fe20003f06270 */
[----:B------:R-:W-:Y:S01]  /*3060*/  IMAD.MOV R9, RZ, RZ, -R7 ;  /* 0x000000ffff097224 */ /* 0x000fe200078e0a07 */
[----:B------:R-:W-:Y:S01]  /*3070*/  LOP3.LUT R17, R4, 0x10c, RZ, 0xfc, !PT ;  /* 0x0000010c04117812 */ /* 0x000fe200078efcff */
[--C-:B------:R-:W-:Y:S01]  /*3080*/  @!P1 IMAD.IADD R113, R113, 0x1, -R2.reuse ;  /* 0x0000000171719824 */ /* 0x100fe200078e0a02 */
[----:B------:R-:W-:Y:S01]  /*3090*/  ISETP.GE.AND P1, PT, R16, RZ, PT ;  /* 0x000000ff1000720c */ /* 0x000fe20003f26270 */
[--C-:B------:R-:W-:Y:S01]  /*30a0*/  @!P6 IMAD.IADD R83, R83, 0x1, -R2.reuse ;  /* 0x000000015353e824 */ /* 0x100fe200078e0a02 */
[----:B------:R-:W-:Y:S01]  /*30b0*/  ISETP.GT.U32.AND P6, PT, R2, R111, PT ;  /* 0x0000006f0200720c */ /* 0x000fe20003fc4070 */
[----:B------:R-:W-:Y:S01]  /*30c0*/  @!P5 IMAD.IADD R109, R109, 0x1, -R2 ;  /* 0x000000016d6dd824 */ /* 0x000fe200078e0a02 */
[----:B------:R-:W-:Y:S01]  /*30d0*/  LOP3.LUT R16, R4, 0xe8, RZ, 0xfc, !PT ;  /* 0x000000e804107812 */ /* 0x000fe200078efcff */
[----:B------:R-:W-:Y:S01]  /*30e0*/  @!P4 IMAD.MOV R113, RZ, RZ, -R113 ;  /* 0x000000ffff71c224 */ /* 0x000fe200078e0a71 */
[C---:B------:R-:W-:Y:S01]  /*30f0*/  ISETP.GT.U32.AND P5, PT, R2.reuse, R83, PT ;  /* 0x000000530200720c */ /* 0x040fe20003fa4070 */
[----:B------:R-:W-:Y:S01]  /*3100*/  IMAD.HI.U32 R7, R5, R107, RZ ;  /* 0x0000006b05077227 */ /* 0x000fe200078e00ff */
[----:B------:R-:W-:-:S02]  /*3110*/  ISETP.GT.U32.AND P4, PT, R2, R109, PT ;  /* 0x0000006d0200720c */ /* 0x000fc40003f84070 */
[----:B------:R-:W-:Y:S01]  /*3120*/  IABS R105, R16 ;  /* 0x0000001000697213 */ /* 0x000fe20000000000 */
[C---:B------:R-:W-:Y:S01]  /*3130*/  IMAD R87, R2.reuse, R9, R87 ;  /* 0x0000000902577224 */ /* 0x040fe200078e0257 */
[----:B------:R-:W-:Y:S01]  /*3140*/  IABS R201, R17 ;  /* 0x0000001100c97213 */ /* 0x000fe20000000000 */
[----:B------:R-:W-:Y:S02]  /*3150*/  IMAD.MOV R7, RZ, RZ, -R7 ;  /* 0x000000ffff077224 */ /* 0x000fe400078e0a07 */
[--C-:B------:R-:W-:Y:S01]  /*3160*/  @!P6 IMAD.IADD R111, R111, 0x1, -R2.reuse ;  /* 0x000000016f6fe824 */ /* 0x100fe200078e0a02 */
[C---:B------:R-:W-:Y:S01]  /*3170*/  ISETP.GT.U32.AND P6, PT, R2.reuse, R87, PT ;  /* 0x000000570200720c */ /* 0x040fe20003fc4070 */
[C---:B------:R-:W-:Y:S02]  /*3180*/  IMAD R107, R2.reuse, R7, R107 ;  /* 0x00000007026b7224 */ /* 0x040fe400078e026b */
[----:B------:R-:W-:Y:S01]  /*3190*/  @!P2 IMAD.MOV R115, RZ, RZ, -R115 ;  /* 0x000000ffff73a224 */ /* 0x000fe200078e0a73 */
[----:B------:R-:W-:Y:S01]  /*31a0*/  ISETP.GE.AND P2, PT, R15, RZ, PT ;  /* 0x000000ff0f00720c */ /* 0x000fe20003f46270 */
[--C-:B------:R-:W-:Y:S01]  /*31b0*/  @!P4 IMAD.IADD R109, R109, 0x1, -R2.reuse ;  /* 0x000000016d6dc824 */ /* 0x100fe200078e0a02 */
[----:B------:R-:W-:Y:S01]  /*31c0*/  ISETP.GT.U32.AND P4, PT, R2, R107, PT ;  /* 0x0000006b0200720c */ /* 0x000fe20003f84070 */
[----:B------:R-:W-:Y:S01]  /*31d0*/  @!P5 IMAD.IADD R83, R83, 0x1, -R2 ;  /* 0x000000015353d824 */ /* 0x000fe200078e0a02 */
[----:B------:R-:W-:Y:S01]  /*31e0*/  LOP3.LUT R15, R4, 0xe4, RZ, 0xfc, !PT ;  /* 0x000000e4040f7812 */ /* 0x000fe200078efcff */
[----:B------:R-:W-:Y:S01]  /*31f0*/  IMAD.HI.U32 R9, R5, R105, RZ ;  /* 0x0000006905097227 */ /* 0x000fe200078e00ff */
[----:B------:R-:W-:-:S02]  /*3200*/  ISETP.GE.AND P5, PT, R11, RZ, PT ;  /* 0x000000ff0b00720c */ /* 0x000fc40003fa6270 */
[----:B------:R-:W-:Y:S01]  /*3210*/  IABS R89, R15 ;  /* 0x0000000f00597213 */ /* 0x000fe20000000000 */
[--C-:B------:R-:W-:Y:S01]  /*3220*/  @!P6 IMAD.IADD R87, R87, 0x1, -R2.reuse ;  /* 0x000000015757e824 */ /* 0x100fe200078e0a02 */
[----:B------:R-:W-:Y:S01]  /*3230*/  LOP3.LUT R11, R4, 0xec, RZ, 0xfc, !PT ;  /* 0x000000ec040b7812 */ /* 0x000fe200078efcff */
[----:B------:R-:W-:Y:S01]  /*3240*/  IMAD.MOV R9, RZ, RZ, -R9 ;  /* 0x000000ffff097224 */ /* 0x000fe200078e0a09 */
[----:B------:R-:W-:Y:S01]  /*3250*/  ISETP.GE.AND P6, PT, R14, RZ, PT ;  /* 0x000000ff0e00720c */ /* 0x000fe20003fc6270 */
[----:B------:R-:W-:Y:S01]  /*3260*/  IMAD.HI.U32 R7, R5, R89, RZ ;  /* 0x0000005905077227 */ /* 0x000fe200078e00ff */
[----:B------:R-:W-:Y:S02]  /*3270*/  LOP3.LUT R14, R4, 0xf0, RZ, 0xfc, !PT ;  /* 0x000000f0040e7812 */ /* 0x000fe400078efcff */
[----:B------:R-:W-:Y:S01]  /*3280*/  IABS R91, R11 ;  /* 0x0000000b005b7213 */ /* 0x000fe20000000000 */
[----:B------:R-:W-:Y:S01]  /*3290*/  @!P4 IMAD.IADD R107, R107, 0x1, -R2 ;  /* 0x000000016b6bc824 */ /* 0x000fe200078e0a02 */
[----:B------:R-:W-:Y:S01]  /*32a0*/  IABS R103, R14 ;  /* 0x0000000e00677213 */ /* 0x000fe20000000000 */
[----:B------:R-:W-:Y:S01]  /*32b0*/  @!P3 IMAD.MOV R85, RZ, RZ, -R85 ;  /* 0x000000ffff55b224 */ /* 0x000fe200078e0a55 */
[C---:B------:R-:W-:Y:S01]  /*32c0*/  ISETP.GT.U32.AND P3, PT, R2.reuse, R87, PT ;  /* 0x000000570200720c */ /* 0x040fe20003f64070 */
[----:B------:R-:W-:Y:S01]  /*32d0*/  IMAD.MOV R7, RZ, RZ, -R7 ;  /* 0x000000ffff077224 */ /* 0x000fe200078e0a07 */
[C---:B------:R-:W-:Y:S01]  /*32e0*/  ISETP.GT.U32.AND P4, PT, R2.reuse, R107, PT ;  /* 0x0000006b0200720c */ /* 0x040fe20003f84070 */
[----:B------:R-:W-:-:S02]  /*32f0*/  IMAD R105, R2, R9, R105 ;  /* 0x0000000902697224 */ /* 0x000fc400078e0269 */
[----:B------:R-:W-:Y:S02]  /*3300*/  IMAD R89, R2, R7, R89 ;  /* 0x0000000702597224 */ /* 0x000fe400078e0259 */
[----:B------:R-:W-:-:S04]  /*3310*/  IMAD.HI.U32 R7, R5, R91, RZ ;  /* 0x0000005b05077227 */ /* 0x000fc800078e00ff */
[----:B------:R-:W-:Y:S01]  /*3320*/  @!P1 IMAD.MOV R83, RZ, RZ, -R83 ;  /* 0x000000ffff539224 */ /* 0x000fe200078e0a53 */
[----:B------:R-:W-:Y:S01]  /*3330*/  ISETP.GT.U32.AND P1, PT, R2, R105, PT ;  /* 0x000000690200720c */ /* 0x000fe20003f24070 */
[----:B------:R-:W-:-:S04]  /*3340*/  IMAD.HI.U32 R9, R5, R103, RZ ;  /* 0x0000006705097227 */ /* 0x000fc800078e00ff */
[----:B------:R-:W-:Y:S02]  /*3350*/  IMAD.MOV R7, RZ, RZ, -R7 ;  /* 0x000000ffff077224 */ /* 0x000fe400078e0a07 */
[--C-:B------:R-:W-:Y:S01]  /*3360*/  @!P3 IMAD.IADD R87, R87, 0x1, -R2.reuse ;  /* 0x000000015757b824 */ /* 0x100fe200078e0a02 */
[----:B------:R-:W-:Y:S01]  /*3370*/  ISETP.GE.AND P3, PT, R16, RZ, PT ;  /* 0x000000ff1000720c */ /* 0x000fe20003f66270 */
[----:B------:R-:W-:Y:S01]  /*3380*/  IMAD.MOV R9, RZ, RZ, -R9 ;  /* 0x000000ffff097224 */ /* 0x000fe200078e0a09 */
[----:B------:R-:W-:Y:S01]  /*3390*/  LOP3.LUT R16, R4, 0x108, RZ, 0xfc, !PT ;  /* 0x0000010804107812 */ /* 0x000fe200078efcff */
[C---:B------:R-:W-:Y:S02]  /*33a0*/  IMAD R91, R2.reuse, R7, R91 ;  /* 0x00000007025b7224 */ /* 0x040fe400078e025b */
[----:B------:R-:W-:Y:S01]  /*33b0*/  @!P2 IMAD.MOV R111, RZ, RZ, -R111 ;  /* 0x000000ffff6fa224 */ /* 0x000fe200078e0a6f */
[C---:B------:R-:W-:Y:S01]  /*33c0*/  ISETP.GT.U32.AND P2, PT, R2.reuse, R89, PT ;  /* 0x000000590200720c */ /* 0x040fe20003f44070 */
[--C-:B------:R-:W-:Y:S01]  /*33d0*/  @!P4 IMAD.IADD R107, R107, 0x1, -R2.reuse ;  /* 0x000000016b6bc824 */ /* 0x100fe200078e0a02 */
[----:B------:R-:W-:Y:S01]  /*33e0*/  ISETP.GE.AND P4, PT, R11, RZ, PT ;  /* 0x000000ff0b00720c */ /* 0x000fe20003f86270 */
[----:B------:R-:W-:Y:S01]  /*33f0*/  IMAD R103, R2, R9, R103 ;  /* 0x0000000902677224 */ /* 0x000fe200078e0267 */
[----:B------:R-:W-:Y:S01]  /*3400*/  LOP3.LUT R9, R4, 0xf4, RZ, 0xfc, !PT ;  /* 0x000000f404097812 */ /* 0x000fe200078efcff */
[----:B------:R-:W-:Y:S01]  /*3410*/  @!P5 IMAD.MOV R87, RZ, RZ, -R87 ;  /* 0x000000ffff57d224 */ /* 0x000fe200078e0a57 */
[----:B------:R-:W-:Y:S01]  /*3420*/  ISETP.GT.U32.AND P5, PT, R2, R91, PT ;  /* 0x0000005b0200720c */ /* 0x000fe20003fa4070 */
[--C-:B------:R-:W-:Y:S01]  /*3430*/  @!P1 IMAD.IADD R105, R105, 0x1, -R2.reuse ;  /* 0x0000000169699824 */ /* 0x100fe200078e0a02 */
[----:B------:R-:W-:Y:S01]  /*3440*/  LOP3.LUT R11, R4, 0xf8, RZ, 0xfc, !PT ;  /* 0x000000f8040b7812 */ /* 0x000fe200078efcff */
[----:B------:R-:W-:Y:S01]  /*3450*/  @!P6 IMAD.MOV R107, RZ, RZ, -R107 ;  /* 0x000000ffff6be224 */ /* 0x000fe200078e0a6b */
[C---:B------:R-:W-:Y:S01]  /*3460*/  ISETP.GT.U32.AND P6, PT, R2.reuse, R103, PT ;  /* 0x000000670200720c */ /* 0x040fe20003fc4070 */
[----:B------:R-:W-:Y:S01]  /*3470*/  @!P0 IMAD.MOV R109, RZ, RZ, -R109 ;  /* 0x000000ffff6d8224 */ /* 0x000fe200078e0a6d */
[----:B------:R-:W-:Y:S01]  /*3480*/  ISETP.GT.U32.AND P1, PT, R2, R105, PT ;  /* 0x000000690200720c */ /* 0x000fe20003f24070 */
[----:B------:R-:W-:Y:S01]  /*3490*/  @!P2 IMAD.IADD R89, R89, 0x1, -R2 ;  /* 0x000000015959a824 */ /* 0x000fe200078e0a02 */
[----:B------:R-:W-:-:S02]  /*34a0*/  IABS R93, R9 ;  /* 0x00000009005d7213 */ /* 0x000fc40000000000 */
[----:B------:R-:W-:Y:S02]  /*34b0*/  IABS R101, R11 ;  /* 0x0000000b00657213 */ /* 0x000fe40000000000 */
[----:B------:R-:W-:Y:S01]  /*34c0*/  ISETP.GT.U32.AND P2, PT, R2, R89, PT ;  /* 0x000000590200720c */ /* 0x000fe20003f44070 */
[--C-:B------:R-:W-:Y:S01]  /*34d0*/  @!P5 IMAD.IADD R91, R91, 0x1, -R2.reuse ;  /* 0x000000015b5bd824 */ /* 0x100fe200078e0a02 */
[----:B------:R-:W-:Y:S01]  /*34e0*/  ISETP.GE.AND P0, PT, R15, RZ, PT ;  /* 0x000000ff0f00720c */ /* 0x000fe20003f06270 */
[----:B------:R-:W-:Y:S01]  /*34f0*/  IMAD.HI.U32 R7, R5, R93, RZ ;  /* 0x0000005d05077227 */ /* 0x000fe200078e00ff */
[----:B------:R-:W-:Y:S02]  /*3500*/  LOP3.LUT R15, R4, 0x104, RZ, 0xfc, !PT ;  /* 0x00000104040f7812 */ /* 0x000fe400078efcff */
[C---:B------:R-:W-:Y:S01]  /*3510*/  ISETP.GT.U32.AND P5, PT, R2.reuse, R91, PT ;  /* 0x0000005b0200720c */ /* 0x040fe20003fa4070 */
[--C-:B------:R-:W-:Y:S01]  /*3520*/  @!P6 IMAD.IADD R103, R103, 0x1, -R2.reuse ;  /* 0x000000016767e824 */ /* 0x100fe200078e0a02 */
[----:B------:R-:W-:Y:S01]  /*3530*/  IABS R199, R16 ;  /* 0x0000001000c77213 */ /* 0x000fe20000000000 */
[----:B------:R-:W-:Y:S01]  /*3540*/  @!P1 IMAD.IADD R105, R105, 0x1, -R2 ;  /* 0x0000000169699824 */ /* 0x000fe200078e0a02 */
[----:B------:R-:W-:Y:S01]  /*3550*/  ISETP.GE.AND P1, PT, R9, RZ, PT ;  /* 0x000000ff0900720c */ /* 0x000fe20003f26270 */
[----:B------:R-:W-:Y:S01]  /*3560*/  IMAD.HI.U32 R9, R5, R101, RZ ;  /* 0x0000006505097227 */ /* 0x000fe200078e00ff */
[----:B------:R-:W-:-:S02]  /*3570*/  ISETP.GT.U32.AND P6, PT, R2, R103, PT ;  /* 0x000000670200720c */ /* 0x000fc40003fc4070 */
[----:B------:R-:W-:Y:S01]  /*3580*/  IABS R97, R15 ;  /* 0x0000000f00617213 */ /* 0x000fe20000000000 */
[----:B------:R-:W-:Y:S02]  /*3590*/  IMAD.MOV R7, RZ, RZ, -R7 ;  /* 0x000000ffff077224 */ /* 0x000fe400078e0a07 */
[----:B------:R-:W-:Y:S02]  /*35a0*/  IMAD.MOV R9, RZ, RZ, -R9 ;  /* 0x000000ffff097224 */ /* 0x000fe400078e0a09 */
[----:B------:R-:W-:Y:S02]  /*35b0*/  IMAD R93, R2, R7, R93 ;  /* 0x00000007025d7224 */ /* 0x000fe400078e025d */
[--C-:B------:R-:W-:Y:S01]  /*35c0*/  @!P2 IMAD.IADD R89, R89, 0x1, -R2.reuse ;  /* 0x000000015959a824 */ /* 0x100fe200078e0a02 */
[----:B------:R-:W-:Y:S01]  /*35d0*/  ISETP.GE.AND P2, PT, R14, RZ, PT ;  /* 0x000000ff0e00720c */ /* 0x000fe20003f46270 */
[----:B------:R-:W-:Y:S01]  /*35e0*/  IMAD R101, R2, R9, R101 ;  /* 0x0000000902657224 */ /* 0x000fe200078e0265 */
[----:B------:R-:W-:Y:S01]  /*35f0*/  LOP3.LUT R14, R4, 0xfc, RZ, 0xfc, !PT ;  /* 0x000000fc040e7812 */ /* 0x000fe200078efcff */
[--C-:B------:R-:W-:Y:S01]  /*3600*/  @!P5 IMAD.IADD R91, R91, 0x1, -R2.reuse ;  /* 0x000000015b5bd824 */ /* 0x100fe200078e0a02 */
[C---:B------:R-:W-:Y:S01]  /*3610*/  ISETP.GT.U32.AND P5, PT, R2.reuse, R93, PT ;  /* 0x0000005d0200720c */ /* 0x040fe20003fa4070 */
[----:B------:R-:W-:Y:S01]  /*3620*/  @!P6 IMAD.IADD R103, R103, 0x1, -R2 ;  /* 0x000000016767e824 */ /* 0x000fe200078e0a02 */
[----:B------:R-:W-:Y:S01]  /*3630*/  ISETP.GT.U32.AND P6, PT, R2, R101, PT ;  /* 0x000000650200720c */ /* 0x000fe20003fc4070 */
[----:B------:R-:W-:Y:S01]  /*3640*/  @!P0 IMAD.MOV R89, RZ, RZ, -R89 ;  /* 0x000000ffff598224 */ /* 0x000fe200078e0a59 */
[----:B------:R-:W-:Y:S01]  /*3650*/  IABS R95, R14 ;  /* 0x0000000e005f7213 */ /* 0x000fe20000000000 */
[----:B------:R-:W-:Y:S01]  /*3660*/  IMAD.HI.U32 R9, R5, R97, RZ ;  /* 0x0000006105097227 */ /* 0x000fe200078e00ff */
[----:B------:R-:W-:-:S02]  /*3670*/  ISETP.GE.AND P0, PT, R11, RZ, PT ;  /* 0x000000ff0b00720c */ /* 0x000fc40003f06270 */
[----:B------:R-:W-:Y:S01]  /*3680*/  LOP3.LUT R11, R4, 0x100, RZ, 0xfc, !PT ;  /* 0x00000100040b7812 */ /* 0x000fe200078efcff */
[----:B------:R-:W-:-:S03]  /*3690*/  IMAD.HI.U32 R7, R5, R95, RZ ;  /* 0x0000005f05077227 */ /* 0x000fc600078e00ff */
[----:B------:R-:W-:Y:S01]  /*36a0*/  IABS R99, R11 ;  /* 0x0000000b00637213 */ /* 0x000fe20000000000 */
[--C-:B------:R-:W-:Y:S02]  /*36b0*/  @!P5 IMAD.IADD R93, R93, 0x1, -R2.reuse ;  /* 0x000000015d5dd824 */ /* 0x100fe400078e0a02 */
[----:B------:R-:W-:Y:S02]  /*36c0*/  IMAD.MOV R7, RZ, RZ, -R7 ;  /* 0x000000ffff077224 */ /* 0x000fe400078e0a07 */
[----:B------:R-:W-:Y:S01]  /*36d0*/  @!P6 IMAD.IADD R101, R101, 0x1, -R2 ;  /* 0x000000016565e824 */ /* 0x000fe200078e0a02 */
[C---:B------:R-:W-:Y:S01]  /*36e0*/  ISETP.GT.U32.AND P6, PT, R2.reuse, R93, PT ;  /* 0x0000005d0200720c */ /* 0x040fe20003fc4070 */
[----:B------:R-:W-:Y:S02]  /*36f0*/  IMAD R95, R2, R7, R95 ;  /* 0x00000007025f7224 */ /* 0x000fe400078e025f */
[----:B------:R-:W-:-:S03]  /*3700*/  IMAD.HI.U32 R7, R5, R99, RZ ;  /* 0x0000006305077227 */ /* 0x000fc600078e00ff */
[C---:B------:R-:W-:Y:S01]  /*3710*/  ISETP.GT.U32.AND P5, PT, R2.reuse, R95, PT ;  /* 0x0000005f0200720c */ /* 0x040fe20003fa4070 */
[----:B------:R-:W-:Y:S02]  /*3720*/  IMAD.MOV R7, RZ, RZ, -R7 ;  /* 0x000000ffff077224 */ /* 0x000fe400078e0a07 */
[----:B------:R-:W-:Y:S02]  /*3730*/  IMAD.MOV R9, RZ, RZ, -R9 ;  /* 0x000000ffff097224 */ /* 0x000fe400078e0a09 */
[C---:B------:R-:W-:Y:S02]  /*3740*/  IMAD R99, R2.reuse, R7, R99 ;  /* 0x0000000702637224 */ /* 0x040fe400078e0263 */
[----:B------:R-:W-:Y:S02]  /*3750*/  @!P6 IMAD.IADD R93, R93, 0x1, -R2 ;  /* 0x000000015d5de824 */ /* 0x000fe400078e0a02 */
[----:B------:R-:W-:Y:S01]  /*3760*/  IMAD.HI.U32 R7, R5, R199, RZ ;  /* 0x000000c705077227 */ /* 0x000fe200078e00ff */
[----:B------:R-:W-:-:S03]  /*3770*/  ISETP.GT.U32.AND P6, PT, R2, R99, PT ;  /* 0x000000630200720c */ /* 0x000fc60003fc4070 */
[----:B------:R-:W-:Y:S02]  /*3780*/  IMAD.MOV R7, RZ, RZ, -R7 ;  /* 0x000000ffff077224 */ /* 0x000fe400078e0a07 */
[C---:B------:R-:W-:Y:S02]  /*3790*/  IMAD R97, R2.reuse, R9, R97 ;  /* 0x0000000902617224 */ /* 0x040fe400078e0261 */
[C---:B------:R-:W-:Y:S02]  /*37a0*/  IMAD R199, R2.reuse, R7, R199 ;  /* 0x0000000702c77224 */ /* 0x040fe400078e02c7 */
[----:B------:R-:W-:Y:S01]  /*37b0*/  @!P1 IMAD.MOV R93, RZ, RZ, -R93 ;  /* 0x000000ffff5d9224 */ /* 0x000fe200078e0a5d */
[----:B------:R-:W-:Y:S01]  /*37c0*/  ISETP.GT.U32.AND P1, PT, R2, R97, PT ;  /* 0x000000610200720c */ /* 0x000fe20003f24070 */
[----:B------:R-:W-:Y:S01]  /*37d0*/  @!P3 IMAD.MOV R105, RZ, RZ, -R105 ;  /* 0x000000ffff69b224 */ /* 0x000fe200078e0a69 */
[----:B------:R-:W-:Y:S01]  /*37e0*/  ISETP.GE.AND P3, PT, R14, RZ, PT ;  /* 0x000000ff0e00720c */ /* 0x000fe20003f66270 */
[--C-:B------:R-:W-:Y:S01]  /*37f0*/  @!P6 IMAD.IADD R99, R99, 0x1, -R2.reuse ;  /* 0x000000016363e824 */ /* 0x100fe200078e0a02 */
[----:B------:R-:W-:Y:S01]  /*3800*/  ISETP.GT.U32.AND P6, PT, R2, R199, PT ;  /* 0x000000c70200720c */ /* 0x000fe20003fc4070 */
[----:B------:R-:W-:Y:S01]  /*3810*/  @!P5 IMAD.IADD R95, R95, 0x1, -R2 ;  /* 0x000000015f5fd824 */ /* 0x000fe200078e0a02 */
[----:B------:R-:W-:Y:S01]  /*3820*/  LOP3.LUT R14, R4, 0x110, RZ, 0xfc, !PT ;  /* 0x00000110040e7812 */ /* 0x000fe200078efcff */
[----:B------:R-:W-:Y:S01]  /*3830*/  @!P4 IMAD.MOV R91, RZ, RZ, -R91 ;  /* 0x000000ffff5bc224 */ /* 0x000fe200078e0a5b */
[----:B------:R-:W-:Y:S01]  /*3840*/  ISETP.GT.U32.AND P4, PT, R2, R101, PT ;  /* 0x000000650200720c */ /* 0x000fe20003f84070 */
[----:B------:R-:W-:Y:S01]  /*3850*/  IMAD.HI.U32 R9, R5, R201, RZ ;  /* 0x000000c905097227 */ /* 0x000fe200078e00ff */
[----:B------:R-:W-:-:S02]  /*3860*/  IABS R203, R14 ;  /* 0x0000000e00cb7213 */ /* 0x000fc40000000000 */
[C---:B------:R-:W-:Y:S01]  /*3870*/  ISETP.GT.U32.AND P5, PT, R2.reuse, R95, PT ;  /* 0x0000005f0200720c */ /* 0x040fe20003fa4070 */
[----:B------:R-:W-:Y:S01]  /*3880*/  @!P1 IMAD.IADD R97, R97, 0x1, -R2 ;  /* 0x0000000161619824 */ /* 0x000fe200078e0a02 */
[----:B------:R-:W-:Y:S01]  /*3890*/  ISETP.GT.U32.AND P1, PT, R2, R99, PT ;  /* 0x000000630200720c */ /* 0x000fe20003f24070 */
[----:B------:R-:W-:-:S04]  /*38a0*/  IMAD.HI.U32 R7, R5, R203, RZ ;  /* 0x000000cb05077227 */ /* 0x000fc800078e00ff */
[--C-:B------:R-:W-:Y:S02]  /*38b0*/  @!P6 IMAD.IADD R199, R199, 0x1, -R2.reuse ;  /* 0x00000001c7c7e824 */ /* 0x100fe400078e0a02 */
[----:B------:R-:W-:Y:S02]  /*38c0*/  IMAD.MOV R9, RZ, RZ, -R9 ;  /* 0x000000ffff097224 */ /* 0x000fe400078e0a09 */
[----:B------:R-:W-:Y:S01]  /*38d0*/  IMAD.MOV R7, RZ, RZ, -R7 ;  /* 0x000000ffff077224 */ /* 0x000fe200078e0a07 */
[C---:B------:R-:W-:Y:S01]  /*38e0*/  ISETP.GT.U32.AND P6, PT, R2.reuse, R199, PT ;  /* 0x000000c70200720c */ /* 0x040fe20003fc4070 */
[----:B------:R-:W-:Y:S01]  /*38f0*/  @!P4 IMAD.IADD R101, R101, 0x1, -R2 ;  /* 0x000000016565c824 */ /* 0x000fe200078e0a02 */
[----:B------:R-:W-:Y:S01]  /*3900*/  ISETP.GE.AND P4, PT, R15, RZ, PT ;  /* 0x000000ff0f00720c */ /* 0x000fe20003f86270 */
[----:B------:R-:W-:Y:S01]  /*3910*/  IMAD R201, R2, R9, R201 ;  /* 0x0000000902c97224 */ /* 0x000fe200078e02c9 */
[----:B------:R-:W-:Y:S01]  /*3920*/  LOP3.LUT R15, R4, 0x114, RZ, 0xfc, !PT ;  /* 0x00000114040f7812 */ /* 0x000fe200078efcff */
[----:B------:R-:W-:-:S02]  /*3930*/  IMAD R203, R2, R7, R203 ;  /* 0x0000000702cb7224 */ /* 0x000fc400078e02cb */
[--C-:B------:R-:W-:Y:S01]  /*3940*/  @!P5 IMAD.IADD R95, R95, 0x1, -R2.reuse ;  /* 0x000000015f5fd824 */ /* 0x100fe200078e0a02 */
[----:B------:R-:W-:Y:S01]  /*3950*/  ISETP.GE.AND P5, PT, R16, RZ, PT ;  /* 0x000000ff1000720c */ /* 0x000fe20003fa6270 */
[--C-:B------:R-:W-:Y:S01]  /*3960*/  @!P1 IMAD.IADD R99, R99, 0x1, -R2.reuse ;  /* 0x0000000163639824 */ /* 0x100fe200078e0a02 */
[----:B------:R-:W-:Y:S01]  /*3970*/  ISETP.GT.U32.AND P1, PT, R2, R201, PT ;  /* 0x000000c90200720c */ /* 0x000fe20003f24070 */
[----:B------:R-:W-:Y:S01]  /*3980*/  @!P2 IMAD.MOV R103, RZ, RZ, -R103 ;  /* 0x000000ffff67a224 */ /* 0x000fe200078e0a67 */
[----:B------:R-:W-:Y:S01]  /*3990*/  LOP3.LUT R16, R4, 0x118, RZ, 0xfc, !PT ;  /* 0x0000011804107812 */ /* 0x000fe200078efcff */
        /* <DEDUP_REMOVED lines=8> */
[----:B------:R-:W-:Y:S01]  /*3a20*/  IABS R207, R16 ;  /* 0x0000001000cf7213 */ /* 0x000fe20000000000 */
[----:B------:R-:W-:Y:S02]  /*3a30*/  IMAD.MOV R7, RZ, RZ, -R7 ;  /* 0x000000ffff077224 */ /* 0x000fe400078e0a07 */
[----:B------:R-:W-:Y:S01]  /*3a40*/  @!P1 IMAD.IADD R201, R201, 0x1, -R2 ;  /* 0x00000001c9c99824 */ /* 0x000fe200078e0a02 */
[----:B------:R-:W-:Y:S01]  /*3a50*/  ISETP.GE.AND P1, PT, R14, RZ, PT ;  /* 0x000000ff0e00720c */ /* 0x000fe20003f26270 */
[----:B------:R-:W-:Y:S01]  /*3a60*/  IMAD.HI.U32 R9, R5, R207, RZ ;  /* 0x000000cf05097227 */ /* 0x000fe200078e00ff */
[----:B------:R-:W-:Y:S02]  /*3a70*/  LOP3.LUT R14, R4, 0x120, RZ, 0xfc, !PT ;  /* 0x00000120040e7812 */ /* 0x000fe400078efcff */
[C---:B------:R-:W-:Y:S01]  /*3a80*/  ISETP.GT.U32.AND P3, PT, R2.reuse, R201, PT ;  /* 0x000000c90200720c */ /* 0x040fe20003f64070 */
[----:B------:R-:W-:Y:S01]  /*3a90*/  IMAD.MOV R9, RZ, RZ, -R9 ;  /* 0x000000ffff097224 */ /* 0x000fe200078e0a09 */
[----:B------:R-:W-:Y:S01]  /*3aa0*/  IABS R211, R14 ;  /* 0x0000000e00d37213 */ /* 0x000fe20000000000 */
[----:B------:R-:W-:-:S02]  /*3ab0*/  IMAD R205, R2, R7, R205 ;  /* 0x0000000702cd7224 */ /* 0x000fc400078e02cd */
[--C-:B------:R-:W-:Y:S02]  /*3ac0*/  @!P6 IMAD.IADD R203, R203, 0x1, -R2.reuse ;  /* 0x00000001cbcbe824 */ /* 0x100fe400078e0a02 */
[----:B------:R-:W-:Y:S01]  /*3ad0*/  @!P0 IMAD.IADD R97, R97, 0x1, -R2 ;  /* 0x0000000161618824 */ /* 0x000fe200078e0a02 */
[----:B------:R-:W-:Y:S01]  /*3ae0*/  ISETP.GE.AND P0, PT, R17, RZ, PT ;  /* 0x000000ff1100720c */ /* 0x000fe20003f06270 */
[C---:B------:R-:W-:Y:S01]  /*3af0*/  IMAD R207, R2.reuse, R9, R207 ;  /* 0x0000000902cf7224 */ /* 0x040fe200078e02cf */
[C---:B------:R-:W-:Y:S01]  /*3b00*/  ISETP.GT.U32.AND P6, PT, R2.reuse, R203, PT ;  /* 0x000000cb0200720c */ /* 0x040fe20003fc4070 */
[----:B------:R-:W-:Y:S01]  /*3b10*/  @!P2 IMAD.MOV R99, RZ, RZ, -R99 ;  /* 0x000000ffff63a224 */ /* 0x000fe200078e0a63 */
[----:B------:R-:W-:Y:S01]  /*3b20*/  ISETP.GT.U32.AND P2, PT, R2, R205, PT ;  /* 0x000000cd0200720c */ /* 0x000fe20003f44070 */
[----:B------:R-:W-:Y:S01]  /*3b30*/  IMAD.HI.U32 R11, R5, R209, RZ ;  /* 0x000000d1050b7227 */ /* 0x000fe200078e00ff */
[----:B------:R-:W-:-:S03]  /*3b40*/  LOP3.LUT R17, R4, 0x150, RZ, 0xfc, !PT ;  /* 0x0000015004117812 */ /* 0x000fc600078efcff */
[----:B------:R-:W-:Y:S01]  /*3b50*/  @!P4 IMAD.MOV R97, RZ, RZ, -R97 ;  /* 0x000000ffff61c224 */ /* 0x000fe200078e0a61 */
[----:B------:R-:W-:Y:S01]  /*3b60*/  ISETP.GT.U32.AND P4, PT, R2, R207, PT ;  /* 0x000000cf0200720c */ /* 0x000fe20003f84070 */
[----:B------:R-:W-:Y:S01]  /*3b70*/  IMAD.MOV R11, RZ, RZ, -R11 ;  /* 0x000000ffff0b7224 */ /* 0x000fe200078e0a0b */
[----:B------:R-:W-:Y:S01]  /*3b80*/  IABS R237, R17 ;  /* 0x0000001100ed7213 */ /* 0x000fe20000000000 */
[----:B------:R-:W-:-:S04]  /*3b90*/  IMAD.HI.U32 R7, R5, R211, RZ ;  /* 0x000000d305077227 */ /* 0x000fc800078e00ff */
[----:B------:R-:W-:Y:S01]  /*3ba0*/  IMAD R209, R2, R11, R209 ;  /* 0x0000000b02d17224 */ /* 0x000fe200078e02d1 */
[----:B------:R-:W-:Y:S01]  /*3bb0*/  LOP3.LUT R11, R4, 0x124, RZ, 0xfc, !PT ;  /* 0x00000124040b7812 */ /* 0x000fe200078efcff */
[----:B------:R-:W-:Y:S02]  /*3bc0*/  IMAD.MOV R9, RZ, RZ, -R7 ;  /* 0x000000ffff097224 */ /* 0x000fe400078e0a07 */
[--C-:B------:R-:W-:Y:S01]  /*3bd0*/  @!P3 IMAD.IADD R201, R201, 0x1, -R2.reuse ;  /* 0x00000001c9c9b824 */ /* 0x100fe200078e0a02 */
[----:B------:R-:W-:Y:S01]  /*3be0*/  ISETP.GT.U32.AND P3, PT, R2, R209, PT ;  /* 0x000000d10200720c */ /* 0x000fe20003f64070 */
[--C-:B------:R-:W-:Y:S01]  /*3bf0*/  @!P6 IMAD.IADD R203, R203, 0x1, -R2.reuse ;  /* 0x00000001cbcbe824 */ /* 0x100fe200078e0a02 */
[----:B------:R-:W-:Y:S01]  /*3c00*/  IABS R213, R11 ;  /* 0x0000000b00d57213 */ /* 0x000fe20000000000 */
[--C-:B------:R-:W-:Y:S01]  /*3c10*/  @!P2 IMAD.IADD R205, R205, 0x1, -R2.reuse ;  /* 0x00000001cdcda824 */ /* 0x100fe200078e0a02 */
[----:B------:R-:W-:Y:S01]  /*3c20*/  ISETP.GE.AND P6, PT, R16, RZ, PT ;  /* 0x000000ff1000720c */ /* 0x000fe20003fc6270 */
[----:B------:R-:W-:Y:S01]  /*3c30*/  IMAD R211, R2, R9, R211 ;  /* 0x0000000902d37224 */ /* 0x000fe200078e02d3 */
[----:B------:R-:W-:Y:S01]  /*3c40*/  LOP3.LUT R16, R4, 0x12c, RZ, 0xfc, !PT ;  /* 0x0000012c04107812 */ /* 0x000fe200078efcff */
[--C-:B------:R-:W-:Y:S01]  /*3c50*/  @!P4 IMAD.IADD R207, R207, 0x1, -R2.reuse ;  /* 0x00000001cfcfc824 */ /* 0x100fe200078e0a02 */
[C---:B------:R-:W-:Y:S01]  /*3c60*/  ISETP.GT.U32.AND P4, PT, R2.reuse, R205, PT ;  /* 0x000000cd0200720c */ /* 0x040fe20003f84070 */
[----:B------:R-:W-:Y:S01]  /*3c70*/  @!P1 IMAD.MOV R203, RZ, RZ, -R203 ;  /* 0x000000ffffcb9224 */ /* 0x000fe200078e0acb */
[C---:B------:R-:W-:Y:S01]  /*3c80*/  ISETP.GT.U32.AND P1, PT, R2.reuse, R211, PT ;  /* 0x000000d30200720c */ /* 0x040fe20003f24070 */
[----:B------:R-:W-:Y:S01]  /*3c90*/  @!P5 IMAD.MOV R199, RZ, RZ, -R199 ;  /* 0x000000ffffc7d224 */ /* 0x000fe200078e0ac7 */
[----:B------:R-:W-:Y:S01]  /*3ca0*/  ISETP.GE.AND P5, PT, R15, RZ, PT ;  /* 0x000000ff0f00720c */ /* 0x000fe20003fa6270 */
[----:B------:R-:W-:Y:S01]  /*3cb0*/  @!P3 IMAD.IADD R209, R209, 0x1, -R2 ;  /* 0x00000001d1d1b824 */ /* 0x000fe200078e0a02 */
[----:B------:R-:W-:Y:S01]  /*3cc0*/  ISETP.GT.U32.AND P3, PT, R2, R207, PT ;  /* 0x000000cf0200720c */ /* 0x000fe20003f64070 */
[----:B------:R-:W-:Y:S01]  /*3cd0*/  IMAD.HI.U32 R7, R5, R213, RZ ;  /* 0x000000d505077227 */ /* 0x000fe200078e00ff */
[----:B------:R-:W-:-:S02]  /*3ce0*/  IABS R217, R16 ;  /* 0x0000001000d97213 */ /* 0x000fc40000000000 */
[----:B------:R-:W-:Y:S01]  /*3cf0*/  LOP3.LUT R15, R4, 0x128, RZ, 0xfc, !PT ;  /* 0x00000128040f7812 */ /* 0x000fe200078efcff */
[----:B------:R-:W-:Y:S01]  /*3d00*/  @!P0 IMAD.MOV R201, RZ, RZ, -R201 ;  /* 0x000000ffffc98224 */ /* 0x000fe200078e0ac9 */
[----:B------:R-:W-:Y:S01]  /*3d10*/  ISETP.GT.U32.AND P0, PT, R2, R209, PT ;  /* 0x000000d10200720c */ /* 0x000fe20003f04070 */
[--C-:B------:R-:W-:Y:S01]  /*3d20*/  @!P4 IMAD.IADD R205, R205, 0x1, -R2.reuse ;  /* 0x00000001cdcdc824 */ /* 0x100fe200078e0a02 */
[----:B------:R-:W-:Y:S01]  /*3d30*/  IABS R215, R15 ;  /* 0x0000000f00d77213 */ /* 0x000fe20000000000 */
[----:B------:R-:W-:Y:S01]  /*3d40*/  @!P1 IMAD.IADD R211, R211, 0x1, -R2 ;  /* 0x00000001d3d39824 */ /* 0x000fe200078e0a02 */
[----:B------:R-:W-:Y:S01]  /*3d50*/  ISETP.GE.AND P2, PT, R18, RZ, PT ;  /* 0x000000ff1200720c */ /* 0x000fe20003f46270 */
[----:B------:R-:W-:Y:S01]  /*3d60*/  IMAD.MOV R7, RZ, RZ, -R7 ;  /* 0x000000ffff077224 */ /* 0x000fe200078e0a07 */
[----:B------:R-:W-:Y:S01]  /*3d70*/  ISETP.GE.AND P4, PT, R14, RZ, PT ;  /* 0x000000ff0e00720c */ /* 0x000fe20003f86270 */
[----:B------:R-:W-:Y:S01]  /*3d80*/  @!P5 IMAD.MOV R205, RZ, RZ, -R205 ;  /* 0x000000ffffcdd224 */ /* 0x000fe200078e0acd */
[C---:B------:R-:W-:Y:S01]  /*3d90*/  ISETP.GT.U32.AND P5, PT, R2.reuse, R211, PT ;  /* 0x000000d30200720c */ /* 0x040fe20003fa4070 */
[----:B------:R-:W-:Y:S01]  /*3da0*/  IMAD R213, R2, R7, R213 ;  /* 0x0000000702d57224 */ /* 0x000fe200078e02d5 */
[----:B------:R-:W-:Y:S01]  /*3db0*/  ISETP.GE.AND P1, PT, R15, RZ, PT ;  /* 0x000000ff0f00720c */ /* 0x000fe20003f26270 */
[----:B------:R-:W-:Y:S01]  /*3dc0*/  IMAD.HI.U32 R9, R5, R217, RZ ;  /* 0x000000d905097227 */ /* 0x000fe200078e00ff */
[----:B------:R-:W-:-:S02]  /*3dd0*/  LOP3.LUT R15, R4, 0x13c, RZ, 0xfc, !PT ;  /* 0x0000013c040f7812 */ /* 0x000fc400078efcff */
[----:B------:R-:W-:Y:S01]  /*3de0*/  LOP3.LUT R14, R4, 0x138, RZ, 0xfc, !PT ;  /* 0x00000138040e7812 */ /* 0x000fe200078efcff */
[--C-:B------:R-:W-:Y:S01]  /*3df0*/  @!P3 IMAD.IADD R207, R207, 0x1, -R2.reuse ;  /* 0x00000001cfcfb824 */ /* 0x100fe200078e0a02 */
[----:B------:R-:W-:Y:S01]  /*3e00*/  ISETP.GT.U32.AND P3, PT, R2, R213, PT ;  /* 0x000000d50200720c */ /* 0x000fe20003f64070 */
[----:B------:R-:W-:Y:S01]  /*3e10*/  IMAD.MOV R9, RZ, RZ, -R9 ;  /* 0x000000ffff097224 */ /* 0x000fe200078e0a09 */
[----:B------:R-:W-:Y:S01]  /*3e20*/  IABS R225, R15 ;  /* 0x0000000f00e17213 */ /* 0x000fe20000000000 */
[--C-:B------:R-:W-:Y:S01]  /*3e30*/  @!P0 IMAD.IADD R209, R209, 0x1, -R2.reuse ;  /* 0x00000001d1d18824 */ /* 0x100fe200078e0a02 */
[----:B------:R-:W-:Y:S01]  /*3e40*/  ISETP.GE.AND P0, PT, R11, RZ, PT ;  /* 0x000000ff0b00720c */ /* 0x000fe20003f06270 */
[----:B------:R-:W-:Y:S01]  /*3e50*/  IMAD.HI.U32 R7, R5, R215, RZ ;  /* 0x000000d705077227 */ /* 0x000fe200078e00ff */
[----:B------:R-:W-:Y:S02]  /*3e60*/  LOP3.LUT R11, R4, 0x130, RZ, 0xfc, !PT ;  /* 0x00000130040b7812 */ /* 0x000fe400078efcff */
[----:B------:R-:W-:Y:S01]  /*3e70*/  IABS R223, R14 ;  /* 0x0000000e00df7213 */ /* 0x000fe20000000000 */
[----:B------:R-:W-:Y:S01]  /*3e80*/  IMAD R217, R2, R9, R217 ;  /* 0x0000000902d97224 */ /* 0x000fe200078e02d9 */
[----:B------:R-:W-:Y:S01]  /*3e90*/  IABS R219, R11 ;  /* 0x0000000b00db7213 */ /* 0x000fe20000000000 */
[----:B------:R-:W-:Y:S01]  /*3ea0*/  IMAD.MOV R7, RZ, RZ, -R7 ;  /* 0x000000ffff077224 */ /* 0x000fe200078e0a07 */
[----:B------:R-:W-:Y:S01]  /*3eb0*/  LOP3.LUT R18, R4, 0x158, RZ, 0xfc, !PT ;  /* 0x0000015804127812 */ /* 0x000fe200078efcff */
[--C-:B------:R-:W-:Y:S01]  /*3ec0*/  @!P5 IMAD.IADD R211, R211, 0x1, -R2.reuse ;  /* 0x00000001d3d3d824 */ /* 0x100fe200078e0a02 */
[C---:B------:R-:W-:Y:S01]  /*3ed0*/  ISETP.GT.U32.AND P5, PT, R2.reuse, R217, PT ;  /* 0x000000d90200720c */ /* 0x040fe20003fa4070 */
[----:B------:R-:W-:Y:S01]  /*3ee0*/  IMAD R215, R2, R7, R215 ;  /* 0x0000000702d77224 */ /* 0x000fe200078e02d7 */
[----:B------:R-:W-:Y:S01]  /*3ef0*/  IABS R239, R18 ;  /* 0x0000001200ef7213 */ /* 0x000fe20000000000 */
[----:B------:R-:W-:-:S02]  /*3f00*/  @!P3 IMAD.IADD R213, R213, 0x1, -R2 ;  /* 0x00000001d5d5b824 */ /* 0x000fc400078e0a02 */
[----:B------:R-:W-:-:S03]  /*3f10*/  IMAD.HI.U32 R7, R5, R219, RZ ;  /* 0x000000db05077227 */ /* 0x000fc600078e00ff */
[C---:B------:R-:W-:Y:S01]  /*3f20*/  ISETP.GT.U32.AND P3, PT, R2.reuse, R213, PT ;  /* 0x000000d50200720c */ /* 0x040fe20003f64070 */
[----:B------:R-:W-:Y:S01]  /*3f30*/  @!P6 IMAD.MOV R207, RZ, RZ, -R207 ;  /* 0x000000ffffcfe224 */ /* 0x000fe200078e0acf */
[C---:B------:R-:W-:Y:S01]  /*3f40*/  ISETP.GT.U32.AND P6, PT, R2.reuse, R215, PT ;  /* 0x000000d70200720c */ /* 0x040fe20003fc4070 */
[----:B------:R-:W-:Y:S02]  /*3f50*/  IMAD.MOV R7, RZ, RZ, -R7 ;  /* 0x000000ffff077224 */ /* 0x000fe400078e0a07 */
[--C-:B------:R-:W-:Y:S02]  /*3f60*/  @!P5 IMAD.IADD R217, R217, 0x1, -R2.reuse ;  /* 0x00000001d9d9d824 */ /* 0x100fe400078e0a02 */
[----:B------:R-:W-:Y:S01]  /*3f70*/  IMAD R219, R2, R7, R219 ;  /* 0x0000000702db7224 */ /* 0x000fe200078e02db */
[----:B------:R-:W-:Y:S01]  /*3f80*/  LOP3.LUT R7, R4, 0x134, RZ, 0xfc, !PT ;  /* 0x0000013404077812 */ /* 0x000fe200078efcff */
[----:B------:R-:W-:Y:S01]  /*3f90*/  @!P2 IMAD.MOV R209, RZ, RZ, -R209 ;  /* 0x000000ffffd1a224 */ /* 0x000fe200078e0ad1 */
[----:B------:R-:W-:Y:S01]  /*3fa0*/  ISETP.GT.U32.AND P5, PT, R2, R217, PT ;  /* 0x000000d90200720c */ /* 0x000fe20003fa4070 */
[----:B------:R-:W-:Y:S01]  /*3fb0*/  @!P4 IMAD.MOV R211, RZ, RZ, -R211 ;  /* 0x000000ffffd3c224 */ /* 0x000fe200078e0ad3 */
[----:B------:R-:W-:Y:S01]  /*3fc0*/  IABS R221, R7 ;  /* 0x0000000700dd7213 */ /* 0x000fe20000000000 */
[--C-:B------:R-:W-:Y:S01]  /*3fd0*/  @!P3 IMAD.IADD R213, R213, 0x1, -R2.reuse ;  /* 0x00000001d5d5b824 */ /* 0x100fe200078e0a02 */
[----:B------:R-:W-:Y:S01]  /*3fe0*/  ISETP.GE.AND P2, PT, R16, RZ, PT ;  /* 0x000000ff1000720c */ /* 0x000fe20003f46270 */
[----:B------:R-:W-:Y:S01]  /*3ff0*/  @!P6 IMAD.IADD R215, R215, 0x1, -R2 ;  /* 0x00000001d7d7e824 */ /* 0x000fe200078e0a02 */
[----:B------:R-:W-:Y:S01]  /*4000*/  ISETP.GE.AND P6, PT, R7, RZ, PT ;  /* 0x000000ff0700720c */ /* 0x000fe20003fc6270 */
[----:B------:R-:W-:Y:S01]  /*4010*/  IMAD.HI.U32 R7, R5, R221, RZ ;  /* 0x000000dd05077227 */ /* 0x000fe200078e00ff */
[----:B------:R-:W-:-:S02]  /*4020*/  ISETP.GE.AND P3, PT, R11, RZ, PT ;  /* 0x000000ff0b00720c */ /* 0x000fc40003f66270 */
[C---:B------:R-:W-:Y:S01]  /*4030*/  ISETP.GT.U32.AND P4, PT, R2.reuse, R215, PT ;  /* 0x000000d70200720c */ /* 0x040fe20003f84070 */
[----:B------:R-:W-:Y:S01]  /*4040*/  @!P0 IMAD.MOV R213, RZ, RZ, -R213 ;  /* 0x000000ffffd58224 */ /* 0x000fe200078e0ad5 */
[----:B------:R-:W-:Y:S01]  /*4050*/  ISETP.GT.U32.AND P0, PT, R2, R219, PT ;  /* 0x000000db0200720c */ /* 0x000fe20003f04070 */
[----:B------:R-:W-:Y:S01]  /*4060*/  IMAD.MOV R7, RZ, RZ, -R7 ;  /* 0x000000ffff077224 */ /* 0x000fe200078e0a07 */
[----:B------:R-:W-:Y:S01]  /*4070*/  LOP3.LUT R16, R4, 0x14c, RZ, 0xfc, !PT ;  /* 0x0000014c04107812 */ /* 0x000fe200078efcff */
[----:B------:R-:W-:Y:S01]  /*4080*/  @!P5 IMAD.IADD R217, R217, 0x1, -R2 ;  /* 0x00000001d9d9d824 */ /* 0x000fe200078e0a02 */
[----:B------:R-:W-:Y:S01]  /*4090*/  ISETP.GE.AND P5, PT, R15, RZ, PT ;  /* 0x000000ff0f00720c */ /* 0x000fe20003fa6270 */
[----:B------:R-:W-:Y:S01]  /*40a0*/  IMAD R221, R2, R7, R221 ;  /* 0x0000000702dd7224 */ /* 0x000fe200078e02dd */
[C---:B------:R-:W-:Y:S01]  /*40b0*/  LOP3.LUT R7, R4.reuse, 0x140, RZ, 0xfc, !PT ;  /* 0x0000014004077812 */ /* 0x040fe200078efcff */
[----:B------:R-:W-:Y:S01]  /*40c0*/  @!P2 IMAD.MOV R217, RZ, RZ, -R217 ;  /* 0x000000ffffd9a224 */ /* 0x000fe200078e0ad9 */
[----:B------:R-:W-:Y:S01]  /*40d0*/  LOP3.LUT R15, R4, 0x148, RZ, 0xfc, !PT ;  /* 0x00000148040f7812 */ /* 0x000fe200078efcff */
[----:B------:R-:W-:Y:S01]  /*40e0*/  IMAD.HI.U32 R11, R5, R225, RZ ;  /* 0x000000e1050b7227 */ /* 0x000fe200078e00ff */
[----:B------:R-:W-:-:S02]  /*40f0*/  ISETP.GT.U32.AND P2, PT, R2, R221, PT ;  /* 0x000000dd0200720c */ /* 0x000fc40003f44070 */
[----:B------:R-:W-:Y:S01]  /*4100*/  IABS R227, R7 ;  /* 0x0000000700e37213 */ /* 0x000fe20000000000 */
[--C-:B------:R-:W-:Y:S01]  /*4110*/  @!P0 IMAD.IADD R219, R219, 0x1, -R2.reuse ;  /* 0x00000001dbdb8824 */ /* 0x100fe200078e0a02 */
[----:B------:R-:W-:Y:S01]  /*4120*/  IABS R231, R15 ;  /* 0x0000000f00e77213 */ /* 0x000fe20000000000 */
[----:B------:R-:W-:Y:S01]  /*4130*/  @!P4 IMAD.IADD R215, R215, 0x1, -R2 ;  /* 0x00000001d7d7c824 */ /* 0x000fe200078e0a02 */
[----:B------:R-:W-:Y:S01]  /*4140*/  ISETP.GE.AND P4, PT, R14, RZ, PT ;  /* 0x000000ff0e00720c */ /* 0x000fe20003f86270 */
[----:B------:R-:W-:Y:S01]  /*4150*/  IMAD.MOV R11, RZ, RZ, -R11 ;  /* 0x000000ffff0b7224 */ /* 0x000fe200078e0a0b */
[----:B------:R-:W-:Y:S01]  /*4160*/  ISETP.GT.U32.AND P0, PT, R2, R219, PT ;  /* 0x000000db0200720c */ /* 0x000fe20003f04070 */
[----:B------:R-:W-:Y:S01]  /*4170*/  @!P1 IMAD.MOV R215, RZ, RZ, -R215 ;  /* 0x000000ffffd79224 */ /* 0x000fe200078e0ad7 */
[----:B------:R-:W-:Y:S01]  /*4180*/  ISETP.GE.AND P1, PT, R7, RZ, PT ;  /* 0x000000ff0700720c */ /* 0x000fe20003f26270 */
[----:B------:R-:W-:Y:S01]  /*4190*/  IMAD.HI.U32 R7, R5, R227, RZ ;  /* 0x000000e305077227 */ /* 0x000fe200078e00ff */
[----:B------:R-:W-:-:S02]  /*41a0*/  IABS R235, R16 ;  /* 0x0000001000eb7213 */ /* 0x000fc40000000000 */
[----:B------:R-:W-:Y:S01]  /*41b0*/  LOP3.LUT R14, R4, 0x144, RZ, 0xfc, !PT ;  /* 0x00000144040e7812 */ /* 0x000fe200078efcff */
[--C-:B------:R-:W-:Y:S02]  /*41c0*/  @!P2 IMAD.IADD R221, R221, 0x1, -R2.reuse ;  /* 0x00000001dddda824 */ /* 0x100fe400078e0a02 */
[----:B------:R-:W-:Y:S01]  /*41d0*/  IMAD.HI.U32 R9, R5, R223, RZ ;  /* 0x000000df05097227 */ /* 0x000fe200078e00ff */
[----:B------:R-:W-:Y:S02]  /*41e0*/  IABS R229, R14 ;  /* 0x0000000e00e57213 */ /* 0x000fe40000000000 */
[C---:B------:R-:W-:Y:S01]  /*41f0*/  ISETP.GT.U32.AND P2, PT, R2.reuse, R221, PT ;  /* 0x000000dd0200720c */ /* 0x040fe20003f44070 */
[----:B------:R-:W-:Y:S02]  /*4200*/  IMAD R225, R2, R11, R225 ;  /* 0x0000000b02e17224 */ /* 0x000fe400078e02e1 */
[----:B------:R-:W-:Y:S02]  /*4210*/  @!P0 IMAD.IADD R219, R219, 0x1, -R2 ;  /* 0x00000001dbdb8824 */ /* 0x000fe400078e0a02 */
[----:B------:R-:W-:-:S02]  /*4220*/  IMAD.MOV R7, RZ, RZ, -R7 ;  /* 0x000000ffff077224 */ /* 0x000fc400078e0a07 */
[----:B------:R-:W-:Y:S02]  /*4230*/  IMAD.MOV R9, RZ, RZ, -R9 ;  /* 0x000000ffff097224 */ /* 0x000fe400078e0a09 */
[----:B------:R-:W-:Y:S01]  /*4240*/  @!P3 IMAD.MOV R219, RZ, RZ, -R219 ;  /* 0x000000ffffdbb224 */ /* 0x000fe200078e0adb */
[C---:B------:R-:W-:Y:S01]  /*4250*/  ISETP.GT.U32.AND P3, PT, R2.reuse, R225, PT ;  /* 0x000000e10200720c */ /* 0x040fe20003f64070 */
[C---:B------:R-:W-:Y:S02]  /*4260*/  IMAD R227, R2.reuse, R7, R227 ;  /* 0x0000000702e37224 */ /* 0x040fe400078e02e3 */
[C---:B------:R-:W-:Y:S02]  /*4270*/  IMAD R223, R2.reuse, R9, R223 ;  /* 0x0000000902df7224 */ /* 0x040fe400078e02df */
[----:B------:R-:W-:Y:S01]  /*4280*/  @!P2 IMAD.IADD R221, R221, 0x1, -R2 ;  /* 0x00000001dddda824 */ /* 0x000fe200078e0a02 */
[C---:B------:R-:W-:Y:S01]  /*4290*/  ISETP.GT.U32.AND P2, PT, R2.reuse, R227, PT ;  /* 0x000000e30200720c */ /* 0x040fe20003f44070 */
[----:B------:R-:W-:Y:S01]  /*42a0*/  IMAD.HI.U32 R11, R5, R231, RZ ;  /* 0x000000e7050b7227 */ /* 0x000fe200078e00ff */
[----:B------:R-:W-:-:S03]  /*42b0*/  ISETP.GT.U32.AND P0, PT, R2, R223, PT ;  /* 0x000000df0200720c */ /* 0x000fc60003f04070 */
[----:B------:R-:W-:Y:S02]  /*42c0*/  IMAD.MOV R11, RZ, RZ, -R11 ;  /* 0x000000ffff0b7224 */ /* 0x000fe400078e0a0b */
[----:B------:R-:W-:Y:S02]  /*42d0*/  @!P3 IMAD.IADD R225, R225, 0x1, -R2 ;  /* 0x00000001e1e1b824 */ /* 0x000fe400078e0a02 */
[----:B------:R-:W-:Y:S01]  /*42e0*/  IMAD R231, R2, R11, R231 ;  /* 0x0000000b02e77224 */ /* 0x000fe200078e02e7 */
[----:B------:R-:W-:Y:S01]  /*42f0*/  LOP3.LUT R11, R4, 0x154, RZ, 0xfc, !PT ;  /* 0x00000154040b7812 */ /* 0x000fe200078efcff */
[----:B------:R-:W-:-:S03]  /*4300*/  IMAD.HI.U32 R7, R5, R235, RZ ;  /* 0x000000eb05077227 */ /* 0x000fc600078e00ff */
[C---:B------:R-:W-:Y:S01]  /*4310*/  ISETP.GT.U32.AND P3, PT, R2.reuse, R231, PT ;  /* 0x000000e70200720c */ /* 0x040fe20003f64070 */
[--C-:B------:R-:W-:Y:S01]  /*4320*/  @!P2 IMAD.IADD R227, R227, 0x1, -R2.reuse ;  /* 0x00000001e3e3a824 */ /* 0x100fe200078e0a02 */
[C---:B------:R-:W-:Y:S01]  /*4330*/  ISETP.GT.U32.AND P2, PT, R2.reuse, R225, PT ;  /* 0x000000e10200720c */ /* 0x040fe20003f44070 */
[----:B------:R-:W-:Y:S01]  /*4340*/  @!P0 IMAD.IADD R223, R223, 0x1, -R2 ;  /* 0x00000001dfdf8824 */ /* 0x000fe200078e0a02 */
[----:B------:R-:W-:Y:S01]  /*4350*/  IABS R233, R11 ;  /* 0x0000000b00e97213 */ /* 0x000fe20000000000 */
[----:B------:R-:W-:Y:S02]  /*4360*/  IMAD.MOV R7, RZ, RZ, -R7 ;  /* 0x000000ffff077224 */ /* 0x000fe400078e0a07 */
[----:B------:R-:W-:Y:S01]  /*4370*/  IMAD.HI.U32 R9, R5, R229, RZ ;  /* 0x000000e505097227 */ /* 0x000fe200078e00ff */
[----:B------:R-:W-:-:S03]  /*4380*/  ISETP.GT.U32.AND P0, PT, R2, R223, PT ;  /* 0x000000df0200720c */ /* 0x000fc60003f04070 */
[C---:B------:R-:W-:Y:S02]  /*4390*/  IMAD R235, R2.reuse, R7, R235 ;  /* 0x0000000702eb7224 */ /* 0x040fe400078e02eb */
[----:B------:R-:W-:Y:S02]  /*43a0*/  IMAD.MOV R9, RZ, RZ, -R9 ;  /* 0x000000ffff097224 */ /* 0x000fe400078e0a09 */
[--C-:B------:R-:W-:Y:S01]  /*43b0*/  @!P2 IMAD.IADD R225, R225, 0x1, -R2.reuse ;  /* 0x00000001e1e1a824 */ /* 0x100fe200078e0a02 */
[C---:B------:R-:W-:Y:S01]  /*43c0*/  ISETP.GT.U32.AND P2, PT, R2.reuse, R235, PT ;  /* 0x000000eb0200720c */ /* 0x040fe20003f44070 */
[C---:B------:R-:W-:Y:S02]  /*43d0*/  IMAD R229, R2.reuse, R9, R229 ;  /* 0x0000000902e57224 */ /* 0x040fe400078e02e5 */
[--C-:B------:R-:W-:Y:S02]  /*43e0*/  @!P3 IMAD.IADD R231, R231, 0x1, -R2.reuse ;  /* 0x00000001e7e7b824 */ /* 0x100fe400078e0a02 */
[----:B------:R-:W-:Y:S01]  /*43f0*/  @!P0 IMAD.IADD R223, R223, 0x1, -R2 ;  /* 0x00000001dfdf8824 */ /* 0x000fe200078e0a02 */
[C---:B------:R-:W-:Y:S01]  /*4400*/  ISETP.GT.U32.AND P0, PT, R2.reuse, R229, PT ;  /* 0x000000e50200720c */ /* 0x040fe20003f04070 */
[----:B------:R-:W-:Y:S01]  /*4410*/  IMAD.HI.U32 R9, R5, R237, RZ ;  /* 0x000000ed05097227 */ /* 0x000fe200078e00ff */
[----:B------:R-:W-:-:S03]  /*4420*/  ISETP.GT.U32.AND P3, PT, R2, R231, PT ;  /* 0x000000e70200720c */ /* 0x000fc60003f64070 */
[----:B------:R-:W-:-:S04]  /*4430*/  IMAD.HI.U32 R7, R5, R233, RZ ;  /* 0x000000e905077227 */ /* 0x000fc800078e00ff */
[----:B------:R-:W-:Y:S02]  /*4440*/  IMAD.MOV R9, RZ, RZ, -R9 ;  /* 0x000000ffff097224 */ /* 0x000fe400078e0a09 */
[----:B------:R-:W-:Y:S02]  /*4450*/  IMAD.MOV R7, RZ, RZ, -R7 ;  /* 0x000000ffff077224 */ /* 0x000fe400078e0a07 */
[----:B------:R-:W-:Y:S01]  /*4460*/  @!P2 IMAD.IADD R235, R235, 0x1, -R2 ;  /* 0x00000001ebeba824 */ /* 0x000fe200078e0a02 */
[----:B------:R-:W-:Y:S01]  /*4470*/  ISETP.GE.AND P2, PT, R15, RZ, PT ;  /* 0x000000ff0f00720c */ /* 0x000fe20003f46270 */
[----:B------:R-:W-:Y:S01]  /*4480*/  IMAD R237, R2, R9, R237 ;  /* 0x0000000902ed7224 */ /* 0x000fe200078e02ed */
[----:B------:R-:W-:Y:S01]  /*4490*/  LOP3.LUT R15, R4, 0x170, RZ, 0xfc, !PT ;  /* 0x00000170040f7812 */ /* 0x000fe200078efcff */
[----:B------:R-:W-:-:S03]  /*44a0*/  IMAD.HI.U32 R9, R5, R241, RZ ;  /* 0x000000f105097227 */ /* 0x000fc600078e00ff */
[----:B------:R-:W-:Y:S01]  /*44b0*/  IABS R251, R15 ;  /* 0x0000000f00fb7213 */ /* 0x000fe20000000000 */
[C---:B------:R-:W-:Y:S02]  /*44c0*/  IMAD R233, R2.reuse, R7, R233 ;  /* 0x0000000702e97224 */ /* 0x040fe400078e02e9 */
[--C-:B------:R-:W-:Y:S01]  /*44d0*/  @!P0 IMAD.IADD R229, R229, 0x1, -R2.reuse ;  /* 0x00000001e5e58824 */ /* 0x100fe200078e0a02 */
[C---:B------:R-:W-:Y:S01]  /*44e0*/  ISETP.GT.U32.AND P0, PT, R2.reuse, R227, PT ;  /* 0x000000e30200720c */ /* 0x040fe20003f04070 */
[----:B------:R-:W-:Y:S02]  /*44f0*/  IMAD.MOV R9, RZ, RZ, -R9 ;  /* 0x000000ffff097224 */ /* 0x000fe400078e0a09 */
[----:B------:R-:W-:Y:S01]  /*4500*/  @!P3 IMAD.IADD R231, R231, 0x1, -R2 ;  /* 0x00000001e7e7b824 */ /* 0x000fe200078e0a02 */
[C---:B------:R-:W-:Y:S01]  /*4510*/  ISETP.GT.U32.AND P3, PT, R2.reuse, R233, PT ;  /* 0x000000e90200720c */ /* 0x040fe20003f64070 */
[----:B------:R-:W-:Y:S01]  /*4520*/  @!P6 IMAD.MOV R221, RZ, RZ, -R221 ;  /* 0x000000ffffdde224 */ /* 0x000fe200078e0add */
[C---:B------:R-:W-:Y:S01]  /*4530*/  ISETP.GT.U32.AND P6, PT, R2.reuse, R229, PT ;  /* 0x000000e50200720c */ /* 0x040fe20003fc4070 */
[----:B------:R-:W-:Y:S01]  /*4540*/  IMAD R241, R2, R9, R241 ;  /* 0x0000000902f17224 */ /* 0x000fe200078e02f1 */
[----:B------:R-:W-:Y:S01]  /*4550*/  LOP3.LUT R9, R4, 0x168, RZ, 0xfc, !PT ;  /* 0x0000016804097812 */ /* 0x000fe200078efcff */
[----:B------:R-:W-:-:S02]  /*4560*/  @!P2 IMAD.MOV R231, RZ, RZ, -R231 ;  /* 0x000000ffffe7a224 */ /* 0x000fc400078e0ae7 */
[----:B------:R-:W-:Y:S01]  /*4570*/  IMAD.HI.U32 R7, R5, R239, RZ ;  /* 0x000000ef05077227 */ /* 0x000fe200078e00ff */
[C---:B------:R-:W-:Y:S02]  /*4580*/  ISETP.GT.U32.AND P2, PT, R2.reuse, R241, PT ;  /* 0x000000f10200720c */ /* 0x040fe40003f44070 */
[----:B------:R-:W-:Y:S01]  /*4590*/  IABS R247, R9 ;  /* 0x0000000900f77213 */ /* 0x000fe20000000000 */
[--C-:B------:R-:W-:Y:S01]  /*45a0*/  @!P0 IMAD.IADD R227, R227, 0x1, -R2.reuse ;  /* 0x00000001e3e38824 */ /* 0x100fe200078e0a02 */
[C---:B------:R-:W-:Y:S01]  /*45b0*/  ISETP.GT.U32.AND P0, PT, R2.reuse, R237, PT ;  /* 0x000000ed0200720c */ /* 0x040fe20003f04070 */
[--C-:B------:R-:W-:Y:S01]  /*45c0*/  @!P3 IMAD.IADD R233, R233, 0x1, -R2.reuse ;  /* 0x00000001e9e9b824 */ /* 0x100fe200078e0a02 */
[----:B------:R-:W-:Y:S01]  /*45d0*/  ISETP.GT.U32.AND P3, PT, R2, R235, PT ;  /* 0x000000eb0200720c */ /* 0x000fe20003f64070 */
[----:B------:R-:W-:Y:S01]  /*45e0*/  @!P6 IMAD.IADD R229, R229, 0x1, -R2 ;  /* 0x00000001e5e5e824 */ /* 0x000fe200078e0a02 */
[----:B------:R-:W-:Y:S01]  /*45f0*/  ISETP.GE.AND P6, PT, R14, RZ, PT ;  /* 0x000000ff0e00720c */ /* 0x000fe20003fc6270 */
[----:B------:R-:W-:Y:S01]  /*4600*/  IMAD.MOV R7, RZ, RZ, -R7 ;  /* 0x000000ffff077224 */ /* 0x000fe200078e0a07 */
[----:B------:R-:W-:Y:S01]  /*4610*/  LOP3.LUT R14, R4, 0x160, RZ, 0xfc, !PT ;  /* 0x00000160040e7812 */ /* 0x000fe200078efcff */
[----:B------:R-:W-:-:S02]  /*4620*/  @!P1 IMAD.MOV R227, RZ, RZ, -R227 ;  /* 0x000000ffffe39224 */ /* 0x000fc400078e0ae3 */
[C---:B------:R-:W-:Y:S01]  /*4630*/  IMAD R239, R2.reuse, R7, R239 ;  /* 0x0000000702ef7224 */ /* 0x040fe200078e02ef */
[----:B------:R-:W-:Y:S01]  /*4640*/  IABS R243, R14 ;  /* 0x0000000e00f37213 */ /* 0x000fe20000000000 */
[--C-:B------:R-:W-:Y:S02]  /*4650*/  @!P2 IMAD.IADD R241, R241, 0x1, -R2.reuse ;  /* 0x00000001f1f1a824 */ /* 0x100fe400078e0a02 */
[----:B------:R-:W-:Y:S01]  /*4660*/  @!P5 IMAD.MOV R225, RZ, RZ, -R225 ;  /* 0x000000ffffe1d224 */ /* 0x000fe200078e0ae1 */
[C---:B------:R-:W-:Y:S01]  /*4670*/  ISETP.GT.U32.AND P1, PT, R2.reuse, R239, PT ;  /* 0x000000ef0200720c */ /* 0x040fe20003f24070 */
[----:B------:R-:W-:Y:S01]  /*4680*/  IMAD.HI.U32 R7, R5, R243, RZ ;  /* 0x000000f305077227 */ /* 0x000fe200078e00ff */
[C---:B------:R-:W-:Y:S02]  /*4690*/  ISETP.GT.U32.AND P5, PT, R2.reuse, R233, PT ;  /* 0x000000e90200720c */ /* 0x040fe40003fa4070 */
[----:B------:R-:W-:Y:S01]  /*46a0*/  ISETP.GT.U32.AND P2, PT, R2, R241, PT ;  /* 0x000000f10200720c */ /* 0x000fe20003f44070 */
[--C-:B------:R-:W-:Y:S01]  /*46b0*/  @!P0 IMAD.IADD R237, R237, 0x1, -R2.reuse ;  /* 0x00000001eded8824 */ /* 0x100fe200078e0a02 */
[----:B------:R-:W-:Y:S01]  /*46c0*/  ISETP.GE.AND P0, PT, R16, RZ, PT ;  /* 0x000000ff1000720c */ /* 0x000fe20003f06270 */
[--C-:B------:R-:W-:Y:S01]  /*46d0*/  @!P3 IMAD.IADD R235, R235, 0x1, -R2.reuse ;  /* 0x00000001ebebb824 */ /* 0x100fe200078e0a02 */
[----:B------:R-:W-:Y:S01]  /*46e0*/  ISETP.GE.AND P3, PT, R11, RZ, PT ;  /* 0x000000ff0b00720c */ /* 0x000fe20003f66270 */
[----:B------:R-:W-:Y:S01]  /*46f0*/  IMAD.MOV R7, RZ, RZ, -R7 ;  /* 0x000000ffff077224 */ /* 0x000fe200078e0a07 */
[----:B------:R-:W-:Y:S01]  /*4700*/  LOP3.LUT R11, R4, 0x16c, RZ, 0xfc, !PT ;  /* 0x0000016c040b7812 */ /* 0x000fe200078efcff */
[----:B------:R-:W-:Y:S01]  /*4710*/  @!P4 IMAD.MOV R223, RZ, RZ, -R223 ;  /* 0x000000ffffdfc224 */ /* 0x000fe200078e0adf */
[C---:B------:R-:W-:Y:S01]  /*4720*/  ISETP.GT.U32.AND P4, PT, R2.reuse, R237, PT ;  /* 0x000000ed0200720c */ /* 0x040fe20003f84070 */
[----:B------:R-:W-:Y:S01]  /*4730*/  IMAD R243, R2, R7, R243 ;  /* 0x0000000702f37224 */ /* 0x000fe200078e02f3 */
[----:B------:R-:W-:Y:S01]  /*4740*/  LOP3.LUT R7, R4, 0x164, RZ, 0xfc, !PT ;  /* 0x0000016404077812 */ /* 0x000fe200078efcff */
[----:B------:R-:W-:Y:S01]  /*4750*/  @!P6 IMAD.MOV R229, RZ, RZ, -R229 ;  /* 0x000000ffffe5e224 */ /* 0x000fe200078e0ae5 */
[----:B------:R-:W-:Y:S01]  /*4760*/  ISETP.GE.AND P6, PT, R17, RZ, PT ;  /* 0x000000ff1100720c */ /* 0x000fe20003fc6270 */
[--C-:B------:R-:W-:Y:S01]  /*4770*/  @!P1 IMAD.IADD R239, R239, 0x1, -R2.reuse ;  /* 0x00000001efef9824 */ /* 0x100fe200078e0a02 */
[----:B------:R-:W-:Y:S01]  /*4780*/  IABS R245, R7 ;  /* 0x0000000700f57213 */ /* 0x000fe20000000000 */
[--C-:B------:R-:W-:Y:S01]  /*4790*/  @!P5 IMAD.IADD R233, R233, 0x1, -R2.reuse ;  /* 0x00000001e9e9d824 */ /* 0x100fe200078e0a02 */
[----:B------:R-:W-:Y:S01]  /*47a0*/  ISETP.GE.AND P5, PT, R19, RZ, PT ;  /* 0x000000ff1300720c */ /* 0x000fe20003fa6270 */
[----:B------:R-:W-:Y:S01]  /*47b0*/  @!P2 IMAD.IADD R241, R241, 0x1, -R2 ;  /* 0x00000001f1f1a824 */ /* 0x000fe200078e0a02 */
[C---:B------:R-:W-:Y:S01]  /*47c0*/  ISETP.GT.U32.AND P2, PT, R2.reuse, R243, PT ;  /* 0x000000f30200720c */ /* 0x040fe20003f44070 */
[----:B------:R-:W-:Y:S01]  /*47d0*/  @!P0 IMAD.MOV R235, RZ, RZ, -R235 ;  /* 0x000000ffffeb8224 */ /* 0x000fe200078e0aeb */
[----:B------:R-:W-:Y:S01]  /*47e0*/  ISETP.GT.U32.AND P0, PT, R2, R239, PT ;  /* 0x000000ef0200720c */ /* 0x000fe20003f04070 */
[----:B------:R-:W-:Y:S01]  /*47f0*/  @!P3 IMAD.MOV R233, RZ, RZ, -R233 ;  /* 0x000000ffffe9b224 */ /* 0x000fe200078e0ae9 */
[----:B------:R-:W-:Y:S01]  /*4800*/  ISETP.GE.AND P3, PT, R9, RZ, PT ;  /* 0x000000ff0900720c */ /* 0x000fe20003f66270 */
[----:B------:R-:W-:Y:S01]  /*4810*/  IMAD.HI.U32 R9, R5, R247, RZ ;  /* 0x000000f705097227 */ /* 0x000fe200078e00ff */
[----:B------:R-:W-:-:S02]  /*4820*/  IABS R249, R11 ;  /* 0x0000000b00f97213 */ /* 0x000fc40000000000 */
[----:B------:R-:W-:Y:S01]  /*4830*/  ISETP.GE.AND P1, PT, R14, RZ, PT ;  /* 0x000000ff0e00720c */ /* 0x000fe20003f26270 */
[--C-:B------:R-:W-:Y:S01]  /*4840*/  @!P4 IMAD.IADD R237, R237, 0x1, -R2.reuse ;  /* 0x00000001ededc824 */ /* 0x100fe200078e0a02 */
[----:B------:R-:W-:Y:S01]  /*4850*/  ISETP.GE.AND P4, PT, R18, RZ, PT ;  /* 0x000000ff1200720c */ /* 0x000fe20003f86270 */
[----:B------:R-:W-:Y:S01]  /*4860*/  IMAD.MOV R9, RZ, RZ, -R9 ;  /* 0x000000ffff097224 */ /* 0x000fe200078e0a09 */
[----:B------:R-:W-:Y:S01]  /*4870*/  LOP3.LUT R19, R4, 0x17c, RZ, 0xfc, !PT ;  /* 0x0000017c04137812 */ /* 0x000fe200078efcff */
[----:B------:R-:W-:Y:S01]  /*4880*/  @!P6 IMAD.MOV R237, RZ, RZ, -R237 ;  /* 0x000000ffffede224 */ /* 0x000fe200078e0aed */
[----:B------:R-:W-:Y:S01]  /*4890*/  ISETP.GE.AND P6, PT, R7, RZ, PT ;  /* 0x000000ff0700720c */ /* 0x000fe20003fc6270 */
[----:B------:R-:W-:Y:S01]  /*48a0*/  IMAD R247, R2, R9, R247 ;  /* 0x0000000902f77224 */ /* 0x000fe200078e02f7 */
[----:B------:R-:W-:Y:S01]  /*48b0*/  IABS R14, R19 ;  /* 0x00000013000e7213 */ /* 0x000fe20000000000 */
[----:B------:R-:W-:Y:S01]  /*48c0*/  @!P2 IMAD.IADD R243, R243, 0x1, -R2 ;  /* 0x00000001f3f3a824 */ /* 0x000fe200078e0a02 */
[----:B------:R-:W-:Y:S01]  /*48d0*/  LOP3.LUT R17, R4, 0x174, RZ, 0xfc, !PT ;  /* 0x0000017404117812 */ /* 0x000fe200078efcff */
[----:B------:R-:W-:-:S03]  /*48e0*/  IMAD.HI.U32 R7, R5, R245, RZ ;  /* 0x000000f505077227 */ /* 0x000fc600078e00ff */
[C---:B------:R-:W-:Y:S01]  /*48f0*/  ISETP.GT.U32.AND P2, PT, R2.reuse, R243, PT ;  /* 0x000000f30200720c */ /* 0x040fe20003f44070 */
[----:B------:R-:W-:Y:S01]  /*4900*/  @!P0 IMAD.IADD R239, R239, 0x1, -R2 ;  /* 0x00000001efef8824 */ /* 0x000fe200078e0a02 */
[----:B------:R-:W-:Y:S01]  /*4910*/  ISETP.GE.AND P0, PT, R11, RZ, PT ;  /* 0x000000ff0b00720c */ /* 0x000fe20003f06270 */
[----:B------:R-:W-:Y:S01]  /*4920*/  @!P5 IMAD.MOV R241, RZ, RZ, -R241 ;  /* 0x000000fffff1d224 */ /* 0x000fe200078e0af1 */
[----:B------:R-:W-:Y:S01]  /*4930*/  ISETP.GT.U32.AND P5, PT, R2, R247, PT ;  /* 0x000000f70200720c */ /* 0x000fe20003fa4070 */
[----:B------:R-:W-:Y:S01]  /*4940*/  IMAD.MOV R11, RZ, RZ, -R7 ;  /* 0x000000ffff0b7224 */ /* 0x000fe200078e0a07 */
[----:B------:R-:W-:Y:S01]  /*4950*/  IABS R18, R17 ;  /* 0x0000001100127213 */ /* 0x000fe20000000000 */
[----:B------:R-:W-:-:S04]  /*4960*/  IMAD.HI.U32 R7, R5, R249, RZ ;  /* 0x000000f905077227 */ /* 0x000fc800078e00ff */
[----:B------:R-:W-:Y:S02]  /*4970*/  IMAD R245, R2, R11, R245 ;  /* 0x0000000b02f57224 */ /* 0x000fe400078e02f5 */
[----:B------:R-:W-:Y:S02]  /*4980*/  IMAD.MOV R11, RZ, RZ, -R7 ;  /* 0x000000ffff0b7224 */ /* 0x000fe400078e0a07 */
[----:B------:R-:W-:-:S04]  /*4990*/  IMAD.HI.U32 R7, R5, R251, RZ ;  /* 0x000000fb05077227 */ /* 0x000fc800078e00ff */
[----:B------:R-:W-:Y:S01]  /*49a0*/  IMAD R249, R2, R11, R249 ;  /* 0x0000000b02f97224 */ /* 0x000fe200078e02f9 */
[----:B------:R-:W-:Y:S01]  /*49b0*/  LOP3.LUT R11, R4, 0x178, RZ, 0xfc, !PT ;  /* 0x00000178040b7812 */ /* 0x000fe200078efcff */
[----:B------:R-:W-:Y:S01]  /*49c0*/  @!P4 IMAD.MOV R239, RZ, RZ, -R239 ;  /* 0x000000ffffefc224 */ /* 0x000fe200078e0aef */
[C---:B------:R-:W-:Y:S01]  /*49d0*/  ISETP.GT.U32.AND P4, PT, R2.reuse, R245, PT ;  /* 0x000000f50200720c */ /* 0x040fe20003f84070 */
[--C-:B------:R-:W-:Y:S01]  /*49e0*/  @!P2 IMAD.IADD R243, R243, 0x1, -R2.reuse ;  /* 0x00000001f3f3a824 */ /* 0x100fe200078e0a02 */
[----:B------:R-:W-:Y:S01]  /*49f0*/  IABS R16, R11 ;  /* 0x0000000b00107213 */ /* 0x000fe20000000000 */
[----:B------:R-:W-:Y:S01]  /*4a00*/  @!P5 IMAD.IADD R247, R247, 0x1, -R2 ;  /* 0x00000001f7f7d824 */ /* 0x000fe200078e0a02 */
[C---:B------:R-:W-:Y:S01]  /*4a10*/  ISETP.GT.U32.AND P2, PT, R2.reuse, R249, PT ;  /* 0x000000f90200720c */ /* 0x040fe20003f44070 */
[----:B------:R-:W-:Y:S02]  /*4a20*/  IMAD.MOV R7, RZ, RZ, -R7 ;  /* 0x000000ffff077224 */ /* 0x000fe400078e0a07 */
[----:B------:R-:W-:Y:S01]  /*4a30*/  @!P1 IMAD.MOV R243, RZ, RZ, -R243 ;  /* 0x000000fffff39224 */ /* 0x000fe200078e0af3 */
[C---:B------:R-:W-:Y:S01]  /*4a40*/  ISETP.GT.U32.AND P1, PT, R2.reuse, R247, PT ;  /* 0x000000f70200720c */ /* 0x040fe20003f24070 */
[----:B------:R-:W-:-:S02]  /*4a50*/  IMAD R251, R2, R7, R251 ;  /* 0x0000000702fb7224 */ /* 0x000fc400078e02fb */
[----:B------:R-:W-:-:S04]  /*4a60*/  IMAD.HI.U32 R7, R5, R16, RZ ;  /* 0x0000001005077227 */ /* 0x000fc800078e00ff */
[----:B------:R-:W-:Y:S02]  /*4a70*/  IMAD.MOV R7, RZ, RZ, -R7 ;  /* 0x000000ffff077224 */ /* 0x000fe400078e0a07 */
[----:B------:R-:W-:Y:S01]  /*4a80*/  @!P4 IMAD.IADD R245, R245, 0x1, -R2 ;  /* 0x00000001f5f5c824 */ /* 0x000fe200078e0a02 */
[C---:B------:R-:W-:Y:S01]  /*4a90*/  ISETP.GT.U32.AND P4, PT, R2.reuse, R251, PT ;  /* 0x000000fb0200720c */ /* 0x040fe20003f84070 */
[C---:B------:R-:W-:Y:S02]  /*4aa0*/  IMAD R16, R2.reuse, R7, R16 ;  /* 0x0000000702107224 */ /* 0x040fe400078e0210 */
[----:B------:R-:W-:Y:S01]  /*4ab0*/  @!P1 IMAD.IADD R247, R247, 0x1, -R2 ;  /* 0x00000001f7f79824 */ /* 0x000fe200078e0a02 */
[C---:B------:R-:W-:Y:S01]  /*4ac0*/  ISETP.GT.U32.AND P5, PT, R2.reuse, R245, PT ;  /* 0x000000f50200720c */ /* 0x040fe20003fa4070 */
[----:B------:R-:W-:Y:S01]  /*4ad0*/  IMAD.HI.U32 R7, R5, R14, RZ ;  /* 0x0000000e05077227 */ /* 0x000fe200078e00ff */
[----:B------:R-:W-:-:S03]  /*4ae0*/  ISETP.GT.U32.AND P1, PT, R2, R16, PT ;  /* 0x000000100200720c */ /* 0x000fc60003f24070 */
[----:B------:R-:W-:Y:S02]  /*4af0*/  IMAD.MOV R7, RZ, RZ, -R7 ;  /* 0x000000ffff077224 */ /* 0x000fe400078e0a07 */
[----:B------:R-:W-:-:S04]  /*4b00*/  IMAD.HI.U32 R9, R5, R18, RZ ;  /* 0x0000001205097227 */ /* 0x000fc800078e00ff */
[----:B------:R-:W-:Y:S02]  /*4b10*/  IMAD R14, R2, R7, R14 ;  /* 0x00000007020e7224 */ /* 0x000fe400078e020e */
[----:B------:R-:W-:-:S04]  /*4b20*/  IMAD.HI.U32 R7, R5, R20, RZ ;  /* 0x0000001405077227 */ /* 0x000fc800078e00ff */
[--C-:B------:R-:W-:Y:S02]  /*4b30*/  @!P4 IMAD.IADD R251, R251, 0x1, -R2.reuse ;  /* 0x00000001fbfbc824 */ /* 0x100fe400078e0a02 */
[--C-:B------:R-:W-:Y:S02]  /*4b40*/  @!P5 IMAD.IADD R245, R245, 0x1, -R2.reuse ;  /* 0x00000001f5f5d824 */ /* 0x100fe400078e0a02 */
[----:B------:R-:W-:Y:S01]  /*4b50*/  @!P1 IMAD.IADD R16, R16, 0x1, -R2 ;  /* 0x0000000110109824 */ /* 0x000fe200078e0a02 */
[C---:B------:R-:W-:Y:S01]  /*4b60*/  ISETP.GT.U32.AND P4, PT, R2.reuse, R251, PT ;  /* 0x000000fb0200720c */ /* 0x040fe20003f84070 */
[----:B------:R-:W-:Y:S01]  /*4b70*/  IMAD.MOV R7, RZ, RZ, -R7 ;  /* 0x000000ffff077224 */ /* 0x000fe200078e0a07 */
[----:B------:R-:W-:Y:S01]  /*4b80*/  ISETP.GE.AND P1, PT, R11, RZ, PT ;  /* 0x000000ff0b00720c */ /* 0x000fe20003f26270 */
[----:B------:R-:W-:Y:S01]  /*4b90*/  @!P6 IMAD.MOV R245, RZ, RZ, -R245 ;  /* 0x000000fffff5e224 */ /* 0x000fe200078e0af5 */
[----:B------:R-:W-:Y:S01]  /*4ba0*/  ISETP.GT.U32.AND P6, PT, R2, R16, PT ;  /* 0x000000100200720c */ /* 0x000fe20003fc4070 */
[----:B------:R-:W-:Y:S01]  /*4bb0*/  IMAD.MOV R9, RZ, RZ, -R9 ;  /* 0x000000ffff097224 */ /* 0x000fe200078e0a09 */
[----:B------:R-:W-:Y:S01]  /*4bc0*/  LOP3.LUT R11, R4, 0x194, RZ, 0xfc, !PT ;  /* 0x00000194040b7812 */ /* 0x000fe200078efcff */
[----:B------:R-:W-:-:S02]  /*4bd0*/  IMAD R20, R2, R7, R20 ;  /* 0x0000000702147224 */ /* 0x000fc400078e0214 */
[----:B------:R-:W-:Y:S01]  /*4be0*/  IMAD.HI.U32 R7, R5, R22, RZ ;  /* 0x0000001605077227 */ /* 0x000fe200078e00ff */
[----:B------:R-:W-:-:S03]  /*4bf0*/  IABS R37, R11 ;  /* 0x0000000b00257213 */ /* 0x000fc60000000000 */
[C---:B------:R-:W-:Y:S02]  /*4c00*/  IMAD R18, R2.reuse, R9, R18 ;  /* 0x0000000902127224 */ /* 0x040fe400078e0212 */
[--C-:B------:R-:W-:Y:S02]  /*4c10*/  @!P2 IMAD.IADD R249, R249, 0x1, -R2.reuse ;  /* 0x00000001f9f9a824 */ /* 0x100fe400078e0a02 */
[----:B------:R-:W-:Y:S01]  /*4c20*/  IMAD.MOV R9, RZ, RZ, -R7 ;  /* 0x000000ffff097224 */ /* 0x000fe200078e0a07 */
[C---:B------:R-:W-:Y:S01]  /*4c30*/  ISETP.GT.U32.AND P5, PT, R2.reuse, R18, PT ;  /* 0x000000120200720c */ /* 0x040fe20003fa4070 */
[----:B------:R-:W-:Y:S01]  /*4c40*/  @!P4 IMAD.IADD R251, R251, 0x1, -R2 ;  /* 0x00000001fbfbc824 */ /* 0x000fe200078e0a02 */
[C---:B------:R-:W-:Y:S01]  /*4c50*/  ISETP.GT.U32.AND P2, PT, R2.reuse, R249, PT ;  /* 0x000000f90200720c */ /* 0x040fe20003f44070 */
[C---:B------:R-:W-:Y:S01]  /*4c60*/  IMAD R22, R2.reuse, R9, R22 ;  /* 0x0000000902167224 */ /* 0x040fe200078e0216 */
[----:B------:R-:W-:Y:S01]  /*4c70*/  ISETP.GT.U32.AND P4, PT, R2, R14, PT ;  /* 0x0000000e0200720c */ /* 0x000fe20003f84070 */
[----:B------:R-:W-:Y:S01]  /*4c80*/  @!P6 IMAD.IADD R16, R16, 0x1, -R2 ;  /* 0x000000011010e824 */ /* 0x000fe200078e0a02 */
[----:B------:R-:W-:Y:S01]  /*4c90*/  LOP3.LUT R9, R4, 0x190, RZ, 0xfc, !PT ;  /* 0x0000019004097812 */ /* 0x000fe200078efcff */
[----:B------:R-:W-:Y:S01]  /*4ca0*/  @!P3 IMAD.MOV R247, RZ, RZ, -R247 ;  /* 0x000000fffff7b224 */ /* 0x000fe200078e0af7 */
[----:B------:R-:W-:Y:S01]  /*4cb0*/  ISETP.GT.U32.AND P6, PT, R2, R22, PT ;  /* 0x000000160200720c */ /* 0x000fe20003fc4070 */
[----:B------:R-:W-:Y:S01]  /*4cc0*/  @!P1 IMAD.MOV R16, RZ, RZ, -R16 ;  /* 0x000000ffff109224 */ /* 0x000fe200078e0a10 */
[----:B------:R-:W-:-:S03]  /*4cd0*/  IABS R39, R9 ;  /* 0x0000000900277213 */ /* 0x000fc60000000000 */
[--C-:B------:R-:W-:Y:S01]  /*4ce0*/  @!P5 IMAD.IADD R18, R18, 0x1, -R2.reuse ;  /* 0x000000011212d824 */ /* 0x100fe200078e0a02 */
[----:B------:R-:W-:Y:S01]  /*4cf0*/  ISETP.GE.AND P5, PT, R17, RZ, PT ;  /* 0x000000ff1100720c */ /* 0x000fe20003fa6270 */
[--C-:B------:R-:W-:Y:S01]  /*4d00*/  @!P2 IMAD.IADD R249, R249, 0x1, -R2.reuse ;  /* 0x00000001f9f9a824 */ /* 0x100fe200078e0a02 */
[----:B------:R-:W-:Y:S01]  /*4d10*/  ISETP.GE.AND P2, PT, R15, RZ, PT ;  /* 0x000000ff0f00720c */ /* 0x000fe20003f46270 */
[--C-:B------:R-:W-:Y:S01]  /*4d20*/  @!P4 IMAD.IADD R14, R14, 0x1, -R2.reuse ;  /* 0x000000010e0ec824 */ /* 0x100fe200078e0a02 */
[----:B------:R-:W-:Y:S01]  /*4d30*/  LOP3.LUT R15, R4, 0x188, RZ, 0xfc, !PT ;  /* 0x00000188040f7812 */ /* 0x000fe200078efcff */
[----:B------:R-:W-:Y:S01]  /*4d40*/  @!P0 IMAD.MOV R249, RZ, RZ, -R249 ;  /* 0x000000fffff98224 */ /* 0x000fe200078e0af9 */
[----:B------:R-:W-:Y:S01]  /*4d50*/  ISETP.GT.U32.AND P4, PT, R2, R18, PT ;  /* 0x000000120200720c */ /* 0x000fe20003f84070 */
[----:B------:R-:W-:Y:S01]  /*4d60*/  @!P6 IMAD.IADD R22, R22, 0x1, -R2 ;  /* 0x000000011616e824 */ /* 0x000fe200078e0a02 */
[----:B------:R-:W-:Y:S02]  /*4d70*/  IABS R24, R15 ;  /* 0x0000000f00187213 */ /* 0x000fe40000000000 */
[----:B------:R-:W-:-:S02]  /*4d80*/  ISETP.GT.U32.AND P0, PT, R2, R20, PT ;  /* 0x000000140200720c */ /* 0x000fc40003f04070 */
[C---:B------:R-:W-:Y:S01]  /*4d90*/  ISETP.GT.U32.AND P1, PT, R2.reuse, R22, PT ;  /* 0x000000160200720c */ /* 0x040fe20003f24070 */
[----:B------:R-:W-:Y:S01]  /*4da0*/  IMAD.HI.U32 R7, R5, R24, RZ ;  /* 0x0000001805077227 */ /* 0x000fe200078e00ff */
[----:B------:R-:W-:Y:S02]  /*4db0*/  ISETP.GT.U32.AND P3, PT, R2, R14, PT ;  /* 0x0000000e0200720c */ /* 0x000fe40003f64070 */
[----:B------:R-:W-:Y:S01]  /*4dc0*/  LOP3.LUT R17, R4, 0x19c, RZ, 0xfc, !PT ;  /* 0x0000019c04117812 */ /* 0x000fe200078efcff */
[----:B------:R-:W-:Y:S02]  /*4dd0*/  IMAD.MOV R7, RZ, RZ, -R7 ;  /* 0x000000ffff077224 */ /* 0x000fe400078e0a07 */
[----:B------:R-:W-:Y:S01]  /*4de0*/  @!P2 IMAD.MOV R251, RZ, RZ, -R251 ;  /* 0x000000fffffba224 */ /* 0x000fe200078e0afb */
[----:B------:R-:W-:Y:S01]  /*4df0*/  ISETP.GE.AND P2, PT, R19, RZ, PT ;  /* 0x000000ff1300720c */ /* 0x000fe20003f46270 */
[--C-:B------:R-:W-:Y:S01]  /*4e00*/  @!P4 IMAD.IADD R18, R18, 0x1, -R2.reuse ;  /* 0x000000011212c824 */ /* 0x100fe200078e0a02 */
[----:B------:R-:W-:Y:S01]  /*4e10*/  ISETP.GE.AND P4, PT, R21, RZ, PT ;  /* 0x000000ff1500720c */ /* 0x000fe20003f86270 */
[----:B------:R-:W-:Y:S01]  /*4e20*/  @!P0 IMAD.IADD R20, R20, 0x1, -R2 ;  /* 0x0000000114148824 */ /* 0x000fe200078e0a02 */
[----:B------:R-:W-:Y:S01]  /*4e30*/  ISETP.GE.AND P0, PT, R15, RZ, PT ;  /* 0x000000ff0f00720c */ /* 0x000fe20003f06270 */
[----:B------:R-:W-:Y:S01]  /*4e40*/  IMAD R24, R2, R7, R24 ;  /* 0x0000000702187224 */ /* 0x000fe200078e0218 */
[----:B------:R-:W-:Y:S01]  /*4e50*/  LOP3.LUT R7, R4, 0x18c, RZ, 0xfc, !PT ;  /* 0x0000018c04077812 */ /* 0x000fe200078efcff */
[----:B------:R-:W-:Y:S01]  /*4e60*/  @!P5 IMAD.MOV R18, RZ, RZ, -R18 ;  /* 0x000000ffff12d224 */ /* 0x000fe200078e0a12 */
[----:B------:R-:W-:Y:S01]  /*4e70*/  ISETP.GT.U32.AND P5, PT, R2, R20, PT ;  /* 0x000000140200720c */ /* 0x000fe20003fa4070 */
[--C-:B------:R-:W-:Y:S01]  /*4e80*/  @!P1 IMAD.IADD R22, R22, 0x1, -R2.reuse ;  /* 0x0000000116169824 */ /* 0x100fe200078e0a02 */
[----:B------:R-:W-:Y:S01]  /*4e90*/  IABS R41, R7 ;  /* 0x0000000700297213 */ /* 0x000fe20000000000 */
[----:B------:R-:W-:Y:S01]  /*4ea0*/  @!P3 IMAD.IADD R14, R14, 0x1, -R2 ;  /* 0x000000010e0eb824 */ /* 0x000fe200078e0a02 */
[----:B------:R-:W-:-:S02]  /*4eb0*/  ISETP.GT.U32.AND P1, PT, R2, R24, PT ;  /* 0x000000180200720c */ /* 0x000fc40003f24070 */
[----:B------:R-:W-:Y:S01]  /*4ec0*/  ISETP.GE.AND P6, PT, R7, RZ, PT ;  /* 0x000000ff0700720c */ /* 0x000fe20003fc6270 */
[----:B------:R-:W-:Y:S01]  /*4ed0*/  IMAD.HI.U32 R7, R5, R41, RZ ;  /* 0x0000002905077227 */ /* 0x000fe200078e00ff */
[----:B------:R-:W-:Y:S02]  /*4ee0*/  ISETP.GE.AND P3, PT, R23, RZ, PT ;  /* 0x000000ff1700720c */ /* 0x000fe40003f66270 */
[C---:B------:R-:W-:Y:S01]  /*4ef0*/  LOP3.LUT R15, R4.reuse, 0x198, RZ, 0xfc, !PT ;  /* 0x00000198040f7812 */ /* 0x040fe200078efcff */
[----:B------:R-:W-:Y:S01]  /*4f00*/  @!P2 IMAD.MOV R14, RZ, RZ, -R14 ;  /* 0x000000ffff0ea224 */ /* 0x000fe200078e0a0e */
[----:B------:R-:W-:Y:S01]  /*4f10*/  ISETP.GE.AND P2, PT, R9, RZ, PT ;  /* 0x000000ff0900720c */ /* 0x000fe20003f46270 */
[----:B------:R-:W-:Y:S01]  /*4f20*/  IMAD.HI.U32 R9, R5, R39, RZ ;  /* 0x0000002705097227 */ /* 0x000fe200078e00ff */
[----:B------:R-:W-:Y:S02]  /*4f30*/  IABS R35, R15 ;  /* 0x0000000f00237213 */ /* 0x000fe40000000000 */
[----:B------:R-:W-:Y:S01]  /*4f40*/  IABS R197, R17 ;  /* 0x0000001100c57213 */ /* 0x000fe20000000000 */
[----:B------:R-:W-:Y:S01]  /*4f50*/  IMAD.MOV R7, RZ, RZ, -R7 ;  /* 0x000000ffff077224 */ /* 0x000fe200078e0a07 */
[----:B------:R-:W-:Y:S01]  /*4f60*/  LOP3.LUT R19, R4, 0x1a4, RZ, 0xfc, !PT ;  /* 0x000001a404137812 */ /* 0x000fe200078efcff */
[--C-:B------:R-:W-:Y:S01]  /*4f70*/  @!P5 IMAD.IADD R20, R20, 0x1, -R2.reuse ;  /* 0x000000011414d824 */ /* 0x100fe200078e0a02 */
[----:B------:R-:W-:Y:S01]  /*4f80*/  ISETP.GE.AND P5, PT, R11, RZ, PT ;  /* 0x000000ff0b00720c */ /* 0x000fe20003fa6270 */
[----:B------:R-:W-:Y:S01]  /*4f90*/  IMAD.MOV R9, RZ, RZ, -R9 ;  /* 0x000000ffff097224 */ /* 0x000fe200078e0a09 */
[----:B------:R-:W-:Y:S01]  /*4fa0*/  IABS R193, R19 ;  /* 0x0000001300c17213 */ /* 0x000fe20000000000 */
[----:B------:R-:W-:Y:S01]  /*4fb0*/  IMAD R41, R2, R7, R41 ;  /* 0x0000000702297224 */ /* 0x000fe200078e0229 */
[----:B------:R-:W-:Y:S01]  /*4fc0*/  LOP3.LUT R21, R4, 0x1a8, RZ, 0xfc, !PT ;  /* 0x000001a804157812 */ /* 0x000fe200078efcff */
[----:B------:R-:W-:Y:S01]  /*4fd0*/  @!P1 IMAD.IADD R24, R24, 0x1, -R2 ;  /* 0x0000000118189824 */ /* 0x000fe200078e0a02 */
[----:B------:R-:W-:Y:S01]  /*4fe0*/  LOP3.LUT R23, R4, 0x1c8, RZ, 0xfc, !PT ;  /* 0x000001c804177812 */ /* 0x000fe200078efcff */
[C---:B------:R-:W-:Y:S01]  /*4ff0*/  IMAD R39, R2.reuse, R9, R39 ;  /* 0x0000000902277224 */ /* 0x040fe200078e0227 */
[C---:B------:R-:W-:Y:S01]  /*5000*/  ISETP.GT.U32.AND P1, PT, R2.reuse, R41, PT ;  /* 0x000000290200720c */ /* 0x040fe20003f24070 */
[----:B------:R-:W-:Y:S01]  /*5010*/  @!P4 IMAD.MOV R20, RZ, RZ, -R20 ;  /* 0x000000ffff14c224 */ /* 0x000fe200078e0a14 */
[C---:B------:R-:W-:Y:S01]  /*5020*/  ISETP.GT.U32.AND P4, PT, R2.reuse, R24, PT ;  /* 0x000000180200720c */ /* 0x040fe20003f84070 */
[----:B------:R-:W-:Y:S01]  /*5030*/  @!P3 IMAD.MOV R22, RZ, RZ, -R22 ;  /* 0x000000ffff16b224 */ /* 0x000fe200078e0a16 */
[----:B------:R-:W-:Y:S01]  /*5040*/  ISETP.GT.U32.AND P3, PT, R2, R39, PT ;  /* 0x000000270200720c */ /* 0x000fe20003f64070 */
[----:B------:R-:W-:Y:S01]  /*5050*/  IMAD.HI.U32 R11, R5, R37, RZ ;  /* 0x00000025050b7227 */ /* 0x000fe200078e00ff */
[----:B------:R-:W-:-:S02]  /*5060*/  IABS R191, R21 ;  /* 0x0000001500bf7213 */ /* 0x000fc40000000000 */
[----:B------:R-:W-:Y:S01]  /*5070*/  IABS R33, R23 ;  /* 0x0000001700217213 */ /* 0x000fe20000000000 */
[----:B------:R-:W-:-:S04]  /*5080*/  IMAD.HI.U32 R7, R5, R35, RZ ;  /* 0x0000002305077227 */ /* 0x000fc800078e00ff */
[----:B------:R-:W-:Y:S02]  /*5090*/  IMAD.MOV R11, RZ, RZ, -R11 ;  /* 0x000000ffff0b7224 */ /* 0x000fe400078e0a0b */
[----:B------:R-:W-:Y:S02]  /*50a0*/  IMAD.MOV R7, RZ, RZ, -R7 ;  /* 0x000000ffff077224 */ /* 0x000fe400078e0a07 */
[----:B------:R-:W-:Y:S01]  /*50b0*/  IMAD R37, R2, R11, R37 ;  /* 0x0000000b02257224 */ /* 0x000fe200078e0225 */
[----:B------:R-:W-:Y:S01]  /*50c0*/  LOP3.LUT R11, R4, 0x1a0, RZ, 0xfc, !PT ;  /* 0x000001a0040b7812 */ /* 0x000fe200078efcff */
[----:B------:R-:W-:Y:S02]  /*50d0*/  IMAD R35, R2, R7, R35 ;  /* 0x0000000702237224 */ /* 0x000fe400078e0223 */
[--C-:B------:R-:W-:Y:S01]  /*50e0*/  @!P4 IMAD.IADD R24, R24, 0x1, -R2.reuse ;  /* 0x000000011818c824 */ /* 0x100fe200078e0a02 */
[----:B------:R-:W-:Y:S01]  /*50f0*/  IABS R195, R11 ;  /* 0x0000000b00c37213 */ /* 0x000fe20000000000 */
[--C-:B------:R-:W-:Y:S01]  /*5100*/  @!P1 IMAD.IADD R41, R41, 0x1, -R2.reuse ;  /* 0x0000000129299824 */ /* 0x100fe200078e0a02 */
[----:B------:R-:W-:Y:S01]  /*5110*/  ISETP.GT.U32.AND P4, PT, R2, R37, PT ;  /* 0x000000250200720c */ /* 0x000fe20003f84070 */
[----:B------:R-:W-:-:S02]  /*5120*/  @!P3 IMAD.IADD R39, R39, 0x1, -R2 ;  /* 0x000000012727b824 */ /* 0x000fc400078e0a02 */
[----:B------:R-:W-:Y:S01]  /*5130*/  @!P0 IMAD.MOV R24, RZ, RZ, -R24 ;  /* 0x000000ffff188224 */ /* 0x000fe200078e0a18 */
[C---:B------:R-:W-:Y:S01]  /*5140*/  ISETP.GT.U32.AND P1, PT, R2.reuse, R41, PT ;  /* 0x000000290200720c */ /* 0x040fe20003f24070 */
[C---:B------:R-:W-:Y:S01]  /*5150*/  IMAD.HI.U32 R9, R5.reuse, R197, RZ ;  /* 0x000000c505097227 */ /* 0x040fe200078e00ff */
[C---:B------:R-:W-:Y:S02]  /*5160*/  ISETP.GT.U32.AND P0, PT, R2.reuse, R35, PT ;  /* 0x000000230200720c */ /* 0x040fe40003f04070 */
[----:B------:R-:W-:Y:S01]  /*5170*/  ISETP.GT.U32.AND P3, PT, R2, R39, PT ;  /* 0x000000270200720c */ /* 0x000fe20003f64070 */
[----:B------:R-:W-:Y:S02]  /*5180*/  IMAD.MOV R9, RZ, RZ, -R9 ;  /* 0x000000ffff097224 */ /* 0x000fe400078e0a09 */
[----:B------:R-:W-:-:S04]  /*5190*/  IMAD.HI.U32 R7, R5, R195, RZ ;  /* 0x000000c305077227 */ /* 0x000fc800078e00ff */
[C---:B------:R-:W-:Y:S02]  /*51a0*/  IMAD R197, R2.reuse, R9, R197 ;  /* 0x0000000902c57224 */ /* 0x040fe400078e02c5 */
[----:B------:R-:W-:Y:S02]  /*51b0*/  IMAD.MOV R7, RZ, RZ, -R7 ;  /* 0x000000ffff077224 */ /* 0x000fe400078e0a07 */
[--C-:B------:R-:W-:Y:S01]  /*51c0*/  @!P1 IMAD.IADD R41, R41, 0x1, -R2.reuse ;  /* 0x0000000129299824 */ /* 0x100fe200078e0a02 */
[C---:B------:R-:W-:Y:S01]  /*51d0*/  ISETP.GT.U32.AND P1, PT, R2.reuse, R197, PT ;  /* 0x000000c50200720c */ /* 0x040fe20003f24070 */
[----:B------:R-:W-:Y:S02]  /*51e0*/  IMAD R195, R2, R7, R195 ;  /* 0x0000000702c37224 */ /* 0x000fe400078e02c3 */
[--C-:B------:R-:W-:Y:S01]  /*51f0*/  @!P0 IMAD.IADD R35, R35, 0x1, -R2.reuse ;  /* 0x0000000123238824 */ /* 0x100fe200078e0a02 */
[----:B------:R-:W-:Y:S01]  /*5200*/  ISETP.GE.AND P0, PT, R15, RZ, PT ;  /* 0x000000ff0f00720c */ /* 0x000fe20003f06270 */
[--C-:B------:R-:W-:Y:S01]  /*5210*/  @!P4 IMAD.IADD R37, R37, 0x1, -R2.reuse ;  /* 0x000000012525c824 */ /* 0x100fe200078e0a02 */
[----:B------:R-:W-:Y:S01]  /*5220*/  LOP3.LUT R15, R4, 0x1c0, RZ, 0xfc, !PT ;  /* 0x000001c0040f7812 */ /* 0x000fe200078efcff */
[----:B------:R-:W-:Y:S01]  /*5230*/  @!P3 IMAD.IADD R39, R39, 0x1, -R2 ;  /* 0x000000012727b824 */ /* 0x000fe200078e0a02 */
[C---:B------:R-:W-:Y:S01]  /*5240*/  ISETP.GT.U32.AND P3, PT, R2.reuse, R195, PT ;  /* 0x000000c30200720c */ /* 0x040fe20003f64070 */
[----:B------:R-:W-:Y:S01]  /*5250*/  @!P6 IMAD.MOV R41, RZ, RZ, -R41 ;  /* 0x000000ffff29e224 */ /* 0x000fe200078e0a29 */
[C---:B------:R-:W-:Y:S01]  /*5260*/  ISETP.GT.U32.AND P6, PT, R2.reuse, R35, PT ;  /* 0x000000230200720c */ /* 0x040fe20003fc4070 */
[----:B------:R-:W-:Y:S01]  /*5270*/  IMAD.HI.U32 R7, R5, R193, RZ ;  /* 0x000000c105077227 */ /* 0x000fe200078e00ff */
[----:B------:R-:W-:-:S02]  /*5280*/  ISETP.GT.U32.AND P4, PT, R2, R37, PT ;  /* 0x000000250200720c */ /* 0x000fc40003f84070 */
[----:B------:R-:W-:Y:S01]  /*5290*/  IABS R179, R15 ;  /* 0x0000000f00b37213 */ /* 0x000fe20000000000 */
[----:B------:R-:W-:Y:S02]  /*52a0*/  IMAD.MOV R7, RZ, RZ, -R7 ;  /* 0x000000ffff077224 */ /* 0x000fe400078e0a07 */
        /* <DEDUP_REMOVED lines=9> */
[C---:B------:R-:W-:Y:S01]  /*5340*/  ISETP.GT.U32.AND P6, PT, R2.reuse, R193, PT ;  /* 0x000000c10200720c */ /* 0x040fe20003fc4070 */
[----:B------:R-:W-:Y:S01]  /*5350*/  @!P4 IMAD.IADD R37, R37, 0x1, -R2 ;  /* 0x000000012525c824 */ /* 0x000fe200078e0a02 */
[----:B------:R-:W-:Y:S01]  /*5360*/  ISETP.GE.AND P4, PT, R17, RZ, PT ;  /* 0x000000ff1100720c */ /* 0x000fe20003f86270 */
[----:B------:R-:W-:Y:S01]  /*5370*/  IMAD.HI.U32 R9, R5, R191, RZ ;  /* 0x000000bf05097227 */ /* 0x000fe200078e00ff */
[----:B------:R-:W-:-:S02]  /*5380*/  ISETP.GT.U32.AND P3, PT, R2, R195, PT ;  /* 0x000000c30200720c */ /* 0x000fc40003f64070 */
[----:B------:R-:W-:Y:S01]  /*5390*/  IABS R187, R7 ;  /* 0x0000000700bb7213 */ /* 0x000fe20000000000 */
[----:B------:R-:W-:Y:S01]  /*53a0*/  IMAD.MOV R9, RZ, RZ, -R9 ;  /* 0x000000ffff097224 */ /* 0x000fe200078e0a09 */
[----:B------:R-:W-:Y:S01]  /*53b0*/  IABS R183, R11 ;  /* 0x0000000b00b77213 */ /* 0x000fe20000000000 */
[----:B------:R-:W-:Y:S01]  /*53c0*/  @!P0 IMAD.MOV R35, RZ, RZ, -R35 ;  /* 0x000000ffff238224 */ /* 0x000fe200078e0a23 */
[----:B------:R-:W-:Y:S01]  /*53d0*/  LOP3.LUT R17, R4, 0x1c4, RZ, 0xfc, !PT ;  /* 0x000001c404117812 */ /* 0x000fe200078efcff */
[--C-:B------:R-:W-:Y:S01]  /*53e0*/  @!P2 IMAD.IADD R197, R197, 0x1, -R2.reuse ;  /* 0x00000001c5c5a824 */ /* 0x100fe200078e0a02 */
[----:B------:R-:W-:Y:S01]  /*53f0*/  ISETP.GE.AND P2, PT, R21, RZ, PT ;  /* 0x000000ff1500720c */ /* 0x000fe20003f46270 */
[--C-:B------:R-:W-:Y:S01]  /*5400*/  @!P6 IMAD.IADD R193, R193, 0x1, -R2.reuse ;  /* 0x00000001c1c1e824 */ /* 0x100fe200078e0a02 */
[----:B------:R-:W-:Y:S01]  /*5410*/  ISETP.GE.AND P6, PT, R11, RZ, PT ;  /* 0x000000ff0b00720c */ /* 0x000fe20003fc6270 */
[----:B------:R-:W-:Y:S01]  /*5420*/  IMAD R191, R2, R9, R191 ;  /* 0x0000000902bf7224 */ /* 0x000fe200078e02bf */
[----:B------:R-:W-:Y:S01]  /*5430*/  LOP3.LUT R11, R4, 0x1bc, RZ, 0xfc, !PT ;  /* 0x000001bc040b7812 */ /* 0x000fe200078efcff */
[----:B------:R-:W-:Y:S01]  /*5440*/  @!P3 IMAD.IADD R195, R195, 0x1, -R2 ;  /* 0x00000001c3c3b824 */ /* 0x000fe200078e0a02 */
[----:B------:R-:W-:Y:S01]  /*5450*/  ISETP.GE.AND P3, PT, R7, RZ, PT ;  /* 0x000000ff0700720c */ /* 0x000fe20003f66270 */
[----:B------:R-:W-:Y:S01]  /*5460*/  @!P4 IMAD.MOV R197, RZ, RZ, -R197 ;  /* 0x000000ffffc5c224 */ /* 0x000fe200078e0ac5 */
[C---:B------:R-:W-:Y:S01]  /*5470*/  ISETP.GT.U32.AND P4, PT, R2.reuse, R193, PT ;  /* 0x000000c10200720c */ /* 0x040fe20003f84070 */
[----:B------:R-:W-:Y:S01]  /*5480*/  IMAD.HI.U32 R7, R5, R187, RZ ;  /* 0x000000bb05077227 */ /* 0x000fe200078e00ff */
[----:B------:R-:W-:-:S02]  /*5490*/  ISETP.GT.U32.AND P0, PT, R2, R191, PT ;  /* 0x000000bf0200720c */ /* 0x000fc40003f04070 */
[----:B------:R-:W-:Y:S01]  /*54a0*/  IABS R181, R11 ;  /* 0x0000000b00b57213 */ /* 0x000fe20000000000 */
[----:B------:R-:W-:Y:S01]  /*54b0*/  IMAD.MOV R7, RZ, RZ, -R7 ;  /* 0x000000ffff077224 */ /* 0x000fe200078e0a07 */
[----:B------:R-:W-:Y:S01]  /*54c0*/  IABS R177, R17 ;  /* 0x0000001100b17213 */ /* 0x000fe20000000000 */
[----:B------:R-:W-:Y:S01]  /*54d0*/  IMAD.HI.U32 R9, R5, R183, RZ ;  /* 0x000000b705097227 */ /* 0x000fe200078e00ff */
[----:B------:R-:W-:-:S03]  /*54e0*/  IABS R21, R48 ;  /* 0x0000003000157213 */ /* 0x000fc60000000000 */
[----:B------:R-:W-:Y:S01]  /*54f0*/  IMAD R187, R2, R7, R187 ;  /* 0x0000000702bb7224 */ /* 0x000fe200078e02bb */
[----:B------:R-:W-:Y:S01]  /*5500*/  LOP3.LUT R7, R4, 0x1b4, RZ, 0xfc, !PT ;  /* 0x000001b404077812 */ /* 0x000fe200078efcff */
[--C-:B------:R-:W-:Y:S02]  /*5510*/  @!P4 IMAD.IADD R193, R193, 0x1, -R2.reuse ;  /* 0x00000001c1c1c824 */ /* 0x100fe400078e0a02 */
[----:B------:R-:W-:Y:S01]  /*5520*/  @!P0 IMAD.IADD R191, R191, 0x1, -R2 ;  /* 0x00000001bfbf8824 */ /* 0x000fe200078e0a02 */
[C---:B------:R-:W-:Y:S01]  /*5530*/  ISETP.GT.U32.AND P4, PT, R2.reuse, R187, PT ;  /* 0x000000bb0200720c */ /* 0x040fe20003f84070 */
[----:B------:R-:W-:Y:S01]  /*5540*/  IMAD.MOV R9, RZ, RZ, -R9 ;  /* 0x000000ffff097224 */ /* 0x000fe200078e0a09 */
[----:B------:R-:W-:Y:S01]  /*5550*/  IABS R189, R7 ;  /* 0x0000000700bd7213 */ /* 0x000fe20000000000 */
[----:B------:R-:W-:Y:S01]  /*5560*/  @!P5 IMAD.MOV R37, RZ, RZ, -R37 ;  /* 0x000000ffff25d224 */ /* 0x000fe200078e0a25 */
[C---:B------:R-:W-:Y:S01]  /*5570*/  ISETP.GT.U32.AND P0, PT, R2.reuse, R191, PT ;  /* 0x000000bf0200720c */ /* 0x040fe20003f04070 */
[----:B------:R-:W-:Y:S01]  /*5580*/  IMAD R183, R2, R9, R183 ;  /* 0x0000000902b77224 */ /* 0x000fe200078e02b7 */
[----:B------:R-:W-:Y:S01]  /*5590*/  LOP3.LUT R9, R4, 0x1b8, RZ, 0xfc, !PT ;  /* 0x000001b804097812 */ /* 0x000fe200078efcff */
[----:B------:R-:W-:Y:S01]  /*55a0*/  @!P1 IMAD.MOV R195, RZ, RZ, -R195 ;  /* 0x000000ffffc39224 */ /* 0x000fe200078e0ac3 */
[----:B------:R-:W-:-:S02]  /*55b0*/  ISETP.GE.AND P5, PT, R19, RZ, PT ;  /* 0x000000ff1300720c */ /* 0x000fc40003fa6270 */
[----:B------:R-:W-:Y:S02]  /*55c0*/  IABS R185, R9 ;  /* 0x0000000900b97213 */ /* 0x000fe40000000000 */
[----:B------:R-:W-:Y:S01]  /*55d0*/  ISETP.GE.AND P1, PT, R7, RZ, PT ;  /* 0x000000ff0700720c */ /* 0x000fe20003f26270 */
[----:B------:R-:W-:Y:S01]  /*55e0*/  @!P4 IMAD.IADD R187, R187, 0x1, -R2 ;  /* 0x00000001bbbbc824 */ /* 0x000fe200078e0a02 */
[----:B------:R-:W-:Y:S01]  /*55f0*/  IABS R19, R44 ;  /* 0x0000002c00137213 */ /* 0x000fe20000000000 */
[----:B------:R-:W-:-:S03]  /*5600*/  IMAD.HI.U32 R7, R5, R189, RZ ;  /* 0x000000bd05077227 */ /* 0x000fc600078e00ff */
[----:B------:R-:W-:Y:S01]  /*5610*/  ISETP.GT.U32.AND P4, PT, R2, R187, PT ;  /* 0x000000bb0200720c */ /* 0x000fe20003f84070 */
[----:B------:R-:W-:Y:S01]  /*5620*/  @!P0 IMAD.IADD R191, R191, 0x1, -R2 ;  /* 0x00000001bfbf8824 */ /* 0x000fe200078e0a02 */
[----:B------:R-:W-:Y:S01]  /*5630*/  ISETP.GE.AND P0, PT, R9, RZ, PT ;  /* 0x000000ff0900720c */ /* 0x000fe20003f06270 */
[----:B------:R-:W-:-:S04]  /*5640*/  IMAD.HI.U32 R9, R5, R185, RZ ;  /* 0x000000b905097227 */ /* 0x000fc800078e00ff */
[----:B------:R-:W-:Y:S01]  /*5650*/  @!P2 IMAD.MOV R191, RZ, RZ, -R191 ;  /* 0x000000ffffbfa224 */ /* 0x000fe200078e0abf */
[C---:B------:R-:W-:Y:S01]  /*5660*/  ISETP.GT.U32.AND P2, PT, R2.reuse, R183, PT ;  /* 0x000000b70200720c */ /* 0x040fe20003f44070 */
[----:B------:R-:W-:Y:S02]  /*5670*/  IMAD.MOV R9, RZ, RZ, -R9 ;  /* 0x000000ffff097224 */ /* 0x000fe400078e0a09 */
[----:B------:R-:W-:Y:S02]  /*5680*/  IMAD.MOV R7, RZ, RZ, -R7 ;  /* 0x000000ffff077224 */ /* 0x000fe400078e0a07 */
[C---:B------:R-:W-:Y:S02]  /*5690*/  IMAD R185, R2.reuse, R9, R185 ;  /* 0x0000000902b97224 */ /* 0x040fe400078e02b9 */
[----:B------:R-:W-:Y:S02]  /*56a0*/  @!P4 IMAD.IADD R187, R187, 0x1, -R2 ;  /* 0x00000001bbbbc824 */ /* 0x000fe400078e0a02 */
[----:B------:R-:W-:-:S02]  /*56b0*/  IMAD R189, R2, R7, R189 ;  /* 0x0000000702bd7224 */ /* 0x000fc400078e02bd */
[----:B------:R-:W-:Y:S01]  /*56c0*/  @!P3 IMAD.MOV R187, RZ, RZ, -R187 ;  /* 0x000000ffffbbb224 */ /* 0x000fe200078e0abb */
[C---:B------:R-:W-:Y:S01]  /*56d0*/  ISETP.GT.U32.AND P3, PT, R2.reuse, R185, PT ;  /* 0x000000b90200720c */ /* 0x040fe20003f64070 */
[----:B------:R-:W-:Y:S01]  /*56e0*/  @!P2 IMAD.IADD R183, R183, 0x1, -R2 ;  /* 0x00000001b7b7a824 */ /* 0x000fe200078e0a02 */
[----:B------:R-:W-:Y:S01]  /*56f0*/  ISETP.GT.U32.AND P4, PT, R2, R189, PT ;  /* 0x000000bd0200720c */ /* 0x000fe20003f84070 */
[----:B------:R-:W-:-:S03]  /*5700*/  IMAD.HI.U32 R7, R5, R181, RZ ;  /* 0x000000b505077227 */ /* 0x000fc600078e00ff */
[----:B------:R-:W-:Y:S01]  /*5710*/  ISETP.GT.U32.AND P2, PT, R2, R183, PT ;  /* 0x000000b70200720c */ /* 0x000fe20003f44070 */
[----:B------:R-:W-:Y:S01]  /*5720*/  @!P5 IMAD.MOV R193, RZ, RZ, -R193 ;  /* 0x000000ffffc1d224 */ /* 0x000fe200078e0ac1 */
[----:B------:R-:W-:Y:S01]  /*5730*/  ISETP.GE.AND P5, PT, R11, RZ, PT ;  /* 0x000000ff0b00720c */ /* 0x000fe20003fa6270 */
[----:B------:R-:W-:Y:S02]  /*5740*/  IMAD.MOV R11, RZ, RZ, -R7 ;  /* 0x000000ffff0b7224 */ /* 0x000fe400078e0a07 */
[----:B------:R-:W-:-:S04]  /*5750*/  IMAD.HI.U32 R7, R5, R177, RZ ;  /* 0x000000b105077227 */ /* 0x000fc800078e00ff */
[--C-:B------:R-:W-:Y:S02]  /*5760*/  @!P3 IMAD.IADD R185, R185, 0x1, -R2.reuse ;  /* 0x00000001b9b9b824 */ /* 0x100fe400078e0a02 */
[C---:B------:R-:W-:Y:S02]  /*5770*/  IMAD R181, R2.reuse, R11, R181 ;  /* 0x0000000b02b57224 */ /* 0x040fe400078e02b5 */
[----:B------:R-:W-:Y:S01]  /*5780*/  @!P2 IMAD.IADD R183, R183, 0x1, -R2 ;  /* 0x00000001b7b7a824 */ /* 0x000fe200078e0a02 */
[C---:B------:R-:W-:Y:S01]  /*5790*/  ISETP.GT.U32.AND P3, PT, R2.reuse, R185, PT ;  /* 0x000000b90200720c */ /* 0x040fe20003f64070 */
[----:B------:R-:W-:Y:S01]  /*57a0*/  IMAD.MOV R7, RZ, RZ, -R7 ;  /* 0x000000ffff077224 */ /* 0x000fe200078e0a07 */
[----:B------:R-:W-:Y:S01]  /*57b0*/  ISETP.GT.U32.AND P2, PT, R2, R181, PT ;  /* 0x000000b50200720c */ /* 0x000fe20003f44070 */
[----:B------:R-:W-:-:S04]  /*57c0*/  IMAD.HI.U32 R9, R5, R179, RZ ;  /* 0x000000b305097227 */ /* 0x000fc800078e00ff */
[----:B------:R-:W-:Y:S02]  /*57d0*/  IMAD R177, R2, R7, R177 ;  /* 0x0000000702b17224 */ /* 0x000fe400078e02b1 */
[----:B------:R-:W-:Y:S02]  /*57e0*/  @!P4 IMAD.IADD R189, R189, 0x1, -R2 ;  /* 0x00000001bdbdc824 */ /* 0x000fe400078e0a02 */
[----:B------:R-:W-:-:S03]  /*57f0*/  IMAD.HI.U32 R7, R5, R33, RZ ;  /* 0x0000002105077227 */ /* 0x000fc600078e00ff */
[C---:B------:R-:W-:Y:S01]  /*5800*/  ISETP.GT.U32.AND P4, PT, R2.reuse, R189, PT ;  /* 0x000000bd0200720c */ /* 0x040fe20003f84070 */
[--C-:B------:R-:W-:Y:S01]  /*5810*/  @!P3 IMAD.IADD R185, R185, 0x1, -R2.reuse ;  /* 0x00000001b9b9b824 */ /* 0x100fe200078e0a02 */
[C---:B------:R-:W-:Y:S01]  /*5820*/  ISETP.GT.U32.AND P3, PT, R2.reuse, R177, PT ;  /* 0x000000b10200720c */ /* 0x040fe20003f64070 */
[----:B------:R-:W-:Y:S02]  /*5830*/  @!P2 IMAD.IADD R181, R181, 0x1, -R2 ;  /* 0x00000001b5b5a824 */ /* 0x000fe400078e0a02 */
[----:B------:R-:W-:Y:S02]  /*5840*/  IMAD.MOV R9, RZ, RZ, -R9 ;  /* 0x000000ffff097224 */ /* 0x000fe400078e0a09 */
[----:B------:R-:W-:Y:S01]  /*5850*/  IMAD.MOV R7, RZ, RZ, -R7 ;  /* 0x000000ffff077224 */ /* 0x000fe200078e0a07 */
[C---:B------:R-:W-:Y:S01]  /*5860*/  ISETP.GT.U32.AND P2, PT, R2.reuse, R181, PT ;  /* 0x000000b50200720c */ /* 0x040fe20003f44070 */
[----:B------:R-:W-:Y:S02]  /*5870*/  @!P6 IMAD.MOV R183, RZ, RZ, -R183 ;  /* 0x000000ffffb7e224 */ /* 0x000fe400078e0ab7 */
[----:B------:R-:W-:-:S02]  /*5880*/  IMAD R179, R2, R9, R179 ;  /* 0x0000000902b37224 */ /* 0x000fc400078e02b3 */
[----:B------:R-:W-:Y:S02]  /*5890*/  IMAD R33, R2, R7, R33 ;  /* 0x0000000702217224 */ /* 0x000fe400078e0221 */
[----:B------:R-:W-:Y:S02]  /*58a0*/  @!P3 IMAD.IADD R177, R177, 0x1, -R2 ;  /* 0x00000001b1b1b824 */ /* 0x000fe400078e0a02 */
[----:B------:R-:W-:-:S03]  /*58b0*/  IMAD.HI.U32 R9, R5, R29, RZ ;  /* 0x0000001d05097227 */ /* 0x000fc600078e00ff */
[C---:B------:R-:W-:Y:S01]  /*58c0*/  ISETP.GT.U32.AND P6, PT, R2.reuse, R177, PT ;  /* 0x000000b10200720c */ /* 0x040fe20003fc4070 */
[----:B------:R-:W-:Y:S01]  /*58d0*/  @!P2 IMAD.IADD R181, R181, 0x1, -R2 ;  /* 0x00000001b5b5a824 */ /* 0x000fe200078e0a02 */
[----:B------:R-:W-:Y:S01]  /*58e0*/  ISETP.GT.U32.AND P2, PT, R2, R33, PT ;  /* 0x000000210200720c */ /* 0x000fe20003f44070 */
[----:B------:R-:W-:Y:S02]  /*58f0*/  IMAD.MOV R9, RZ, RZ, -R9 ;  /* 0x000000ffff097224 */ /* 0x000fe400078e0a09 */
[----:B------:R-:W-:-:S04]  /*5900*/  IMAD.HI.U32 R7, R5, R31, RZ ;  /* 0x0000001f05077227 */ /* 0x000fc800078e00ff */
[C---:B------:R-:W-:Y:S02]  /*5910*/  IMAD R29, R2.reuse, R9, R29 ;  /* 0x00000009021d7224 */ /* 0x040fe400078e021d */
[----:B------:R-:W-:Y:S01]  /*5920*/  @!P4 IMAD.IADD R189, R189, 0x1, -R2 ;  /* 0x00000001bdbdc824 */ /* 0x000fe200078e0a02 */
[----:B------:R-:W-:Y:S01]  /*5930*/  ISETP.GT.U32.AND P4, PT, R2, R179, PT ;  /* 0x000000b30200720c */ /* 0x000fe20003f84070 */
[----:B------:R-:W-:-:S04]  /*5940*/  IMAD.HI.U32 R11, R5, R27, RZ ;  /* 0x0000001b050b7227 */ /* 0x000fc800078e00ff */
[----:B------:R-:W-:Y:S02]  /*5950*/  IMAD.MOV R7, RZ, RZ, -R7 ;  /* 0x000000ffff077224 */ /* 0x000fe400078e0a07 */
[----:B------:R-:W-:Y:S01]  /*5960*/  @!P6 IMAD.IADD R177, R177, 0x1, -R2 ;  /* 0x00000001b1b1e824 */ /* 0x000fe200078e0a02 */
[C---:B------:R-:W-:Y:S01]  /*5970*/  ISETP.GT.U32.AND P6, PT, R2.reuse, R29, PT ;  /* 0x0000001d0200720c */ /* 0x040fe20003fc4070 */
[----:B------:R-:W-:Y:S02]  /*5980*/  IMAD.MOV R11, RZ, RZ, -R11 ;  /* 0x000000ffff0b7224 */ /* 0x000fe400078e0a0b */
[----:B------:R-:W-:Y:S02]  /*5990*/  IMAD R31, R2, R7, R31 ;  /* 0x00000007021f7224 */ /* 0x000fe400078e021f */
[----:B------:R-:W-:-:S04]  /*59a0*/  IMAD.HI.U32 R7, R5, R25, RZ ;  /* 0x0000001905077227 */ /* 0x000fc800078e00ff */
[C---:B------:R-:W-:Y:S02]  /*59b0*/  IMAD R27, R2.reuse, R11, R27 ;  /* 0x0000000b021b7224 */ /* 0x040fe400078e021b */
[--C-:B------:R-:W-:Y:S02]  /*59c0*/  @!P2 IMAD.IADD R33, R33, 0x1, -R2.reuse ;  /* 0x000000012121a824 */ /* 0x100fe400078e0a02 */
[----:B------:R-:W-:Y:S02]  /*59d0*/  IMAD.MOV R11, RZ, RZ, -R7 ;  /* 0x000000ffff0b7224 */ /* 0x000fe400078e0a07 */
[--C-:B------:R-:W-:Y:S01]  /*59e0*/  @!P4 IMAD.IADD R179, R179, 0x1, -R2.reuse ;  /* 0x00000001b3b3c824 */ /* 0x100fe200078e0a02 */
[C---:B------:R-:W-:Y:S01]  /*59f0*/  ISETP.GT.U32.AND P2, PT, R2.reuse, R33, PT ;  /* 0x000000210200720c */ /* 0x040fe20003f44070 */
[C---:B------:R-:W-:Y:S01]  /*5a00*/  IMAD R25, R2.reuse, R11, R25 ;  /* 0x0000000b02197224 */ /* 0x040fe200078e0219 */
[----:B------:R-:W-:Y:S01]  /*5a10*/  ISETP.GE.AND P4, PT, R15, RZ, PT ;  /* 0x000000ff0f00720c */ /* 0x000fe20003f86270 */
[----:B------:R-:W-:Y:S01]  /*5a20*/  @!P6 IMAD.IADD R29, R29, 0x1, -R2 ;  /* 0x000000011d1de824 */ /* 0x000fe200078e0a02 */
[C---:B------:R-:W-:Y:S01]  /*5a30*/  ISETP.GT.U32.AND P3, PT, R2.reuse, R179, PT ;  /* 0x000000b30200720c */ /* 0x040fe20003f64070 */
[----:B------:R-:W-:Y:S01]  /*5a40*/  IMAD.HI.U32 R7, R5, R19, RZ ;  /* 0x0000001305077227 */ /* 0x000fe200078e00ff */
[----:B------:R-:W-:-:S02]  /*5a50*/  ISETP.GT.U32.AND P6, PT, R2, R25, PT ;  /* 0x000000190200720c */ /* 0x000fc40003fc4070 */
[----:B------:R-:W-:Y:S01]  /*5a60*/  IABS R15, R46 ;  /* 0x0000002e000f7213 */ /* 0x000fe20000000000 */
[----:B------:R-:W-:Y:S02]  /*5a70*/  IMAD.MOV R7, RZ, RZ, -R7 ;  /* 0x000000ffff077224 */ /* 0x000fe400078e0a07 */
[----:B------:R-:W-:-:S04]  /*5a80*/  IMAD.HI.U32 R11, R5, R21, RZ ;  /* 0x00000015050b7227 */ /* 0x000fc800078e00ff */
        /* <DEDUP_REMOVED lines=8> */
[----:B------:R-:W-:Y:S02]  /*5b10*/  IMAD.MOV R9, RZ, RZ, -R9 ;  /* 0x000000ffff097224 */ /* 0x000fe400078e0a09 */
[--C-:B------:R-:W-:Y:S01]  /*5b20*/  @!P2 IMAD.IADD R27, R27, 0x1, -R2.reuse ;  /* 0x000000011b1ba824 */ /* 0x100fe200078e0a02 */
[----:B------:R-:W-:Y:S01]  /*5b30*/  ISETP.GE.AND P2, PT, R23, RZ, PT ;  /* 0x000000ff1700720c */ /* 0x000fe20003f46270 */
[C---:B------:R-:W-:Y:S01]  /*5b40*/  IMAD R15, R2.reuse, R9, R15 ;  /* 0x00000009020f7224 */ /* 0x040fe200078e020f */
[----:B------:R-:W-:Y:S01]  /*5b50*/  IABS R23, R50 ;  /* 0x0000003200177213 */ /* 0x000fe20000000000 */
[----:B------:R-:W-:Y:S02]  /*5b60*/  IMAD.MOV R11, RZ, RZ, -R11 ;  /* 0x000000ffff0b7224 */ /* 0x000fe400078e0a0b */
[--C-:B------:R-:W-:Y:S01]  /*5b70*/  @!P6 IMAD.IADD R19, R19, 0x1, -R2.reuse ;  /* 0x000000011313e824 */ /* 0x100fe200078e0a02 */
[C---:B------:R-:W-:Y:S01]  /*5b80*/  ISETP.GT.U32.AND P6, PT, R2.reuse, R15, PT ;  /* 0x0000000f0200720c */ /* 0x040fe20003fc4070 */
[----:B------:R-:W-:Y:S01]  /*5b90*/  @!P3 IMAD.IADD R31, R31, 0x1, -R2 ;  /* 0x000000011f1fb824 */ /* 0x000fe200078e0a02 */
[----:B------:R-:W-:Y:S01]  /*5ba0*/  ISETP.GE.AND P3, PT, R17, RZ, PT ;  /* 0x000000ff1100720c */ /* 0x000fe20003f66270 */
[C---:B------:R-:W-:Y:S01]  /*5bb0*/  IMAD R21, R2.reuse, R11, R21 ;  /* 0x0000000b02157224 */ /* 0x040fe200078e0215 */
[----:B------:R-:W-:Y:S01]  /*5bc0*/  IABS R17, R52 ;  /* 0x0000003400117213 */ /* 0x000fe20000000000 */
[----:B------:R-:W-:Y:S01]  /*5bd0*/  @!P1 IMAD.MOV R189, RZ, RZ, -R189 ;  /* 0x000000ffffbd9224 */ /* 0x000fe200078e0abd */
[----:B------:R-:W-:Y:S01]  /*5be0*/  ISETP.GT.U32.AND P1, PT, R2, R31, PT ;  /* 0x0000001f0200720c */ /* 0x000fe20003f24070 */
[----:B------:R-:W-:-:S04]  /*5bf0*/  IMAD.HI.U32 R4, R5, R23, RZ ;  /* 0x0000001705047227 */ /* 0x000fc800078e00ff */
[----:B------:R-:W-:Y:S01]  /*5c00*/  @!P5 IMAD.MOV R181, RZ, RZ, -R181 ;  /* 0x000000ffffb5d224 */ /* 0x000fe200078e0ab5 */
[C---:B------:R-:W-:Y:S01]  /*5c10*/  ISETP.GT.U32.AND P5, PT, R2.reuse, R27, PT ;  /* 0x0000001b0200720c */ /* 0x040fe20003fa4070 */
[----:B------:R-:W-:Y:S01]  /*5c20*/  @!P2 IMAD.MOV R33, RZ, RZ, -R33 ;  /* 0x000000ffff21a224 */ /* 0x000fe200078e0a21 */
[----:B------:R-:W-:Y:S01]  /*5c30*/  ISETP.GT.U32.AND P2, PT, R2, R21, PT ;  /* 0x000000150200720c */ /* 0x000fe20003f44070 */
[----:B------:R-:W-:-:S04]  /*5c40*/  IMAD.HI.U32 R9, R5, R26, RZ ;  /* 0x0000001a05097227 */ /* 0x000fc800078e00ff */
[----:B------:R-:W-:Y:S02]  /*5c50*/  IMAD.MOV R4, RZ, RZ, -R4 ;  /* 0x000000ffff047224 */ /* 0x000fe400078e0a04 */
[----:B------:R-:W-:Y:S01]  /*5c60*/  @!P0 IMAD.MOV R185, RZ, RZ, -R185 ;  /* 0x000000ffffb98224 */ /* 0x000fe200078e0ab9 */
[----:B------:R-:W-:Y:S01]  /*5c70*/  ISETP.GT.U32.AND P0, PT, R2, R29, PT ;  /* 0x0000001d0200720c */ /* 0x000fe20003f04070 */
[----:B------:R-:W-:-:S04]  /*5c80*/  IMAD.HI.U32 R11, R5, R28, RZ ;  /* 0x0000001c050b7227 */ /* 0x000fc800078e00ff */
[----:B------:R-:W-:-:S04]  /*5c90*/  IMAD.HI.U32 R7, R5, R17, RZ ;  /* 0x0000001105077227 */ /* 0x000fc800078e00ff */
[----:B------:R-:W-:Y:S02]  /*5ca0*/  IMAD.MOV R9, RZ, RZ, -R9 ;  /* 0x000000ffff097224 */ /* 0x000fe400078e0a09 */
[----:B------:R-:W-:Y:S02]  /*5cb0*/  @!P6 IMAD.IADD R15, R15, 0x1, -R2 ;  /* 0x000000010f0fe824 */ /* 0x000fe400078e0a02 */
[C---:B------:R-:W-:Y:S02]  /*5cc0*/  IMAD R23, R2.reuse, R4, R23 ;  /* 0x0000000402177224 */ /* 0x040fe400078e0217 */
[----:B------:R-:W-:Y:S01]  /*5cd0*/  IMAD.MOV R30, RZ, RZ, -R11 ;  /* 0x000000ffff1e7224 */ /* 0x000fe200078e0a0b */
[C---:B------:R-:W-:Y:S01]  /*5ce0*/  ISETP.GT.U32.AND P6, PT, R2.reuse, R15, PT ;  /* 0x0000000f0200720c */ /* 0x040fe20003fc4070 */
[----:B------:R-:W-:Y:S02]  /*5cf0*/  IMAD.MOV R7, RZ, RZ, -R7 ;  /* 0x000000ffff077224 */ /* 0x000fe400078e0a07 */
[----:B------:R-:W-:-:S02]  /*5d00*/  IMAD R11, R2, R9, R26 ;  /* 0x00000009020b7224 */ /* 0x000fc400078e021a */
[----:B------:R-:W-:Y:S01]  /*5d10*/  @!P1 IMAD.IADD R31, R31, 0x1, -R2 ;  /* 0x000000011f1f9824 */ /* 0x000fe200078e0a02 */
[----:B------:R-:W-:Y:S01]  /*5d20*/  ISETP.GT.U32.AND P1, PT, R2, R23, PT ;  /* 0x000000170200720c */ /* 0x000fe20003f24070 */
[----:B------:R-:W-:-:S04]  /*5d30*/  IMAD.HI.U32 R5, R5, R32, RZ ;  /* 0x0000002005057227 */ /* 0x000fc800078e00ff */
[C---:B------:R-:W-:Y:S02]  /*5d40*/  IMAD R17, R2.reuse, R7, R17 ;  /* 0x0000000702117224 */ /* 0x040fe400078e0211 */
[----:B------:R-:W-:Y:S01]  /*5d50*/  @!P4 IMAD.MOV R179, RZ, RZ, -R179 ;  /* 0x000000ffffb3c224 */ /* 0x000fe200078e0ab3 */
[C---:B------:R-:W-:Y:S01]  /*5d60*/  ISETP.GT.U32.AND P4, PT, R2.reuse, R25, PT ;  /* 0x000000190200720c */ /* 0x040fe20003f84070 */
[--C-:B------:R-:W-:Y:S01]  /*5d70*/  @!P5 IMAD.IADD R27, R27, 0x1, -R2.reuse ;  /* 0x000000011b1bd824 */ /* 0x100fe200078e0a02 */
[----:B------:R-:W-:Y:S01]  /*5d80*/  ISETP.GT.U32.AND P5, PT, R2, R11, PT ;  /* 0x0000000b0200720c */ /* 0x000fe20003fa4070 */
[--C-:B------:R-:W-:Y:S01]  /*5d90*/  @!P2 IMAD.IADD R21, R21, 0x1, -R2.reuse ;  /* 0x000000011515a824 */ /* 0x100fe200078e0a02 */
[----:B------:R-:W-:Y:S01]  /*5da0*/  ISETP.GE.AND P2, PT, R38, RZ, PT ;  /* 0x000000ff2600720c */ /* 0x000fe20003f46270 */
[----:B------:R-:W-:Y:S02]  /*5db0*/  IMAD.MOV R5, RZ, RZ, -R5 ;  /* 0x000000ffff057224 */ /* 0x000fe400078e0a05 */
[----:B------:R-:W-:Y:S01]  /*5dc0*/  @!P0 IMAD.IADD R29, R29, 0x1, -R2 ;  /* 0x000000011d1d8824 */ /* 0x000fe200078e0a02 */
[C---:B------:R-:W-:Y:S01]  /*5dd0*/  ISETP.GT.U32.AND P0, PT, R2.reuse, R17, PT ;  /* 0x000000110200720c */ /* 0x040fe20003f04070 */
[----:B------:R-:W-:Y:S01]  /*5de0*/  @!P3 IMAD.MOV R177, RZ, RZ, -R177 ;  /* 0x000000ffffb1b224 */ /* 0x000fe200078e0ab1 */
[C---:B------:R-:W-:Y:S01]  /*5df0*/  ISETP.GT.U32.AND P3, PT, R2.reuse, R19, PT ;  /* 0x000000130200720c */ /* 0x040fe20003f64070 */
[----:B------:R-:W-:-:S02]  /*5e00*/  IMAD R7, R2, R5, R32 ;  /* 0x0000000502077224 */ /* 0x000fc400078e0220 */
[C---:B------:R-:W-:Y:S02]  /*5e10*/  IMAD R9, R2.reuse, R30, R28 ;  /* 0x0000001e02097224 */ /* 0x040fe400078e021c */
[--C-:B------:R-:W-:Y:S01]  /*5e20*/  @!P6 IMAD.IADD R15, R15, 0x1, -R2.reuse ;  /* 0x000000010f0fe824 */ /* 0x100fe200078e0a02 */
[----:B------:R-:W-:Y:S01]  /*5e30*/  ISETP.GT.U32.AND P6, PT, R2, R7, PT ;  /* 0x000000070200720c */ /* 0x000fe20003fc4070 */
[--C-:B------:R-:W-:Y:S01]  /*5e40*/  @!P1 IMAD.IADD R23, R23, 0x1, -R2.reuse ;  /* 0x0000000117179824 */ /* 0x100fe200078e0a02 */
[----:B------:R-:W-:Y:S01]  /*5e50*/  ISETP.GE.AND P1, PT, R40, RZ, PT ;  /* 0x000000ff2800720c */ /* 0x000fe20003f26270 */
[--C-:B------:R-:W-:Y:S01]  /*5e60*/  @!P4 IMAD.IADD R25, R25, 0x1, -R2.reuse ;  /* 0x000000011919c824 */ /* 0x100fe200078e0a02 */
[----:B------:R-:W-:Y:S01]  /*5e70*/  ISETP.GT.U32.AND P4, PT, R2, R9, PT ;  /* 0x000000090200720c */ /* 0x000fe20003f84070 */
[--C-:B------:R-:W-:Y:S01]  /*5e80*/  @!P5 IMAD.IADD R11, R11, 0x1, -R2.reuse ;  /* 0x000000010b0bd824 */ /* 0x100fe200078e0a02 */
[----:B------:R-:W-:Y:S01]  /*5e90*/  ISETP.GE.AND P5, PT, R44, RZ, PT ;  /* 0x000000ff2c00720c */ /* 0x000fe20003fa6270 */
[----:B------:R-:W-:Y:S01]  /*5ea0*/  @!P2 IMAD.MOV R29, RZ, RZ, -R29 ;  /* 0x000000ffff1da224 */ /* 0x000fe200078e0a1d */
[----:B------:R-:W-:Y:S01]  /*5eb0*/  ISETP.GT.U32.AND P2, PT, R2, R23, PT ;  /* 0x000000170200720c */ /* 0x000fe20003f44070 */
[--C-:B------:R-:W-:Y:S01]  /*5ec0*/  @!P0 IMAD.IADD R17, R17, 0x1, -R2.reuse ;  /* 0x0000000111118824 */ /* 0x100fe200078e0a02 */
[----:B------:R-:W-:Y:S01]  /*5ed0*/  ISETP.GE.AND P0, PT, R42, RZ, PT ;  /* 0x000000ff2a00720c */ /* 0x000fe20003f06270 */
[--C-:B------:R-:W-:Y:S01]  /*5ee0*/  @!P3 IMAD.IADD R19, R19, 0x1, -R2.reuse ;  /* 0x000000011313b824 */ /* 0x100fe200078e0a02 */
[----:B------:R-:W-:Y:S01]  /*5ef0*/  ISETP.GE.AND P3, PT, R36, RZ, PT ;  /* 0x000000ff2400720c */ /* 0x000fe20003f66270 */
[----:B------:R-:W-:-:S02]  /*5f00*/  @!P6 IMAD.IADD R7, R7, 0x1, -R2 ;  /* 0x000000010707e824 */ /* 0x000fc400078e0a02 */
[----:B------:R-:W-:Y:S01]  /*5f10*/  @!P1 IMAD.MOV R27, RZ, RZ, -R27 ;  /* 0x000000ffff1b9224 */ /* 0x000fe200078e0a1b */
[----:B------:R-:W-:Y:S01]  /*5f20*/  ISETP.GT.U32.AND P1, PT, R2, R17, PT ;  /* 0x000000110200720c */ /* 0x000fe20003f24070 */
[--C-:B------:R-:W-:Y:S01]  /*5f30*/  @!P4 IMAD.IADD R9, R9, 0x1, -R2.reuse ;  /* 0x000000010909c824 */ /* 0x100fe200078e0a02 */
[----:B------:R-:W-:Y:S01]  /*5f40*/  ISETP.GE.AND P4, PT, R46, RZ, PT ;  /* 0x000000ff2e00720c */ /* 0x000fe20003f86270 */
[----:B------:R-:W-:Y:S01]  /*5f50*/  @!P5 IMAD.MOV R19, RZ, RZ, -R19 ;  /* 0x000000ffff13d224 */ /* 0x000fe200078e0a13 */
[----:B------:R-:W-:Y:S01]  /*5f60*/  ISETP.GT.U32.AND P5, PT, R2, R7, PT ;  /* 0x000000070200720c */ /* 0x000fe20003fa4070 */
[--C-:B------:R-:W-:Y:S01]  /*5f70*/  @!P2 IMAD.IADD R23, R23, 0x1, -R2.reuse ;  /* 0x000000011717a824 */ /* 0x100fe200078e0a02 */
[----:B------:R-:W-:Y:S01]  /*5f80*/  ISETP.GE.AND P2, PT, R52, RZ, PT ;  /* 0x000000ff3400720c */ /* 0x000fe20003f46270 */
[----:B------:R-:W-:Y:S01]  /*5f90*/  @!P0 IMAD.MOV R25, RZ, RZ, -R25 ;  /* 0x000000ffff198224 */ /* 0x000fe200078e0a19 */
[----:B------:R-:W-:Y:S01]  /*5fa0*/  ISETP.GT.U32.AND P0, PT, R2, R11, PT ;  /* 0x0000000b0200720c */ /* 0x000fe20003f04070 */
[----:B------:R-:W-:Y:S01]  /*5fb0*/  IMAD.SHL.U32 R4, R0, 0x10, RZ ;  /* 0x0000001000047824 */ /* 0x000fe200078e00ff */
[C---:B------:R-:W-:Y:S01]  /*5fc0*/  ISETP.GT.U32.AND P6, PT, R2.reuse, R9, PT ;  /* 0x000000090200720c */ /* 0x040fe20003fc4070 */
[----:B------:R-:W-:Y:S01]  /*5fd0*/  @!P3 IMAD.MOV R31, RZ, RZ, -R31 ;  /* 0x000000ffff1fb224 */ /* 0x000fe200078e0a1f */
[----:B------:R-:W-:Y:S01]  /*5fe0*/  ISETP.GT.U32.AND P3, PT, R2, R21, PT ;  /* 0x000000150200720c */ /* 0x000fe20003f64070 */
[--C-:B------:R-:W-:Y:S01]  /*5ff0*/  @!P1 IMAD.IADD R17, R17, 0x1, -R2.reuse ;  /* 0x0000000111119824 */ /* 0x100fe200078e0a02 */
[----:B------:R-:W-:Y:S01]  /*6000*/  LOP3.LUT R5, R4, 0x70, RZ, 0xc0, !PT ;  /* 0x0000007004057812 */ /* 0x000fe200078ec0ff */
[----:B------:R-:W-:Y:S01]  /*6010*/  @!P4 IMAD.MOV R15, RZ, RZ, -R15 ;  /* 0x000000ffff0fc224 */ /* 0x000fe200078e0a0f */
[----:B------:R-:W-:Y:S01]  /*6020*/  ISETP.GE.AND P4, PT, R48, RZ, PT ;  /* 0x000000ff3000720c */ /* 0x000fe20003f86270 */
[----:B------:R-:W-:Y:S01]  /*6030*/  @!P5 IMAD.IADD R7, R7, 0x1, -R2 ;  /* 0x000000010707d824 */ /* 0x000fe200078e0a02 */
[----:B------:R-:W-:Y:S01]  /*6040*/  ISETP.GE.AND P1, PT, R54, RZ, PT ;  /* 0x000000ff3600720c */ /* 0x000fe20003f26270 */
[----:B------:R-:W-:Y:S01]  /*6050*/  IMAD.IADD R252, R5, 0x1, R252 ;  /* 0x0000000105fc7824 */ /* 0x000fe200078e02fc */
[----:B------:R-:W-:Y:S01]  /*6060*/  ISETP.GE.AND P5, PT, R60, RZ, PT ;  /* 0x000000ff3c00720c */ /* 0x000fe20003fa6270 */
[----:B------:R-:W-:Y:S01]  /*6070*/  @!P2 IMAD.MOV R17, RZ, RZ, -R17 ;  /* 0x000000ffff11a224 */ /* 0x000fe200078e0a11 */
[----:B------:R-:W1:Y:S01]  /*6080*/  LDC.64 R4, c[0x0][0x238] ;  /* 0x00008e00ff047b82 */ /* 0x000e620000000a00 */
[----:B------:R-:W-:Y:S01]  /*6090*/  ISETP.NE.AND P2, PT, R156, RZ, PT ;  /* 0x000000ff9c00720c */ /* 0x000fe20003f45270 */
[--C-:B------:R-:W-:Y:S01]  /*60a0*/  @!P0 IMAD.IADD R11, R11, 0x1, -R2.reuse ;  /* 0x000000010b0b8824 */ /* 0x100fe200078e0a02 */
[----:B------:R-:W-:Y:S01]  /*60b0*/  ISETP.GE.AND P0, PT, R56, RZ, PT ;  /* 0x000000ff3800720c */ /* 0x000fe20003f06270 */
[--C-:B------:R-:W-:Y:S01]  /*60c0*/  @!P3 IMAD.IADD R21, R21, 0x1, -R2.reuse ;  /* 0x000000011515b824 */ /* 0x100fe200078e0a02 */
[----:B------:R-:W-:Y:S01]  /*60d0*/  ISETP.GE.AND P3, PT, R50, RZ, PT ;  /* 0x000000ff3200720c */ /* 0x000fe20003f66270 */
[----:B------:R-:W-:Y:S01]  /*60e0*/  @!P6 IMAD.IADD R9, R9, 0x1, -R2 ;  /* 0x000000010909e824 */ /* 0x000fe200078e0a02 */
[----:B------:R-:W-:Y:S01]  /*60f0*/  ISETP.GE.AND P6, PT, R34, RZ, PT ;  /* 0x000000ff2200720c */ /* 0x000fe20003fc6270 */
[----:B------:R-:W-:Y:S01]  /*6100*/  IMAD.MOV.U32 R0, RZ, RZ, R6 ;  /* 0x000000ffff007224 */ /* 0x000fe200078e0006 */
[----:B------:R-:W-:Y:S01]  /*6110*/  LOP3.LUT R6, R64, 0x8, RZ, 0xfc, !PT ;  /* 0x0000000840067812 */ /* 0x000fe200078efcff */
[----:B------:R-:W-:Y:S01]  /*6120*/  @!P4 IMAD.MOV R21, RZ, RZ, -R21 ;  /* 0x000000ffff15c224 */ /* 0x000fe200078e0a15 */
[----:B------:R-:W-:Y:S01]  /*6130*/  ISETP.NE.AND P4, PT, R58, RZ, PT ;  /* 0x000000ff3a00720c */ /* 0x000fe20003f85270 */
[----:B------:R-:W-:Y:S01]  /*6140*/  @!P1 IMAD.MOV R11, RZ, RZ, -R11 ;  /* 0x000000ffff0b9224 */ /* 0x000fe200078e0a0b */
[----:B------:R-:W-:Y:S01]  /*6150*/  ISETP.NE.U32.AND P1, PT, R8, RZ, PT ;  /* 0x000000ff0800720c */ /* 0x000fe20003f25070 */
[----:B------:R-:W-:Y:S01]  /*6160*/  @!P5 IMAD.MOV R0, RZ, RZ, -R0 ;  /* 0x000000ffff00d224 */ /* 0x000fe200078e0a00 */
[----:B------:R-:W-:Y:S01]  /*6170*/  @!P2 LOP3.LUT R0, RZ, R156, RZ, 0x33, !PT ;  /* 0x0000009cff00a212 */ /* 0x000fe200078e33ff */
[----:B------:R-:W-:Y:S01]  /*6180*/  @!P0 IMAD.MOV R9, RZ, RZ, -R9 ;  /* 0x000000ffff098224 */ /* 0x000fe200078e0a09 */
[C---:B------:R-:W-:Y:S01]  /*6190*/  SEL R82, R84.reuse, R11, !P4 ;  /* 0x0000000b54527207 */ /* 0x040fe20006000000 */
[----:B------:R-:W-:Y:S01]  /*61a0*/  @!P3 IMAD.MOV R23, RZ, RZ, -R23 ;  /* 0x000000ffff17b224 */ /* 0x000fe200078e0a17 */
[----:B------:R-:W-:Y:S01]  /*61b0*/  SEL R146, R84, R49, !P4 ;  /* 0x0000003154927207 */ /* 0x000fe20006000000 */
[----:B------:R-:W-:Y:S01]  /*61c0*/  @!P6 IMAD.MOV R7, RZ, RZ, -R7 ;  /* 0x000000ffff07e224 */ /* 0x000fe200078e0a07 */
[----:B------:R-:W-:Y:S01]  /*61d0*/  ISETP.GE.AND P3, PT, R152, UR21, PT ;  /* 0x0000001598007c0c */ /* 0x000fe2000bf66270 */
[----:B------:R-:W-:Y:S01]  /*61e0*/  IMAD R11, R0, R13, RZ ;  /* 0x0000000d000b7224 */ /* 0x000fe200078e02ff */
[----:B------:R-:W-:Y:S01]  /*61f0*/  SEL R49, R84, R14, !P4 ;  /* 0x0000000e54317207 */ /* 0x000fe20006000000 */
[----:B-1----:R-:W-:Y:S01]  /*6200*/  IMAD R34, R152, R5, RZ ;  /* 0x0000000598227224 */ /* 0x002fe200078e02ff */
[----:B------:R-:W-:Y:S01]  /*6210*/  LOP3.LUT R14, R64, 0x4, RZ, 0xfc, !PT ;  /* 0x00000004400e7812 */ /* 0x000fe200078efcff */
[----:B------:R-:W-:Y:S01]  /*6220*/  IMAD.SHL.U32 R0, R11, 0x4, RZ ;  /* 0x000000040b007824 */ /* 0x000fe200078e00ff */
[C---:B------:R-:W-:Y:S01]  /*6230*/  SEL R154, R84.reuse, R43, !P4 ;  /* 0x0000002b549a7207 */ /* 0x040fe20006000000 */
[----:B------:R1:W-:Y:S01]  /*6240*/  STL [R1+0x260], R11 ;  /* 0x0002600b01007387 */ /* 0x0003e20000100800 */
[----:B------:R-:W-:-:S02]  /*6250*/  SEL R150, R84, R45, !P4 ;  /* 0x0000002d54967207 */ /* 0x000fc40006000000 */
[C---:B------:R-:W-:Y:S02]  /*6260*/  SEL R148, R84.reuse, R47, !P4 ;  /* 0x0000002f54947207 */ /* 0x040fe40006000000 */
[C---:B------:R-:W-:Y:S02]  /*6270*/  SEL R144, R84.reuse, R51, !P4 ;  /* 0x0000003354907207 */ /* 0x040fe40006000000 */
[C---:B------:R-:W-:Y:S02]  /*6280*/  SEL R142, R84.reuse, R53, !P4 ;  /* 0x00000035548e7207 */ /* 0x040fe40006000000 */
[C---:B------:R-:W-:Y:S02]  /*6290*/  SEL R140, R84.reuse, R55, !P4 ;  /* 0x00000037548c7207 */ /* 0x040fe40006000000 */
[C---:B------:R-:W-:Y:S02]  /*62a0*/  SEL R138, R84.reuse, R57, !P4 ;  /* 0x00000039548a7207 */ /* 0x040fe40006000000 */
        /* <DEDUP_REMOVED lines=116> */
[----:B------:R-:W-:Y:S02]  /*69f0*/  SEL R78, R84, R17, !P4 ;  /* 0x00000011544e7207 */ /* 0x000fe40006000000 */
[----:B------:R-:W-:Y:S02]  /*6a00*/  LOP3.LUT R9, R64, 0x6, RZ, 0xfc, !PT ;  /* 0x0000000640097812 */ /* 0x000fe400078efcff */
[----:B------:R-:W-:Y:S02]  /*6a10*/  SEL R2, R70, RZ, !P3 ;  /* 0x000000ff46027207 */ /* 0x000fe40005800000 */
[----:B------:R-:W-:Y:S01]  /*6a20*/  SEL R84, R84, R7, !P4 ;  /* 0x0000000754547207 */ /* 0x000fe20006000000 */
[----:B------:R-:W-:Y:S01]  /*6a30*/  IMAD R7, R64, R4, RZ ;  /* 0x0000000440077224 */ /* 0x000fe200078e02ff */
[----:B------:R-:W-:Y:S01]  /*6a40*/  ISETP.GE.AND P2, PT, R14, UR5, PT ;  /* 0x000000050e007c0c */ /* 0x000fe2000bf46270 */
[----:B------:R-:W-:Y:S01]  /*6a50*/  ULDC UR5, c[0x0][0x230] ;  /* 0x00008c0000057ab9 */ /* 0x000fe20000000800 */
[----:B------:R-:W-:Y:S01]  /*6a60*/  ISETP.GE.AND P3, PT, R9, UR8, PT ;  /* 0x0000000809007c0c */ /* 0x000fe2000bf66270 */
[----:B------:R-:W-:Y:S01]  /*6a70*/  IMAD R9, R4, 0x2, R7 ;  /* 0x0000000204097824 */ /* 0x000fe200078e0207 */
[----:B------:R-:W-:Y:S01]  /*6a80*/  ISETP.NE.U32.AND P5, PT, R10, RZ, PT ;  /* 0x000000ff0a00720c */ /* 0x000fe20003fa5070 */
[----:B------:R-:W-:Y:S01]  /*6a90*/  ULDC UR8, c[0x0][0x230] ;  /* 0x00008c0000087ab9 */ /* 0x000fe20000000800 */
[----:B------:R-:W-:-:S02]  /*6aa0*/  ISETP.NE.U32.AND P0, PT, R2, RZ, PT ;  /* 0x000000ff0200720c */ /* 0x000fc40003f05070 */
[----:B------:R-:W-:Y:S02]  /*6ab0*/  IADD3 R30, P4, R0, UR6, RZ ;  /* 0x00000006001e7c10 */ /* 0x000fe4000ff9e0ff */
[----:B------:R-:W-:Y:S02]  /*6ac0*/  SEL R2, R70, RZ, !P2 ;  /* 0x000000ff46027207 */ /* 0x000fe40005000000 */
[----:B------:R-:W-:Y:S02]  /*6ad0*/  ISETP.GE.AND P2, PT, R6, UR9, PT ;  /* 0x0000000906007c0c */ /* 0x000fe4000bf46270 */
[----:B------:R-:W-:Y:S02]  /*6ae0*/  SEL R6, R70, RZ, !P3 ;  /* 0x000000ff46067207 */ /* 0x000fe40005800000 */
[----:B------:R-:W-:Y:S01]  /*6af0*/  LEA.HI.X.SX32 R31, R11, UR7, 0x2, P4 ;  /* 0x000000070b1f7c11 */ /* 0x000fe2000a0f16ff */
[----:B-1----:R-:W-:Y:S01]  /*6b00*/  VIADD R11, R252, UR20 ;  /* 0x00000014fc0b7c36 */ /* 0x002fe20008000000 */
[----:B------:R-:W-:-:S02]  /*6b10*/  LEA R16, P3, R7, R30, 0x2 ;  /* 0x0000001e07107211 */ /* 0x000fc400078610ff */
[-C--:B------:R-:W-:Y:S02]  /*6b20*/  LEA R18, P6, R9, R30.reuse, 0x2 ;  /* 0x0000001e09127211 */ /* 0x080fe400078c10ff */
[-C--:B------:R-:W-:Y:S02]  /*6b30*/  LEA.HI.X.SX32 R17, R7, R31.reuse, 0x2, P3 ;  /* 0x0000001f07117211 */ /* 0x080fe400018f16ff */
[----:B------:R-:W-:Y:S01]  /*6b40*/  LEA.HI.X.SX32 R19, R9, R31, 0x2, P6 ;  /* 0x0000001f09137211 */ /* 0x000fe200030f16ff */
[----:B------:R-:W-:Y:S01]  /*6b50*/  IMAD R9, R4, 0x2, R9 ;  /* 0x0000000204097824 */ /* 0x000fe200078e0209 */
[C---:B------:R-:W-:Y:S01]  /*6b60*/  LOP3.LUT R10, R64.reuse, 0xc, RZ, 0xfc, !PT ;  /* 0x0000000c400a7812 */ /* 0x040fe200078efcff */
[----:B------:R-:W-:Y:S01]  /*6b70*/  @!PT LDS RZ, [RZ] ;  /* 0x00000000fffff984 */ /* 0x000fe20000000800 */
[----:B------:R-:W-:Y:S01]  /*6b80*/  @!PT LDS RZ, [RZ] ;  /* 0x00000000fffff984 */ /* 0x000fe20000000800 */
[----:B------:R-:W-:Y:S01]  /*6b90*/  @!PT LDS RZ, [RZ] ;  /* 0x00000000fffff984 */ /* 0x000fe20000000800 */
[----:B------:R-:W-:Y:S01]  /*6ba0*/  LDGSTS.E [R11+0x20000], desc[UR28][R16.64], P5 ;  /* 0x20000000100b7fae */ /* 0x000fe2000a92185c */
[----:B------:R-:W-:Y:S01]  /*6bb0*/  LOP3.LUT R13, R64, 0xa, RZ, 0xfc, !PT ;  /* 0x0000000a400d7812 */ /* 0x000fe200078efcff */
[----:B------:R-:W-:Y:S01]  /*6bc0*/  IMAD R7, R4, 0x2, R9 ;  /* 0x0000000204077824 */ /* 0x000fe200078e0209 */
[----:B------:R-:W-:Y:S01]  /*6bd0*/  ISETP.GE.AND P5, PT, R10, UR5, PT ;  /* 0x000000050a007c0c */ /* 0x000fe2000bfa6270 */
[----:B------:R1:W-:Y:S01]  /*6be0*/  LDGSTS.E [R11+0x20008], desc[UR28][R18.64], P1 ;  /* 0x20008000120b7fae */ /* 0x0003e2000892185c */
[----:B------:R-:W-:Y:S01]  /*6bf0*/  SEL R8, R70, RZ, !P2 ;  /* 0x000000ff46087207 */ /* 0x000fe20005000000 */
[----:B------:R-:W-:Y:S01]  /*6c00*/  ULDC UR5, c[0x0][0x230] ;  /* 0x00008c0000057ab9 */ /* 0x000fe20000000800 */
[----:B------:R-:W-:Y:S01]  /*6c10*/  ISETP.NE.U32.AND P2, PT, R6, RZ, PT ;  /* 0x000000ff0600720c */ /* 0x000fe20003f45070 */
[----:B------:R2:W-:Y:S01]  /*6c20*/  STL.64 [R1+0x740], R16 ;  /* 0x0007401001007387 */ /* 0x0005e20000100a00 */
[----:B------:R-:W-:Y:S01]  /*6c30*/  ISETP.GE.AND P1, PT, R13, UR4, PT ;  /* 0x000000040d007c0c */ /* 0x000fe2000bf26270 */
[----:B------:R-:W-:Y:S01]  /*6c40*/  IMAD R13, R4, 0x2, R7 ;  /* 0x00000002040d7824 */ /* 0x000fe200078e0207 */
[----:B------:R-:W-:Y:S01]  /*6c50*/  SEL R10, R70, RZ, !P5 ;  /* 0x000000ff460a7207 */ /* 0x000fe20006800000 */
[----:B------:R-:W-:Y:S01]  /*6c60*/  ULDC UR4, c[0x0][0x230] ;  /* 0x00008c0000047ab9 */ /* 0x000fe20000000800 */
[----:B------:R-:W-:Y:S01]  /*6c70*/  LOP3.LUT R6, R64, 0xe, RZ, 0xfc, !PT ;  /* 0x0000000e40067812 */ /* 0x000fe200078efcff */
[----:B------:R-:W-:Y:S01]  /*6c80*/  STL.64 [R1+0x748], R18 ;  /* 0x0007481201007387 */ /* 0x000fe20000100a00 */
[----:B------:R-:W-:Y:S01]  /*6c90*/  LEA R20, P5, R9, R30, 0x2 ;  /* 0x0000001e09147211 */ /* 0x000fe200078a10ff */
[----:B-1----:R-:W-:Y:S01]  /*6ca0*/  IMAD R11, R4, 0x2, R13 ;  /* 0x00000002040b7824 */ /* 0x002fe200078e020d */
[----:B------:R-:W-:Y:S01]  /*6cb0*/  ISETP.NE.U32.AND P4, PT, R2, RZ, PT ;  /* 0x000000ff0200720c */ /* 0x000fe20003f85070 */
[----:B------:R1:W-:Y:S01]  /*6cc0*/  STL.64 [R1+0x750], R12 ;  /* 0x0007500c01007387 */ /* 0x0003e20000100a00 */
[----:B------:R-:W-:-:S02]  /*6cd0*/  SEL R2, R70, RZ, !P1 ;  /* 0x000000ff46027207 */ /* 0x000fc40004800000 */
[----:B------:R-:W-:Y:S02]  /*6ce0*/  ISETP.NE.U32.AND P3, PT, R8, RZ, PT ;  /* 0x000000ff0800720c */ /* 0x000fe40003f65070 */
[----:B------:R-:W-:Y:S01]  /*6cf0*/  ISETP.GE.AND P1, PT, R6, UR8, PT ;  /* 0x0000000806007c0c */ /* 0x000fe2000bf26270 */
[----:B------:R-:W-:Y:S01]  /*6d00*/  ULDC UR8, c[0x0][0x230] ;  /* 0x00008c0000087ab9 */ /* 0x000fe20000000800 */
[----:B------:R-:W-:Y:S02]  /*6d10*/  LEA.HI.X.SX32 R21, R9, R31, 0x2, P5 ;  /* 0x0000001f09157211 */ /* 0x000fe400028f16ff */
[-C--:B------:R-:W-:Y:S02]  /*6d20*/  LEA R8, P5, R13, R30.reuse, 0x2 ;  /* 0x0000001e0d087211 */ /* 0x080fe400078a10ff */
[----:B------:R-:W-:Y:S01]  /*6d30*/  SEL R14, R70, RZ, !P1 ;  /* 0x000000ff460e7207 */ /* 0x000fe20004800000 */
[----:B------:R-:W-:Y:S01]  /*6d40*/  STL.64 [R1+0x758], R20 ;  /* 0x0007581401007387 */ /* 0x000fe20000100a00 */
[----:B------:R-:W-:-:S02]  /*6d50*/  LEA R22, P1, R7, R30, 0x2 ;  /* 0x0000001e07167211 */ /* 0x000fc400078210ff */
[-C--:B------:R-:W-:Y:S02]  /*6d60*/  LEA.HI.X.SX32 R9, R13, R31.reuse, 0x2, P5 ;  /* 0x0000001f0d097211 */ /* 0x080fe400028f16ff */
[----:B------:R-:W-:Y:S02]  /*6d70*/  LOP3.LUT R15, R252, 0x10, RZ, 0x3c, !PT ;  /* 0x00000010fc0f7812 */ /* 0x000fe400078e3cff */
[----:B------:R-:W-:Y:S02]  /*6d80*/  ISETP.NE.U32.AND P5, PT, R2, RZ, PT ;  /* 0x000000ff0200720c */ /* 0x000fe40003fa5070 */
[----:B--2---:R-:W-:Y:S01]  /*6d90*/  LOP3.LUT R16, R252, 0x20, RZ, 0x3c, !PT ;  /* 0x00000020fc107812 */ /* 0x004fe200078e3cff */
[----:B------:R-:W-:Y:S01]  /*6da0*/  VIADD R15, R15, UR20 ;  /* 0x000000140f0f7c36 */ /* 0x000fe20008000000 */
[-C--:B------:R-:W-:Y:S02]  /*6db0*/  LEA.HI.X.SX32 R23, R7, R31.reuse, 0x2, P1 ;  /* 0x0000001f07177211 */ /* 0x080fe400008f16ff */
[C---:B------:R-:W-:Y:S01]  /*6dc0*/  LEA R6, P1, R11.reuse, R30, 0x2 ;  /* 0x0000001e0b067211 */ /* 0x040fe200078210ff */
[----:B------:R-:W-:Y:S01]  /*6dd0*/  VIADD R25, R16, UR20 ;  /* 0x0000001410197c36 */ /* 0x000fe20008000000 */
[----:B------:R-:W-:Y:S01]  /*6de0*/  LOP3.LUT R2, R64, 0x10, RZ, 0xfc, !PT ;  /* 0x0000001040027812 */ /* 0x000fe200078efcff */
[----:B------:R-:W-:Y:S01]  /*6df0*/  LDGSTS.E [R15+0x20000], desc[UR28][R20.64], P4 ;  /* 0x20000000140f7fae */ /* 0x000fe2000a12185c */
[----:B------:R-:W-:-:S02]  /*6e00*/  LEA.HI.X.SX32 R7, R11, R31, 0x2, P1 ;  /* 0x0000001f0b077211 */ /* 0x000fc400008f16ff */
[----:B------:R-:W-:Y:S01]  /*6e10*/  ISETP.NE.U32.AND P1, PT, R10, RZ, PT ;  /* 0x000000ff0a00720c */ /* 0x000fe20003f25070 */
[----:B------:R-:W-:Y:S01]  /*6e20*/  LDGSTS.E [R15+0x20008], desc[UR28][R22.64], P2 ;  /* 0x20008000160f7fae */ /* 0x000fe2000912185c */
[----:B------:R-:W-:Y:S01]  /*6e30*/  ISETP.GE.AND P2, PT, R2, UR4, PT ;  /* 0x0000000402007c0c */ /* 0x000fe2000bf46270 */
[----:B------:R-:W-:Y:S01]  /*6e40*/  IMAD R10, R4, 0x2, R11 ;  /* 0x00000002040a7824 */ /* 0x000fe200078e020b */
[----:B------:R-:W-:Y:S01]  /*6e50*/  ULDC UR4, c[0x0][0x230] ;  /* 0x00008c0000047ab9 */ /* 0x000fe20000000800 */
[----:B------:R2:W-:Y:S01]  /*6e60*/  LDGSTS.E [R25+0x20000], desc[UR28][R8.64], P3 ;  /* 0x2000000008197fae */ /* 0x0005e2000992185c */
[----:B------:R-:W-:Y:S02]  /*6e70*/  SEL R2, R70, RZ, !P2 ;  /* 0x000000ff46027207 */ /* 0x000fe40005000000 */
[----:B------:R-:W-:Y:S01]  /*6e80*/  ISETP.NE.U32.AND P6, PT, R14, RZ, PT ;  /* 0x000000ff0e00720c */ /* 0x000fe20003fc5070 */
[----:B------:R3:W-:Y:S01]  /*6e90*/  LDGSTS.E [R25+0x20008], desc[UR28][R6.64], P5 ;  /* 0x2000800006197fae */ /* 0x0007e2000a92185c */
[----:B------:R-:W-:-:S02]  /*6ea0*/  ISETP.NE.U32.AND P2, PT, R2, RZ, PT ;  /* 0x000000ff0200720c */ /* 0x000fc40003f45070 */
[C---:B-1----:R-:W-:Y:S01]  /*6eb0*/  LOP3.LUT R13, R252.reuse, 0x30, RZ, 0x3c, !PT ;  /* 0x00000030fc0d7812 */ /* 0x042fe200078e3cff */
[----:B------:R-:W-:Y:S01]  /*6ec0*/  STL.64 [R1+0x760], R22 ;  /* 0x0007601601007387 */ /* 0x000fe20000100a00 */
[----:B------:R-:W-:Y:S01]  /*6ed0*/  LOP3.LUT R12, R252, 0x40, RZ, 0x3c, !PT ;  /* 0x00000040fc0c7812 */ /* 0x000fe200078e3cff */
[----:B--2---:R-:W-:Y:S02]  /*6ee0*/  IMAD R9, R4, 0x2, R10 ;  /* 0x0000000204097824 */ /* 0x004fe400078e020a */
[----:B------:R1:W-:Y:S01]  /*6ef0*/  STL.64 [R1+0x768], R10 ;  /* 0x0007680a01007387 */ /* 0x0003e20000100a00 */
[----:B------:R-:W-:Y:S01]  /*6f00*/  VIADD R27, R13, UR20 ;  /* 0x000000140d1b7c36 */ /* 0x000fe20008000000 */
[----:B---3--:R-:W-:Y:S01]  /*6f10*/  LOP3.LUT R7, R64, 0x12, RZ, 0xfc, !PT ;  /* 0x0000001240077812 */ /* 0x008fe200078efcff */
[----:B------:R-:W-:Y:S01]  /*6f20*/  IMAD R8, R4, 0x2, R9 ;  /* 0x0000000204087824 */ /* 0x000fe200078e0209 */
[----:B------:R-:W-:Y:S01]  /*6f30*/  LOP3.LUT R6, R64, 0x14, RZ, 0xfc, !PT ;  /* 0x0000001440067812 */ /* 0x000fe200078efcff */
[----:B------:R-:W-:Y:S01]  /*6f40*/  VIADD R177, R12, UR20 ;  /* 0x000000140cb17c36 */ /* 0x000fe20008000000 */
[----:B------:R-:W-:Y:S01]  /*6f50*/  ISETP.GE.AND P3, PT, R7, UR5, PT ;  /* 0x0000000507007c0c */ /* 0x000fe2000bf66270 */
[----:B------:R-:W-:Y:S01]  /*6f60*/  ULDC UR5, c[0x0][0x230] ;  /* 0x00008c0000057ab9 */ /* 0x000fe20000000800 */
[----:B------:R-:W-:Y:S01]  /*6f70*/  ISETP.GE.AND P4, PT, R6, UR4, PT ;  /* 0x0000000406007c0c */ /* 0x000fe2000bf86270 */
[----:B------:R-:W-:Y:S01]  /*6f80*/  ULDC UR4, c[0x0][0x230] ;  /* 0x00008c0000047ab9 */ /* 0x000fe20000000800 */
[----:B------:R-:W-:Y:S01]  /*6f90*/  SEL R2, R70, RZ, !P3 ;  /* 0x000000ff46027207 */ /* 0x000fe20005800000 */
[----:B------:R2:W-:Y:S01]  /*6fa0*/  STL.64 [R1+0x770], R8 ;  /* 0x0007700801007387 */ /* 0x0005e20000100a00 */
[----:B------:R-:W-:-:S02]  /*6fb0*/  LEA R6, P3, R10, R30, 0x2 ;  /* 0x0000001e0a067211 */ /* 0x000fc400078610ff */
[----:B------:R-:W-:Y:S02]  /*6fc0*/  SEL R26, R70, RZ, !P4 ;  /* 0x000000ff461a7207 */ /* 0x000fe40006000000 */
[CC--:B------:R-:W-:Y:S02]  /*6fd0*/  LEA R14, P4, R9.reuse, R30.reuse, 0x2 ;  /* 0x0000001e090e7211 */ /* 0x0c0fe400078810ff */
[-C--:B------:R-:W-:Y:S02]  /*6fe0*/  LEA.HI.X.SX32 R7, R10, R31.reuse, 0x2, P3 ;  /* 0x0000001f0a077211 */ /* 0x080fe400018f16ff */
[C---:B------:R-:W-:Y:S02]  /*6ff0*/  LEA R24, P3, R8.reuse, R30, 0x2 ;  /* 0x0000001e08187211 */ /* 0x040fe400078610ff */
[-C--:B------:R-:W-:Y:S01]  /*7000*/  LEA.HI.X.SX32 R15, R9, R31.reuse, 0x2, P4 ;  /* 0x0000001f090f7211 */ /* 0x080fe200020f16ff */
[----:B------:R3:W-:Y:S01]  /*7010*/  LDGSTS.E [R27+0x20000], desc[UR28][R6.64], P1 ;  /* 0x20000000061b7fae */ /* 0x0007e2000892185c */
[----:B------:R-:W-:-:S02]  /*7020*/  LEA.HI.X.SX32 R25, R8, R31, 0x2, P3 ;  /* 0x0000001f08197211 */ /* 0x000fc400018f16ff */
[----:B-1----:R-:W-:Y:S01]  /*7030*/  LOP3.LUT R11, R64, 0x16, RZ, 0xfc, !PT ;  /* 0x00000016400b7812 */ /* 0x002fe200078efcff */
[----:B------:R1:W-:Y:S01]  /*7040*/  LDGSTS.E [R27+0x20008], desc[UR28][R14.64], P6 ;  /* 0x200080000e1b7fae */ /* 0x0003e2000b12185c */
[----:B------:R-:W-:Y:S02]  /*7050*/  ISETP.NE.U32.AND P4, PT, R2, RZ, PT ;  /* 0x000000ff0200720c */ /* 0x000fe40003f85070 */
[C---:B------:R-:W-:Y:S01]  /*7060*/  LOP3.LUT R10, R64.reuse, 0x18, RZ, 0xfc, !PT ;  /* 0x00000018400a7812 */ /* 0x040fe200078efcff */
[----:B------:R4:W-:Y:S01]  /*7070*/  LDGSTS.E [R177+0x20000], desc[UR28][R24.64], P2 ;  /* 0x2000000018b17fae */ /* 0x0009e2000912185c */
[----:B------:R-:W-:Y:S02]  /*7080*/  LOP3.LUT R2, R64, 0x1a, RZ, 0xfc, !PT ;  /* 0x0000001a40027812 */ /* 0x000fe400078efcff */
[----:B------:R-:W-:Y:S01]  /*7090*/  ISETP.GE.AND P2, PT, R11, UR4, PT ;  /* 0x000000040b007c0c */ /* 0x000fe2000bf46270 */
[----:B---3--:R-:W-:Y:S01]  /*70a0*/  IMAD R7, R4, 0x2, R8 ;  /* 0x0000000204077824 */ /* 0x008fe200078e0208 */
[----:B------:R-:W-:Y:S01]  /*70b0*/  ISETP.GE.AND P3, PT, R10, UR5, PT ;  /* 0x000000050a007c0c */ /* 0x000fe2000bf66270 */
[----:B------:R-:W-:Y:S01]  /*70c0*/  ULDC.64 UR4, c[0x0][0x218] ;  /* 0x0000860000047ab9 */ /* 0x000fe20000000a00 */
[----:B------:R-:W-:Y:S01]  /*70d0*/  ISETP.GE.AND P1, PT, R2, UR8, PT ;  /* 0x0000000802007c0c */ /* 0x000fe2000bf26270 */
[----:B------:R-:W-:Y:S01]  /*70e0*/  IMAD R6, R4, 0x2, R7 ;  /* 0x0000000204067824 */ /* 0x000fe200078e0207 */
[----:B------:R-:W-:-:S02]  /*70f0*/  SEL R2, R70, RZ, !P2 ;  /* 0x000000ff46027207 */ /* 0x000fc40005000000 */
[----:B-1----:R-:W-:Y:S02]  /*7100*/  SEL R14, R70, RZ, !P3 ;  /* 0x000000ff460e7207 */ /* 0x002fe40005800000 */
[----:B------:R-:W-:Y:S01]  /*7110*/  ISETP.NE.U32.AND P5, PT, R26, RZ, PT ;  /* 0x000000ff1a00720c */ /* 0x000fe20003fa5070 */
[----:B------:R1:W-:Y:S01]  /*7120*/  STL.64 [R1+0x778], R6 ;  /* 0x0007780601007387 */ /* 0x0003e20000100a00 */
[----:B------:R-:W-:Y:S02]  /*7130*/  ISETP.NE.U32.AND P3, PT, R2, RZ, PT ;  /* 0x000000ff0200720c */ /* 0x000fe40003f65070 */
[-C--:B------:R-:W-:Y:S01]  /*7140*/  LEA R26, P2, R7, R30.reuse, 0x2 ;  /* 0x0000001e071a7211 */ /* 0x080fe200078410ff */
[----:B------:R-:W-:Y:S01]  /*7150*/  STL.64 [R1+0x780], R4 ;  /* 0x0007800401007387 */ /* 0x000fe20000100a00 */
[----:B------:R-:W-:Y:S02]  /*7160*/  SEL R2, R70, RZ, !P1 ;  /* 0x000000ff46027207 */ /* 0x000fe40004800000 */
[----:B------:R-:W-:-:S02]  /*7170*/  LEA R28, P1, R6, R30, 0x2 ;  /* 0x0000001e061c7211 */ /* 0x000fc400078210ff */
[-C--:B------:R-:W-:Y:S02]  /*7180*/  LEA.HI.X.SX32 R27, R7, R31.reuse, 0x2, P2 ;  /* 0x0000001f071b7211 */ /* 0x080fe400010f16ff */
[----:B--2---:R-:W-:Y:S02]  /*7190*/  LOP3.LUT R8, R252, 0x50, RZ, 0x3c, !PT ;  /* 0x00000050fc087812 */ /* 0x004fe400078e3cff */
[-C--:B------:R-:W-:Y:S01]  /*71a0*/  LEA.HI.X.SX32 R29, R6, R31.reuse, 0x2, P1 ;  /* 0x0000001f061d7211 */ /* 0x080fe200008f16ff */
[----:B------:R2:W-:Y:S01]  /*71b0*/  LDGSTS.E [R177+0x20008], desc[UR28][R26.64], P4 ;  /* 0x200080001ab17fae */ /* 0x0005e2000a12185c */
[----:B------:R-:W-:Y:S01]  /*71c0*/  ISETP.NE.U32.AND P1, PT, R2, RZ, PT ;  /* 0x000000ff0200720c */ /* 0x000fe20003f25070 */
[----:B------:R-:W-:Y:S01]  /*71d0*/  IMAD R2, R4, 0x2, R6 ;  /* 0x0000000204027824 */ /* 0x000fe200078e0206 */
[----:B------:R-:W-:Y:S01]  /*71e0*/  LEA R33, P4, R34, UR4, 0x2 ;  /* 0x0000000422217c11 */ /* 0x000fe2000f8810ff */
[----:B------:R-:W-:Y:S01]  /*71f0*/  VIADD R32, R8, UR20 ;  /* 0x0000001408207c36 */ /* 0x000fe20008000000 */
[----:B------:R-:W-:Y:S01]  /*7200*/  LOP3.LUT R8, R64, 0x1c, RZ, 0xfc, !PT ;  /* 0x0000001c40087812 */ /* 0x000fe200078efcff */
[----:B------:R-:W-:Y:S01]  /*7210*/  IMAD R15, R4, 0x2, R2 ;  /* 0x00000002040f7824 */ /* 0x000fe200078e0202 */
[----:B------:R-:W-:Y:S01]  /*7220*/  ULDC UR4, c[0x0][0x230] ;  /* 0x00008c0000047ab9 */ /* 0x000fe20000000800 */
[----:B------:R-:W-:Y:S01]  /*7230*/  LEA.HI.X.SX32 R34, R34, UR5, 0x2, P4 ;  /* 0x0000000522227c11 */ /* 0x000fe2000a0f16ff */
[----:B------:R-:W-:Y:S01]  /*7240*/  ULDC UR5, c[0x0][0x230] ;  /* 0x00008c0000057ab9 */ /* 0x000fe20000000800 */
[----:B----4-:R-:W-:Y:S01]  /*7250*/  IMAD R25, R4, 0x2, R15 ;  /* 0x0000000204197824 */ /* 0x010fe200078e020f */
[----:B------:R-:W-:Y:S01]  /*7260*/  ISETP.GE.AND P4, PT, R8, UR4, PT ;  /* 0x0000000408007c0c */ /* 0x000fe2000bf86270 */
[----:B------:R-:W-:Y:S01]  /*7270*/  ULDC UR4, c[0x0][0x240] ;  /* 0x0000900000047ab9 */ /* 0x000fe20000000800 */
[----:B-1----:R-:W-:Y:S01]  /*7280*/  LOP3.LUT R6, R64, 0x1e, RZ, 0xfc, !PT ;  /* 0x0000001e40067812 */ /* 0x002fe200078efcff */
[----:B--2---:R-:W-:Y:S01]  /*7290*/  IMAD R27, R4, 0x2, R25 ;  /* 0x00000002041b7824 */ /* 0x004fe200078e0219 */
[----:B------:R-:W-:Y:S01]  /*72a0*/  ISETP.NE.U32.AND P2, PT, R14, RZ, PT ;  /* 0x000000ff0e00720c */ /* 0x000fe20003f45070 */
[----:B------:R-:W-:Y:S01]  /*72b0*/  IMAD R154, R154, UR4, RZ ;  /* 0x000000049a9a7c24 */ /* 0x000fe2000f8e02ff */
[----:B------:R-:W-:Y:S01]  /*72c0*/  SEL R64, R70, RZ, !P4 ;  /* 0x000000ff46407207 */ /* 0x000fe20006000000 */
[----:B------:R1:W-:Y:S01]  /*72d0*/  LDGSTS.E [R32+0x20000], desc[UR28][R28.64], P5 ;  /* 0x200000001c207fae */ /* 0x0003e2000a92185c */
[-C--:B------:R-:W-:Y:S01]  /*72e0*/  LEA R14, P4, R15, R30.reuse, 0x2 ;  /* 0x0000001e0f0e7211 */ /* 0x080fe200078810ff */
[----:B------:R-:W-:Y:S01]  /*72f0*/  IMAD R155, R155, UR4, RZ ;  /* 0x000000049b9b7c24 */ /* 0x000fe2000f8e02ff */
[----:B------:R-:W-:Y:S01]  /*7300*/  ISETP.GE.AND P5, PT, R6, UR5, PT ;  /* 0x0000000506007c0c */ /* 0x000fe2000bfa6270 */
[----:B------:R-:W-:Y:S01]  /*7310*/  IMAD R153, R153, UR4, RZ ;  /* 0x0000000499997c24 */ /* 0x000fe2000f8e02ff */
[----:B------:R-:W-:Y:S01]  /*7320*/  LEA.HI.X.SX32 R15, R15, R31, 0x2, P4 ;  /* 0x0000001f0f0f7211 */ /* 0x000fe200020f16ff */
[----:B------:R-:W-:Y:S01]  /*7330*/  IMAD R157, R157, UR4, RZ ;  /* 0x000000049d9d7c24 */ /* 0x000fe2000f8e02ff */
[-C--:B------:R-:W-:Y:S01]  /*7340*/  LEA R26, P6, R27, R30.reuse, 0x2 ;  /* 0x0000001e1b1a7211 */ /* 0x080fe200078c10ff */
[----:B------:R-:W-:Y:S01]  /*7350*/  IMAD R161, R161, UR4, RZ ;  /* 0x00000004a1a17c24 */ /* 0x000fe2000f8e02ff */
[----:B------:R-:W-:Y:S01]  /*7360*/  LEA R16, P4, R154, R33, 0x2 ;  /* 0x000000219a107211 */ /* 0x000fe200078810ff */
[----:B------:R-:W-:Y:S01]  /*7370*/  IMAD R159, R159, UR4, RZ ;  /* 0x000000049f9f7c24 */ /* 0x000fe2000f8e02ff */
[----:B------:R-:W-:Y:S01]  /*7380*/  SEL R70, R70, RZ, !P5 ;  /* 0x000000ff46467207 */ /* 0x000fe20006800000 */
[----:B-1----:R-:W-:Y:S01]  /*7390*/  IMAD R29, R4, 0x2, R27 ;  /* 0x00000002041d7824 */ /* 0x002fe200078e021b */
[-C--:B------:R-:W-:Y:S01]  /*73a0*/  LEA.HI.X.SX32 R27, R27, R31.reuse, 0x2, P6 ;  /* 0x0000001f1b1b7211 */ /* 0x080fe200030f16ff */
[----:B------:R-:W-:Y:S01]  /*73b0*/  IMAD R163, R163, UR4, RZ ;  /* 0x00000004a3a37c24 */ /* 0x000fe2000f8e02ff */
[-C--:B------:R-:W-:Y:S01]  /*73c0*/  LEA R24, P5, R25, R30.reuse, 0x2 ;  /* 0x0000001e19187211 */ /* 0x080fe200078a10ff */
[----:B------:R-:W-:Y:S01]  /*73d0*/  IMAD R167, R167, UR4, RZ ;  /* 0x00000004a7a77c24 */ /* 0x000fe2000f8e02ff */
[----:B------:R-:W-:Y:S01]  /*73e0*/  LEA R28, P6, R29, R30, 0x2 ;  /* 0x0000001e1d1c7211 */ /* 0x000fe200078c10ff */
[----:B------:R-:W-:Y:S01]  /*73f0*/  IMAD R165, R165, UR4, RZ ;  /* 0x00000004a5a57c24 */ /* 0x000fe2000f8e02ff */
[----:B------:R-:W-:Y:S01]  /*7400*/  LEA.HI.X.SX32 R17, R154, R34, 0x2, P4 ;  /* 0x000000229a117211 */ /* 0x000fe200020f16ff */
[----:B------:R-:W-:Y:S01]  /*7410*/  IMAD R169, R169, UR4, RZ ;  /* 0x00000004a9a97c24 */ /* 0x000fe2000f8e02ff */
[----:B------:R-:W-:Y:S01]  /*7420*/  LEA R30, P4, R2, R30, 0x2 ;  /* 0x0000001e021e7211 */ /* 0x000fe200078810ff */
[----:B------:R-:W-:Y:S01]  /*7430*/  IMAD R173, R173, UR4, RZ ;  /* 0x00000004adad7c24 */ /* 0x000fe2000f8e02ff */
[-C--:B------:R-:W-:Y:S01]  /*7440*/  LEA.HI.X.SX32 R25, R25, R31.reuse, 0x2, P5 ;  /* 0x0000001f19197211 */ /* 0x080fe200028f16ff */
[----:B------:R-:W-:Y:S01]  /*7450*/  IMAD R171, R171, UR4, RZ ;  /* 0x00000004abab7c24 */ /* 0x000fe2000f8e02ff */
[----:B------:R-:W-:Y:S01]  /*7460*/  LEA.HI.X.SX32 R29, R29, R31, 0x2, P6 ;  /* 0x0000001f1d1d7211 */ /* 0x000fe200030f16ff */
[----:B------:R-:W-:Y:S01]  /*7470*/  IMAD R175, R175, UR4, RZ ;  /* 0x00000004afaf7c24 */ /* 0x000fe2000f8e02ff */
[----:B------:R-:W-:Y:S01]  /*7480*/  LEA R154, P6, R155, R33, 0x2 ;  /* 0x000000219b9a7211 */ /* 0x000fe200078c10ff */
[----:B------:R-:W-:Y:S01]  /*7490*/  IMAD R150, R150, UR4, RZ ;  /* 0x0000000496967c24 */ /* 0x000fe2000f8e02ff */
[----:B------:R-:W-:Y:S01]  /*74a0*/  LEA.HI.X.SX32 R31, R2, R31, 0x2, P4 ;  /* 0x0000001f021f7211 */ /* 0x000fe200020f16ff */
[----:B------:R-:W-:Y:S01]  /*74b0*/  IMAD R151, R151, UR4, RZ ;  /* 0x0000000497977c24 */ /* 0x000fe2000f8e02ff */
[-C--:B------:R-:W-:Y:S01]  /*74c0*/  LEA R152, P5, R153, R33.reuse, 0x2 ;  /* 0x0000002199987211 */ /* 0x080fe200078a10ff */
[----:B------:R-:W-:Y:S01]  /*74d0*/  IMAD R149, R149, UR4, RZ ;  /* 0x0000000495957c24 */ /* 0x000fe2000f8e02ff */
[-C--:B------:R-:W-:Y:S01]  /*74e0*/  LEA R156, P4, R157, R33.reuse, 0x2 ;  /* 0x000000219d9c7211 */ /* 0x080fe200078810ff */
[----:B------:R-:W-:Y:S01]  /*74f0*/  IMAD R147, R147, UR4, RZ ;  /* 0x0000000493937c24 */ /* 0x000fe2000f8e02ff */
[-C--:B------:R-:W-:Y:S01]  /*7500*/  LEA.HI.X.SX32 R155, R155, R34.reuse, 0x2, P6 ;  /* 0x000000229b9b7211 */ /* 0x080fe200030f16ff */
[----:B------:R-:W-:Y:S01]  /*7510*/  IMAD R148, R148, UR4, RZ ;  /* 0x0000000494947c24 */ /* 0x000fe2000f8e02ff */
[-C--:B------:R-:W-:Y:S01]  /*7520*/  LEA.HI.X.SX32 R153, R153, R34.reuse, 0x2, P5 ;  /* 0x0000002299997211 */ /* 0x080fe200028f16ff */
[----:B------:R-:W-:Y:S01]  /*7530*/  IMAD R146, R146, UR4, RZ ;  /* 0x0000000492927c24 */ /* 0x000fe2000f8e02ff */
[-C--:B------:R-:W-:Y:S01]  /*7540*/  LEA R160, P6, R161, R33.reuse, 0x2 ;  /* 0x00000021a1a07211 */ /* 0x080fe200078c10ff */
[----:B------:R-:W-:Y:S01]  /*7550*/  IMAD R144, R144, UR4, RZ ;  /* 0x0000000490907c24 */ /* 0x000fe2000f8e02ff */
[-C--:B------:R-:W-:Y:S01]  /*7560*/  LEA.HI.X.SX32 R157, R157, R34.reuse, 0x2, P4 ;  /* 0x000000229d9d7211 */ /* 0x080fe200020f16ff */
        /* <DEDUP_REMOVED lines=46> */
[----:B------:R-:W-:Y:S01]  /*7850*/  STL.64 [R1+0x6d8], R16 ;  /* 0x0006d81001007387 */ /* 0x000fe20000100a00 */
[-C--:B------:R-:W-:Y:S01]  /*7860*/  LEA.HI.X.SX32 R181, R149, R34.reuse, 0x2, P4 ;  /* 0x0000002295b57211 */ /* 0x080fe200020f16ff */
[----:B------:R-:W-:Y:S01]  /*7870*/  IMAD R120, R120, UR4, RZ ;  /* 0x0000000478787c24 */ /* 0x000fe2000f8e02ff */
[-C--:B------:R-:W-:Y:S01]  /*7880*/  LEA R182, P5, R148, R33.reuse, 0x2 ;  /* 0x0000002194b67211 */ /* 0x080fe200078a10ff */
[----:B------:R-:W-:Y:S01]  /*7890*/  STL.64 [R1+0x788], R16 ;  /* 0x0007881001007387 */ /* 0x000fe20000100a00 */
[-C--:B------:R-:W-:Y:S01]  /*78a0*/  LEA R186, P4, R146, R33.reuse, 0x2 ;  /* 0x0000002192ba7211 */ /* 0x080fe200078810ff */
[----:B------:R-:W-:Y:S01]  /*78b0*/  IMAD R121, R121, UR4, RZ ;  /* 0x0000000479797c24 */ /* 0x000fe2000f8e02ff */
[-C--:B------:R-:W-:Y:S01]  /*78c0*/  LEA.HI.X.SX32 R185, R147, R34.reuse, 0x2, P6 ;  /* 0x0000002293b97211 */ /* 0x080fe200030f16ff */
[----:B------:R1:W-:Y:S01]  /*78d0*/  STL.64 [R1+0x790], R2 ;  /* 0x0007900201007387 */ /* 0x0003e20000100a00 */
        /* <DEDUP_REMOVED lines=11> */
[----:B------:R-:W-:Y:S01]  /*7990*/  STL.64 [R1+0x7a8], R162 ;  /* 0x0007a8a201007387 */ /* 0x000fe20000100a00 */
        /* <DEDUP_REMOVED lines=65> */
[----:B------:R-:W-:Y:S01]  /*7db0*/  STL.64 [R1+0x818], R218 ;  /* 0x000818da01007387 */ /* 0x000fe20000100a00 */
[-C--:B------:R-:W-:Y:S01]  /*7dc0*/  LEA R224, P5, R127, R33.reuse, 0x2 ;  /* 0x000000217fe07211 */ /* 0x080fe200078a10ff */
[----:B------:R-:W-:Y:S01]  /*7dd0*/  IMAD R96, R96, UR4, RZ ;  /* 0x0000000460607c24 */ /* 0x000fe2000f8e02ff */
[-C--:B------:R-:W-:Y:S01]  /*7de0*/  LEA R228, P4, R125, R33.reuse, 0x2 ;  /* 0x000000217de47211 */ /* 0x080fe200078810ff */
[----:B------:R-:W-:Y:S01]  /*7df0*/  STL.64 [R1+0x820], R222 ;  /* 0x000820de01007387 */ /* 0x000fe20000100a00 */
        /* <DEDUP_REMOVED lines=52> */
[-C--:B------:R-:W-:Y:S01]  /*8140*/  LEA.HI.X.SX32 R7, R113, R34.reuse, 0x2, P4 ;  /* 0x0000002271077211 */ /* 0x080fe200020f16ff */
[----:B------:R-:W-:Y:S01]  /*8150*/  STL.64 [R1+0x858], R250 ;  /* 0x000858fa01007387 */ /* 0x000fe20000100a00 */
[CC--:B-1----:R-:W-:Y:S01]  /*8160*/  LEA R2, P5, R112.reuse, R33.reuse, 0x2 ;  /* 0x0000002170027211 */ /* 0x0c2fe200078a10ff */
[----:B------:R-:W-:Y:S01]  /*8170*/  IMAD R63, R63, UR4, RZ ;  /* 0x000000043f3f7c24 */ /* 0x000fe2000f8e02ff */
[-C--:B------:R-:W-:Y:S01]  /*8180*/  LEA R8, P6, R111, R33.reuse, 0x2 ;  /* 0x000000216f087211 */ /* 0x080fe200078c10ff */
[----:B------:R1:W-:Y:S01]  /*8190*/  STL.64 [R1+0x200], R6 ;  /* 0x0002000601007387 */ /* 0x0003e20000100a00 */
[-C--:B------:R-:W-:Y:S01]  /*81a0*/  LEA.HI.X.SX32 R3, R112, R34.reuse, 0x2, P5 ;  /* 0x0000002270037211 */ /* 0x080fe200028f16ff */
[----:B------:R-:W-:Y:S01]  /*81b0*/  IMAD R67, R67, UR4, RZ ;  /* 0x0000000443437c24 */ /* 0x000fe2000f8e02ff */
        /* <DEDUP_REMOVED lines=8> */
[----:B------:R-:W-:Y:S01]  /*8240*/  LEA.HI.X.SX32 R5, R108, R34, 0x2, P6 ;  /* 0x000000226c057211 */ /* 0x000fe200030f16ff */
[----:B------:R-:W-:Y:S01]  /*8250*/  IMAD R61, R61, UR4, RZ ;  /* 0x000000043d3d7c24 */ /* 0x000fe2000f8e02ff */
[----:B-1----:R-:W-:Y:S01]  /*8260*/  LEA R6, P5, R109, R33, 0x2 ;  /* 0x000000216d067211 */ /* 0x002fe200078a10ff */
[----:B------:R1:W-:Y:S01]  /*8270*/  STL.64 [R1+0x210], R8 ;  /* 0x0002100801007387 */ /* 0x0003e20000100a00 */
[----:B------:R-:W-:-:S02]  /*8280*/  IMAD R53, R53, UR4, RZ ;  /* 0x0000000435357c24 */ /* 0x000fc4000f8e02ff */
[-C--:B------:R-:W-:Y:S01]  /*8290*/  LEA.HI.X.SX32 R7, R109, R34.reuse, 0x2, P5 ;  /* 0x000000226d077211 */ /* 0x080fe200028f16ff */
[----:B------:R-:W-:Y:S01]  /*82a0*/  IMAD R51, R51, UR4, RZ ;  /* 0x0000000433337c24 */ /* 0x000fe2000f8e02ff */
[----:B------:R3:W-:Y:S01]  /*82b0*/  LDGSTS.E [R32+0x20008], desc[UR28][R30.64], P3 ;  /* 0x200080001e207fae */ /* 0x0007e2000992185c */
[----:B------:R-:W-:Y:S01]  /*82c0*/  IMAD R55, R55, UR4, RZ ;  /* 0x0000000437377c24 */ /* 0x000fe2000f8e02ff */
[-C--:B--2---:R-:W-:Y:S02]  /*82d0*/  LEA R2, P6, R105, R33.reuse, 0x2 ;  /* 0x0000002169027211 */ /* 0x084fe400078c10ff */
[----:B------:R2:W-:Y:S01]  /*82e0*/  STL.64 [R1+0x220], R6 ;  /* 0x0002200601007387 */ /* 0x0005e20000100a00 */
[----:B------:R-:W-:Y:S01]  /*82f0*/  IMAD R47, R47, UR4, RZ ;  /* 0x000000042f2f7c24 */ /* 0x000fe2000f8e02ff */
[-C--:B-1----:R-:W-:Y:S02]  /*8300*/  LEA R8, P4, R107, R33.reuse, 0x2 ;  /* 0x000000216b087211 */ /* 0x082fe400078810ff */
[----:B------:R-:W-:Y:S01]  /*8310*/  STL.64 [R1+0x218], R16 ;  /* 0x0002181001007387 */ /* 0x000fe20000100a00 */
[-C--:B------:R-:W-:Y:S01]  /*8320*/  LEA.HI.X.SX32 R3, R105, R34.reuse, 0x2, P6 ;  /* 0x0000002269037211 */ /* 0x080fe200030f16ff */
[----:B------:R-:W-:Y:S01]  /*8330*/  IMAD R45, R45, UR4, RZ ;  /* 0x000000042d2d7c24 */ /* 0x000fe2000f8e02ff */
[-C--:B------:R-:W-:Y:S01]  /*8340*/  LEA.HI.X.SX32 R9, R107, R34.reuse, 0x2, P4 ;  /* 0x000000226b097211 */ /* 0x080fe200020f16ff */
[----:B------:R-:W-:Y:S01]  /*8350*/  IMAD R49, R49, UR4, RZ ;  /* 0x0000000431317c24 */ /* 0x000fe2000f8e02ff */
[-C--:B------:R-:W-:Y:S01]  /*8360*/  LEA R10, P6, R102, R33.reuse, 0x2 ;  /* 0x00000021660a7211 */ /* 0x080fe200078c10ff */
[----:B------:R-:W-:Y:S01]  /*8370*/  IMAD R41, R41, UR4, RZ ;  /* 0x0000000429297c24 */ /* 0x000fe2000f8e02ff */
[-C--:B--2---:R-:W-:Y:S01]  /*8380*/  LEA R6, P5, R106, R33.reuse, 0x2 ;  /* 0x000000216a067211 */ /* 0x084fe200078a10ff */
[----:B------:R1:W-:Y:S01]  /*8390*/  STL.64 [R1+0x230], R8 ;  /* 0x0002300801007387 */ /* 0x0003e20000100a00 */
[-C--:B------:R-:W-:Y:S01]  /*83a0*/  LEA.HI.X.SX32 R11, R102, R34.reuse, 0x2, P6 ;  /* 0x00000022660b7211 */ /* 0x080fe200030f16ff */
        /* <DEDUP_REMOVED lines=9> */
[-C--:B------:R-:W-:Y:S01]  /*8440*/  LEA R22, P5, R100, R33.reuse, 0x2 ;  /* 0x0000002164167211 */ /* 0x080fe200078a10ff */
[----:B------:R2:W-:Y:S01]  /*8450*/  STL.64 [R1+0x240], R2 ;  /* 0x0002400201007387 */ /* 0x0005e20000100a00 */
[-C--:B-1----:R-:W-:Y:S01]  /*8460*/  LEA R8, P4, R104, R33.reuse, 0x2 ;  /* 0x0000002168087211 */ /* 0x082fe200078810ff */
[----:B------:R-:W-:Y:S01]  /*8470*/  IMAD R36, R36, UR4, RZ ;  /* 0x0000000424247c24 */ /* 0x000fe2000f8e02ff */
[-C--:B------:R-:W-:Y:S01]  /*8480*/  LEA.HI.X.SX32 R23, R100, R34.reuse, 0x2, P5 ;  /* 0x0000002264177211 */ /* 0x080fe200028f16ff */
[----:B------:R-:W-:Y:S01]  /*8490*/  IMAD R37, R37, UR4, RZ ;  /* 0x0000000425257c24 */ /* 0x000fe2000f8e02ff */
[-C--:B------:R-:W-:Y:S01]  /*84a0*/  LEA.HI.X.SX32 R9, R104, R34.reuse, 0x2, P4 ;  /* 0x0000002268097211 */ /* 0x080fe200020f16ff */
[----:B------:R-:W-:Y:S01]  /*84b0*/  IMAD R40, R40, UR4, RZ ;  /* 0x0000000428287c24 */ /* 0x000fe2000f8e02ff */
[-C--:B------:R-:W-:Y:S01]  /*84c0*/  LEA R246, P4, R101, R33.reuse, 0x2 ;  /* 0x0000002165f67211 */ /* 0x080fe200078810ff */
[----:B------:R-:W-:Y:S01]  /*84d0*/  IMAD R42, R42, UR4, RZ ;  /* 0x000000042a2a7c24 */ /* 0x000fe2000f8e02ff */
[-C--:B------:R-:W-:Y:S01]  /*84e0*/  LEA R238, P5, R97, R33.reuse, 0x2 ;  /* 0x0000002161ee7211 */ /* 0x080fe200078a10ff */
[----:B------:R-:W-:Y:S01]  /*84f0*/  STL.64 [R1+0x248], R8 ;  /* 0x0002480801007387 */ /* 0x000fe20000100a00 */
[-C--:B------:R-:W-:Y:S01]  /*8500*/  LEA.HI.X.SX32 R243, R99, R34.reuse, 0x2, P6 ;  /* 0x0000002263f37211 */ /* 0x080fe200030f16ff */
[----:B------:R-:W-:Y:S01]  /*8510*/  IMAD R38, R38, UR4, RZ ;  /* 0x0000000426267c24 */ /* 0x000fe2000f8e02ff */
[-C--:B------:R-:W-:Y:S01]  /*8520*/  LEA.HI.X.SX32 R247, R101, R34.reuse, 0x2, P4 ;  /* 0x0000002265f77211 */ /* 0x080fe200020f16ff */
[----:B------:R1:W-:Y:S01]  /*8530*/  STL.64 [R1+0x250], R250 ;  /* 0x000250fa01007387 */ /* 0x0003e20000100a00 */
        /* <DEDUP_REMOVED lines=15> */
[----:B------:R4:W-:Y:S01]  /*8630*/  STL.64 [R1+0x4e0], R242 ;  /* 0x0004e0f201007387 */ /* 0x0009e20000100a00 */
[-C--:B------:R-:W-:Y:S01]  /*8640*/  LEA.HI.X.SX32 R19, R94, R34.reuse, 0x2, P5 ;  /* 0x000000225e137211 */ /* 0x080fe200028f16ff */
        /* <DEDUP_REMOVED lines=42> */
[----:B------:R-:W2:Y:S01]  /*88f0*/  LDL R87, [R1+0x4c4] ;  /* 0x0004c40001577983 */ /* 0x000ea20000100800 */
[-C--:B------:R-:W-:Y:S01]  /*8900*/  LEA R206, P6, R75, R33.reuse, 0x2 ;  /* 0x000000214bce7211 */ /* 0x080fe200078c10ff */
[----:B------:R-:W-:Y:S01]  /*8910*/  IMAD R78, R78, UR4, RZ ;  /* 0x000000044e4e7c24 */ /* 0x000fe2000f8e02ff */
[-C--:B------:R-:W-:Y:S01]  /*8920*/  LEA R210, P4, R79, R33.reuse, 0x2 ;  /* 0x000000214fd27211 */ /* 0x080fe200078810ff */
[----:B------:R-:W-:Y:S01]  /*8930*/  IMAD R82, R82, UR4, RZ ;  /* 0x0000000452527c24 */ /* 0x000fe2000f8e02ff */
[-C--:B------:R-:W-:Y:S01]  /*8940*/  LEA.HI.X.SX32 R107, R77, R34.reuse, 0x2, P5 ;  /* 0x000000224d6b7211 */ /* 0x080fe200028f16ff */
[----:B------:R-:W-:Y:S01]  /*8950*/  IMAD R80, R80, UR4, RZ ;  /* 0x0000000450507c24 */ /* 0x000fe2000f8e02ff */
[----:B------:R-:W-:Y:S01]  /*8960*/  LEA R202, P5, R71, R33, 0x2 ;  /* 0x0000002147ca7211 */ /* 0x000fe200078a10ff */
[----:B------:R-:W-:Y:S01]  /*8970*/  IMAD R86, R86, UR4, RZ ;  /* 0x0000000456567c24 */ /* 0x000fe2000f8e02ff */
[-C--:B------:R-:W-:Y:S01]  /*8980*/  LEA.HI.X.SX32 R207, R75, R34.reuse, 0x2, P6 ;  /* 0x000000224bcf7211 */ /* 0x080fe200030f16ff */
[----:B------:R-:W-:Y:S01]  /*8990*/  IMAD R84, R84, UR4, RZ ;  /* 0x0000000454547c24 */ /* 0x000fe2000f8e02ff */
[----:B------:R-:W-:-:S02]  /*89a0*/  LEA.HI.X.SX32 R211, R79, R34, 0x2, P4 ;  /* 0x000000224fd37211 */ /* 0x000fc400020f16ff */
[-C--:B------:R-:W-:Y:S02]  /*89b0*/  LEA R110, P6, R69, R33.reuse, 0x2 ;  /* 0x00000021456e7211 */ /* 0x080fe400078c10ff */
[-C--:B------:R-:W-:Y:S02]  /*89c0*/  LEA R108, P4, R73, R33.reuse, 0x2 ;  /* 0x00000021496c7211 */ /* 0x080fe400078810ff */
[-C--:B------:R-:W-:Y:S02]  /*89d0*/  LEA.HI.X.SX32 R203, R71, R34.reuse, 0x2, P5 ;  /* 0x0000002247cb7211 */ /* 0x080fe400028f16ff */
[----:B------:R-:W-:Y:S02]  /*89e0*/  LEA R112, P5, R65, R33, 0x2 ;  /* 0x0000002141707211 */ /* 0x000fe400078a10ff */
[-C--:B------:R-:W-:Y:S02]  /*89f0*/  LEA.HI.X.SX32 R111, R69, R34.reuse, 0x2, P6 ;  /* 0x00000022456f7211 */ /* 0x080fe400030f16ff */
        /* <DEDUP_REMOVED lines=26> */
[-C--:B------:R-:W-:Y:S01]  /*8ba0*/  LEA R174, P4, R43, R33.reuse, 0x2 ;  /* 0x000000212bae7211 */ /* 0x080fe200078810ff */
[----:B------:R-:W-:Y:S01]  /*8bb0*/  STL.64 [R1+0x538], R100 ;  /* 0x0005386401007387 */ /* 0x000fe20000100a00 */
[-C--:B------:R-:W-:Y:S02]  /*8bc0*/  LEA.HI.X.SX32 R125, R41, R34.reuse, 0x2, P5 ;  /* 0x00000022297d7211 */ /* 0x080fe400028f16ff */
[-C--:B------:R-:W-:Y:S01]  /*8bd0*/  LEA R166, P5, R35, R33.reuse, 0x2 ;  /* 0x0000002123a67211 */ /* 0x080fe200078a10ff */
[----:B------:R4:W-:Y:S01]  /*8be0*/  STL.64 [R1+0x540], R218 ;  /* 0x000540da01007387 */ /* 0x0009e20000100a00 */
[-C--:B------:R-:W-:Y:S02]  /*8bf0*/  LEA.HI.X.SX32 R171, R39, R34.reuse, 0x2, P6 ;  /* 0x0000002227ab7211 */ /* 0x080fe400030f16ff */
[----:B------:R-:W-:Y:S01]  /*8c00*/  LEA.HI.X.SX32 R175, R43, R34, 0x2, P4 ;  /* 0x000000222baf7211 */ /* 0x000fe200020f16ff */
[----:B------:R-:W-:Y:S01]  /*8c10*/  STL.64 [R1+0x548], R102 ;  /* 0x0005486601007387 */ /* 0x000fe20000100a00 */
[----:B------:R-:W-:-:S02]  /*8c20*/  LEA R128, P6, R36, R33, 0x2 ;  /* 0x0000002124807211 */ /* 0x000fc400078c10ff */
[----:B------:R-:W-:Y:S01]  /*8c30*/  LEA R126, P4, R37, R33, 0x2 ;  /* 0x00000021257e7211 */ /* 0x000fe200078810ff */
[----:B------:R4:W-:Y:S01]  /*8c40*/  STL.64 [R1+0x550], R214 ;  /* 0x000550d601007387 */ /* 0x0009e20000100a00 */
[----:B------:R-:W-:-:S03]  /*8c50*/  LEA.HI.X.SX32 R167, R35, R34, 0x2, P5 ;  /* 0x0000002223a77211 */ /* 0x000fc600028f16ff */
[----:B------:R-:W-:Y:S01]  /*8c60*/  STL.64 [R1+0x558], R104 ;  /* 0x0005586801007387 */ /* 0x000fe20000100a00 */
[-C--:B------:R-:W-:Y:S02]  /*8c70*/  LEA R130, P5, R40, R33.reuse, 0x2 ;  /* 0x0000002128827211 */ /* 0x080fe400078a10ff */
[-C--:B------:R-:W-:Y:S01]  /*8c80*/  LEA.HI.X.SX32 R129, R36, R34.reuse, 0x2, P6 ;  /* 0x0000002224817211 */ /* 0x080fe200030f16ff */
[----:B------:R4:W-:Y:S01]  /*8c90*/  STL.64 [R1+0x560], R210 ;  /* 0x000560d201007387 */ /* 0x0009e20000100a00 */
[----:B------:R-:W-:Y:S02]  /*8ca0*/  LEA.HI.X.SX32 R127, R37, R34, 0x2, P4 ;  /* 0x00000022257f7211 */ /* 0x000fe400020f16ff */
[-C--:B------:R-:W-:Y:S01]  /*8cb0*/  LEA R158, P6, R42, R33.reuse, 0x2 ;  /* 0x000000212a9e7211 */ /* 0x080fe200078c10ff */
[----:B------:R-:W-:Y:S01]  /*8cc0*/  STL.64 [R1+0x568], R106 ;  /* 0x0005686a01007387 */ /* 0x000fe20000100a00 */
[----:B------:R-:W-:-:S03]  /*8cd0*/  LEA R162, P4, R38, R33, 0x2 ;  /* 0x0000002126a27211 */ /* 0x000fc600078810ff */
[----:B------:R4:W-:Y:S01]  /*8ce0*/  STL.64 [R1+0x570], R206 ;  /* 0x000570ce01007387 */ /* 0x0009e20000100a00 */
[----:B------:R-:W-:-:S03]  /*8cf0*/  LEA.HI.X.SX32 R131, R40, R34, 0x2, P5 ;  /* 0x0000002228837211 */ /* 0x000fc600028f16ff */
[----:B------:R-:W-:Y:S01]  /*8d00*/  STL.64 [R1+0x578], R108 ;  /* 0x0005786c01007387 */ /* 0x000fe20000100a00 */
[----:B------:R-:W-:-:S03]  /*8d10*/  LEA R154, P5, R46, R33, 0x2 ;  /* 0x000000212e9a7211 */ /* 0x000fc600078a10ff */
[----:B------:R4:W-:Y:S01]  /*8d20*/  STL.64 [R1+0x580], R202 ;  /* 0x000580ca01007387 */ /* 0x0009e20000100a00 */
[----:B------:R-:W-:-:S03]  /*8d30*/  LEA.HI.X.SX32 R159, R42, R34, 0x2, P6 ;  /* 0x000000222a9f7211 */ /* 0x000fc600030f16ff */
[----:B------:R-:W-:Y:S01]  /*8d40*/  STL.64 [R1+0x588], R110 ;  /* 0x0005886e01007387 */ /* 0x000fe20000100a00 */
[----:B------:R-:W-:Y:S02]  /*8d50*/  LEA.HI.X.SX32 R163, R38, R34, 0x2, P4 ;  /* 0x0000002226a37211 */ /* 0x000fe400020f16ff */
[-C--:B------:R-:W-:Y:S01]  /*8d60*/  LEA R134, P6, R48, R33.reuse, 0x2 ;  /* 0x0000002130867211 */ /* 0x080fe200078c10ff */
[----:B------:R4:W-:Y:S01]  /*8d70*/  STL.64 [R1+0x590], R198 ;  /* 0x000590c601007387 */ /* 0x0009e20000100a00 */
[----:B------:R-:W-:-:S03]  /*8d80*/  LEA R132, P4, R44, R33, 0x2 ;  /* 0x000000212c847211 */ /* 0x000fc600078810ff */
[----:B------:R-:W-:Y:S01]  /*8d90*/  STL.64 [R1+0x598], R112 ;  /* 0x0005987001007387 */ /* 0x000fe20000100a00 */
[----:B------:R-:W-:-:S03]  /*8da0*/  LEA.HI.X.SX32 R155, R46, R34, 0x2, P5 ;  /* 0x000000222e9b7211 */ /* 0x000fc600028f16ff */
[----:B------:R4:W-:Y:S01]  /*8db0*/  STL.64 [R1+0x5a0], R194 ;  /* 0x0005a0c201007387 */ /* 0x0009e20000100a00 */
[----:B------:R-:W-:-:S03]  /*8dc0*/  LEA R136, P5, R52, R33, 0x2 ;  /* 0x0000002134887211 */ /* 0x000fc600078a10ff */
[----:B------:R-:W-:Y:S01]  /*8dd0*/  STL.64 [R1+0x5a8], R114 ;  /* 0x0005a87201007387 */ /* 0x000fe20000100a00 */
[----:B------:R-:W-:-:S03]  /*8de0*/  LEA.HI.X.SX32 R135, R48, R34, 0x2, P6 ;  /* 0x0000002230877211 */ /* 0x000fc600030f16ff */
        /* <DEDUP_REMOVED lines=44> */
[----:B------:R-:W-:Y:S01]  /*90b0*/  STL.64 [R1+0x650], R44 ;  /* 0x0006502c01007387 */ /* 0x000fe20000100a00 */
[----:B------:R-:W-:Y:S02]  /*90c0*/  LEA.HI.X.SX32 R145, R72, R34, 0x2, P4 ;  /* 0x0000002248917211 */ /* 0x000fe400020f16ff */
[-C--:B------:R-:W-:Y:S01]  /*90d0*/  LEA R92, P6, R82, R33.reuse, 0x2 ;  /* 0x00000021525c7211 */ /* 0x080fe200078c10ff */
[----:B------:R-:W-:Y:S01]  /*90e0*/  STL.64 [R1+0x658], R136 ;  /* 0x0006588801007387 */ /* 0x000fe20000100a00 */
[----:B------:R-:W-:-:S03]  /*90f0*/  LEA R90, P4, R80, R33, 0x2 ;  /* 0x00000021505a7211 */ /* 0x000fc600078810ff */
[----:B------:R-:W-:Y:S01]  /*9100*/  STL.64 [R1+0x660], R42 ;  /* 0x0006602a01007387 */ /* 0x000fe20000100a00 */
[----:B------:R-:W-:-:S03]  /*9110*/  LEA.HI.X.SX32 R149, R78, R34, 0x2, P5 ;  /* 0x000000224e957211 */ /* 0x000fc600028f16ff */
[----:B------:R-:W-:Y:S01]  /*9120*/  STL.64 [R1+0x668], R138 ;  /* 0x0006688a01007387 */ /* 0x000fe20000100a00 */
[----:B------:R-:W-:-:S03]  /*9130*/  LEA R150, P5, R86, R33, 0x2 ;  /* 0x0000002156967211 */ /* 0x000fc600078a10ff */
[----:B------:R-:W-:Y:S01]  /*9140*/  STL.64 [R1+0x670], R40 ;  /* 0x0006702801007387 */ /* 0x000fe20000100a00 */
[----:B------:R-:W-:-:S03]  /*9150*/  LEA.HI.X.SX32 R93, R82, R34, 0x2, P6 ;  /* 0x00000022525d7211 */ /* 0x000fc600030f16ff */
[----:B------:R-:W-:Y:S01]  /*9160*/  STL.64 [R1+0x678], R140 ;  /* 0x0006788c01007387 */ /* 0x000fe20000100a00 */
[-C--:B------:R-:W-:Y:S02]  /*9170*/  LEA.HI.X.SX32 R91, R80, R34.reuse, 0x2, P4 ;  /* 0x00000022505b7211 */ /* 0x080fe400020f16ff */
[----:B------:R-:W-:Y:S01]  /*9180*/  LEA R94, P6, R84, R33, 0x2 ;  /* 0x00000021545e7211 */ /* 0x000fe200078c10ff */
[----:B------:R-:W-:Y:S01]  /*9190*/  STL.64 [R1+0x680], R38 ;  /* 0x0006802601007387 */ /* 0x000fe20000100a00 */
[----:B------:R-:W-:-:S03]  /*91a0*/  LEA.HI.X.SX32 R151, R86, R34, 0x2, P5 ;  /* 0x0000002256977211 */ /* 0x000fc600028f16ff */
[----:B------:R-:W-:Y:S01]  /*91b0*/  STL.64 [R1+0x688], R142 ;  /* 0x0006888e01007387 */ /* 0x000fe20000100a00 */
[----:B------:R-:W-:-:S03]  /*91c0*/  LEA.HI.X.SX32 R95, R84, R34, 0x2, P6 ;  /* 0x00000022545f7211 */ /* 0x000fc600030f16ff */
[----:B------:R-:W-:Y:S04]  /*91d0*/  STL.64 [R1+0x690], R36 ;  /* 0x0006902401007387 */ /* 0x000fe80000100a00 */
        /* <DEDUP_REMOVED lines=8> */
[----:B------:R-:W4:Y:S04]  /*9260*/  LDL.64 R52, [R1+0x200] ;  /* 0x0002000001347983 */ /* 0x000f280000100a00 */
[----:B------:R-:W4:Y:S04]  /*9270*/  LDL.64 R50, [R1+0x210] ;  /* 0x0002100001327983 */ /* 0x000f280000100a00 */
[----:B------:R-:W4:Y:S04]  /*9280*/  LDL.64 R48, [R1+0x220] ;  /* 0x0002200001307983 */ /* 0x000f280000100a00 */
[----:B------:R-:W4:Y:S01]  /*9290*/  LDL.64 R46, [R1+0x230] ;  /* 0x00023000012e7983 */ /* 0x000f220000100a00 */
[----:B------:R-:W-:-:S02]  /*92a0*/  ISETP.NE.U32.AND P4, PT, R64, RZ, PT ;  /* 0x000000ff4000720c */ /* 0x000fc40003f85070 */
[----:B------:R-:W-:Y:S02]  /*92b0*/  LOP3.LUT R83, R252, 0x60, RZ, 0x3c, !PT ;  /* 0x00000060fc537812 */ /* 0x000fe400078e3cff */
[----:B------:R-:W-:Y:S02]  /*92c0*/  ISETP.NE.U32.AND P5, PT, R70, RZ, PT ;  /* 0x000000ff4600720c */ /* 0x000fe40003fa5070 */
[----:B------:R-:W-:Y:S01]  /*92d0*/  LOP3.LUT R85, R252, 0x70, RZ, 0x3c, !PT ;  /* 0x00000070fc557812 */ /* 0x000fe200078e3cff */
[----:B------:R-:W-:-:S04]  /*92e0*/  VIADD R33, R83, UR20 ;  /* 0x0000001453217c36 */ /* 0x000fc80008000000 */
[----:B---3--:R-:W-:Y:S01]  /*92f0*/  VIADD R30, R85, UR20 ;  /* 0x00000014551e7c36 */ /* 0x008fe20008000000 */
[----:B------:R3:W-:Y:S01]  /*9300*/  LDGSTS.E [R33+0x20000], desc[UR28][R14.64], P2 ;  /* 0x200000000e217fae */ /* 0x0007e2000912185c */
[----:B--2---:R-:W-:-:S03]  /*9310*/  VIADD R35, R87, UR20 ;  /* 0x0000001457237c36 */ /* 0x004fc60008000000 */
[----:B------:R2:W-:Y:S04]  /*9320*/  LDGSTS.E [R33+0x20008], desc[UR28][R24.64], P1 ;  /* 0x2000800018217fae */ /* 0x0005e8000892185c */
[----:B------:R2:W-:Y:S04]  /*9330*/  LDGSTS.E [R30+0x20000], desc[UR28][R26.64], P4 ;  /* 0x200000001a1e7fae */ /* 0x0005e8000a12185c */
[----:B------:R2:W-:Y:S04]  /*9340*/  LDGSTS.E [R30+0x20008], desc[UR28][R28.64], P5 ;  /* 0x200080001c1e7fae */ /* 0x0005e8000a92185c */
[----:B------:R-:W0:Y:S04]  /*9350*/  LDGDEPBAR ;  /* 0x00000000000079af */ /* 0x000e280000000000 */
[----:B------:R-:W-:Y:S04]  /*9360*/  LDGSTS.E [R35], desc[UR28][R152.64], P0 ;  /* 0x0000000098237fae */ /* 0x000fe8000812185c */
[----:B------:R-:W-:Y:S04]  /*9370*/  LDGSTS.E [R35+0x400], desc[UR28][R156.64], P0 ;  /* 0x004000009c237fae */ /* 0x000fe8000812185c */
        /* <DEDUP_REMOVED lines=18> */
[----:B------:R-:W-:Y:S01]  /*94a0*/  LDGSTS.E [R35+0x5000], desc[UR28][R232.64], P0 ;  /* 0x05000000e8237fae */ /* 0x000fe2000812185c */
[----:B---3--:R-:W-:-:S03]  /*94b0*/  LOP3.LUT R14, R87, 0x40, RZ, 0x3c, !PT ;  /* 0x00000040570e7812 */ /* 0x008fc600078e3cff */
[----:B------:R-:W-:Y:S04]  /*94c0*/  LDGSTS.E [R35+0x5400], desc[UR28][R236.64], P0 ;  /* 0x05400000ec237fae */ /* 0x000fe8000812185c */
[----:B------:R-:W-:Y:S04]  /*94d0*/  LDGSTS.E [R35+0x5800], desc[UR28][R240.64], P0 ;  /* 0x05800000f0237fae */ /* 0x000fe8000812185c */
[----:B------:R-:W-:Y:S04]  /*94e0*/  LDGSTS.E [R35+0x5c00], desc[UR28][R244.64], P0 ;  /* 0x05c00000f4237fae */ /* 0x000fe8000812185c */
[----:B------:R-:W-:Y:S04]  /*94f0*/  LDGSTS.E [R35+0x6000], desc[UR28][R248.64], P0 ;  /* 0x06000000f8237fae */ /* 0x000fe8000812185c */
[----:B------:R3:W-:Y:S04]  /*9500*/  STL [R1+0x6ec], R14 ;  /* 0x0006ec0e01007387 */ /* 0x0007e80000100800 */
[----:B----4-:R-:W-:Y:S04]  /*9510*/  LDGSTS.E [R35+0x6400], desc[UR28][R52.64], P0 ;  /* 0x0640000034237fae */ /* 0x010fe8000812185c */
[----:B------:R-:W-:Y:S04]  /*9520*/  LDGSTS.E [R35+0x6800], desc[UR28][R50.64], P0 ;  /* 0x0680000032237fae */ /* 0x000fe8000812185c */
[----:B------:R-:W-:Y:S04]  /*9530*/  LDGSTS.E [R35+0x6c00], desc[UR28][R48.64], P0 ;  /* 0x06c0000030237fae */ /* 0x000fe8000812185c */
[----:B------:R-:W-:Y:S04]  /*9540*/  LDGSTS.E [R35+0x7000], desc[UR28][R46.64], P0 ;  /* 0x070000002e237fae */ /* 0x000fe8000812185c */
[----:B------:R-:W-:Y:S04]  /*9550*/  LDGSTS.E [R35+0x7400], desc[UR28][R2.64], P0 ;  /* 0x0740000002237fae */ /* 0x000fe8000812185c */
[----:B------:R-:W-:Y:S04]  /*9560*/  LDGSTS.E [R35+0x7800], desc[UR28][R250.64], P0 ;  /* 0x07800000fa237fae */ /* 0x000fe8000812185c */
[----:B------:R-:W-:Y:S04]  /*9570*/  LDGSTS.E [R35+0x7c00], desc[UR28][R246.64], P0 ;  /* 0x07c00000f6237fae */ /* 0x000fe8000812185c */
[----:B------:R-:W4:Y:S04]  /*9580*/  LDL.LU.64 R2, [R1+0x860] ;  /* 0x0008600001027983 */ /* 0x000f280000300a00 */
[----:B-1----:R-:W2:Y:S04]  /*9590*/  LDL.LU.64 R250, [R1+0x858] ;  /* 0x0008580001fa7983 */ /* 0x002ea80000300a00 */
[----:B------:R-:W4:Y:S04]  /*95a0*/  LDL.LU.64 R246, [R1+0x850] ;  /* 0x0008500001f67983 */ /* 0x000f280000300a00 */
[----:B------:R-:W-:Y:S04]  /*95b0*/  LDGSTS.E [R35+0x8000], desc[UR28][R242.64], P0 ;  /* 0x08000000f2237fae */ /* 0x000fe8000812185c */
[----:B------:R-:W-:Y:S04]  /*95c0*/  LDGSTS.E [R35+0x8400], desc[UR28][R238.64], P0 ;  /* 0x08400000ee237fae */ /* 0x000fe8000812185c */
[----:B------:R-:W-:Y:S04]  /*95d0*/  LDGSTS.E [R35+0x8800], desc[UR28][R234.64], P0 ;  /* 0x08800000ea237fae */ /* 0x000fe8000812185c */
[----:B------:R-:W2:Y:S04]  /*95e0*/  LDL.LU.64 R242, [R1+0x848] ;  /* 0x0008480001f27983 */ /* 0x000ea80000300a00 */
[----:B------:R-:W4:Y:S04]  /*95f0*/  LDL.LU.64 R238, [R1+0x840] ;  /* 0x0008400001ee7983 */ /* 0x000f280000300a00 */
[----:B------:R-:W2:Y:S04]  /*9600*/  LDL.LU.64 R234, [R1+0x838] ;  /* 0x0008380001ea7983 */ /* 0x000ea80000300a00 */
[----:B------:R-:W-:Y:S04]  /*9610*/  LDGSTS.E [R35+0x8c00], desc[UR28][R230.64], P0 ;  /* 0x08c00000e6237fae */ /* 0x000fe8000812185c */
[----:B------:R-:W-:Y:S04]  /*9620*/  LDGSTS.E [R35+0x9000], desc[UR28][R226.64], P0 ;  /* 0x09000000e2237fae */ /* 0x000fe8000812185c */
[----:B------:R-:W-:Y:S04]  /*9630*/  LDGSTS.E [R35+0x9400], desc[UR28][R222.64], P0 ;  /* 0x09400000de237fae */ /* 0x000fe8000812185c */
[----:B------:R-:W4:Y:S04]  /*9640*/  LDL.LU.64 R230, [R1+0x830] ;  /* 0x0008300001e67983 */ /* 0x000f280000300a00 */
[----:B------:R-:W2:Y:S04]  /*9650*/  LDL.LU.64 R226, [R1+0x828] ;  /* 0x0008280001e27983 */ /* 0x000ea80000300a00 */
        /* <DEDUP_REMOVED lines=35> */
[----:B------:R-:W2:Y:S01]  /*9890*/  LDL.LU.64 R154, [R1+0x798] ;  /* 0x00079800019a7983 */ /* 0x000ea20000300a00 */
[----:B---3--:R-:W-:-:S03]  /*98a0*/  VIADD R14, R14, UR20 ;  /* 0x000000140e0e7c36 */ /* 0x008fc60008000000 */
[----:B------:R-:W-:Y:S04]  /*98b0*/  LDGSTS.E [R35+0xe000], desc[UR28][R42.64], P0 ;  /* 0x0e0000002a237fae */ /* 0x000fe8000812185c */
[----:B------:R-:W-:Y:S04]  /*98c0*/  LDGSTS.E [R35+0xe400], desc[UR28][R40.64], P0 ;  /* 0x0e40000028237fae */ /* 0x000fe8000812185c */
[----:B------:R-:W-:Y:S04]  /*98d0*/  LDGSTS.E [R35+0xe800], desc[UR28][R38.64], P0 ;  /* 0x0e80000026237fae */ /* 0x000fe8000812185c */
[----:B------:R-:W-:Y:S04]  /*98e0*/  LDGSTS.E [R35+0xec00], desc[UR28][R36.64], P0 ;  /* 0x0ec0000024237fae */ /* 0x000fe8000812185c */
[----:B------:R-:W-:Y:S04]  /*98f0*/  LDGSTS.E [R35+0xf000], desc[UR28][R88.64], P0 ;  /* 0x0f00000058237fae */ /* 0x000fe8000812185c */
[----:B------:R-:W-:Y:S04]  /*9900*/  LDGSTS.E [R35+0xf400], desc[UR28][R90.64], P0 ;  /* 0x0f4000005a237fae */ /* 0x000fe8000812185c */
[----:B------:R-:W-:Y:S04]  /*9910*/  LDGSTS.E [R35+0xf800], desc[UR28][R92.64], P0 ;  /* 0x0f8000005c237fae */ /* 0x000fe8000812185c */
[----:B------:R1:W-:Y:S04]  /*9920*/  LDGSTS.E [R35+0xfc00], desc[UR28][R94.64], P0 ;  /* 0x0fc000005e237fae */ /* 0x0003e8000812185c */
[----:B------:R3:W-:Y:S04]  /*9930*/  STL [R1], RZ ;  /* 0x000000ff01007387 */ /* 0x0007e80000100800 */
[----:B------:R3:W-:Y:S04]  /*9940*/  STL [R1+0x4], RZ ;  /* 0x000004ff01007387 */ /* 0x0007e80000100800 */
[----:B--2---:R-:W-:Y:S04]  /*9950*/  LDGSTS.E [R14+0x200], desc[UR28][R154.64], P0 ;  /* 0x002000009a0e7fae */ /* 0x004fe8000812185c */
[----:B----4-:R-:W-:Y:S04]  /*9960*/  LDGSTS.E [R14+0x600], desc[UR28][R158.64], P0 ;  /* 0x006000009e0e7fae */ /* 0x010fe8000812185c */
        /* <DEDUP_REMOVED lines=26> */
[----:B------:R-:W5:Y:S04]  /*9b10*/  LDL.LU.64 R2, [R1+0x790] ;  /* 0x0007900001027983 */ /* 0x000f680000300a00 */
[----:B------:R-:W2:Y:S04]  /*9b20*/  LDL.LU.64 R16, [R1+0x788] ;  /* 0x0007880001107983 */ /* 0x000ea80000300a00 */
[----:B------:R-:W5:Y:S04]  /*9b30*/  LDL.LU.64 R4, [R1+0x780] ;  /* 0x0007800001047983 */ /* 0x000f680000300a00 */
[----:B------:R-:W-:Y:S04]  /*9b40*/  LDGSTS.E [R14+0x7200], desc[UR28][R6.64], P0 ;  /* 0x07200000060e7fae */ /* 0x000fe8000812185c */
[----:B------:R-:W-:Y:S04]  /*9b50*/  LDGSTS.E [R14+0x7600], desc[UR28][R8.64], P0 ;  /* 0x07600000080e7fae */ /* 0x000fe8000812185c */
[----:B------:R-:W-:Y:S04]  /*9b60*/  LDGSTS.E [R14+0x7a00], desc[UR28][R10.64], P0 ;  /* 0x07a000000a0e7fae */ /* 0x000fe8000812185c */
[----:B------:R-:W5:Y:S04]  /*9b70*/  LDL.LU.64 R6, [R1+0x778] ;  /* 0x0007780001067983 */ /* 0x000f680000300a00 */
[----:B------:R-:W5:Y:S04]  /*9b80*/  LDL.LU.64 R8, [R1+0x770] ;  /* 0x0007700001087983 */ /* 0x000f680000300a00 */
[----:B------:R-:W5:Y:S04]  /*9b90*/  LDL.LU.64 R10, [R1+0x768] ;  /* 0x00076800010a7983 */ /* 0x000f680000300a00 */
[----:B------:R-:W-:Y:S04]  /*9ba0*/  LDGSTS.E [R14+0x7e00], desc[UR28][R22.64], P0 ;  /* 0x07e00000160e7fae */ /* 0x000fe8000812185c */
[----:B------:R-:W-:Y:S04]  /*9bb0*/  LDGSTS.E [R14+0x8200], desc[UR28][R20.64], P0 ;  /* 0x08200000140e7fae */ /* 0x000fe8000812185c */
[----:B------:R-:W-:Y:S04]  /*9bc0*/  LDGSTS.E [R14+0x8600], desc[UR28][R12.64], P0 ;  /* 0x086000000c0e7fae */ /* 0x000fe8000812185c */
[----:B------:R-:W5:Y:S04]  /*9bd0*/  LDL.LU.64 R22, [R1+0x760] ;  /* 0x0007600001167983 */ /* 0x000f680000300a00 */
[----:B------:R-:W5:Y:S04]  /*9be0*/  LDL.LU.64 R20, [R1+0x758] ;  /* 0x0007580001147983 */ /* 0x000f680000300a00 */
[----:B------:R-:W4:Y:S04]  /*9bf0*/  LDL.LU.64 R12, [R1+0x750] ;  /* 0x00075000010c7983 */ /* 0x000f280000300a00 */
[----:B------:R-:W-:Y:S04]  /*9c00*/  LDGSTS.E [R14+0x8a00], desc[UR28][R18.64], P0 ;  /* 0x08a00000120e7fae */ /* 0x000fe8000812185c */
[----:B------:R3:W-:Y:S04]  /*9c10*/  LDGSTS.E [R14+0x8e00], desc[UR28][R96.64], P0 ;  /* 0x08e00000600e7fae */ /* 0x0007e8000812185c */
        /* <DEDUP_REMOVED lines=27> */
[----:B------:R1:W5:Y:S04]  /*9dd0*/  LDL.LU.64 R18, [R1+0x748] ;  /* 0x0007480001127983 */ /* 0x0003680000300a00 */
[----:B--2---:R2:W-:Y:S01]  /*9de0*/  LDGSTS.E [R14+0xfe00], desc[UR28][R16.64], P0 ;  /* 0x0fe00000100e7fae */ /* 0x0045e2000812185c */
[----:B------:R-:W-:-:S03]  /*9df0*/  CS2R R24, SRZ ;  /* 0x0000000000187805 */ /* 0x000fc6000001ff00 */
[----:B------:R-:W0:Y:S04]  /*9e00*/  LDGDEPBAR ;  /* 0x00000000000079af */ /* 0x000e280000000000 */
[----:B------:R2:W5:Y:S04]  /*9e10*/  LDL.LU.64 R16, [R1+0x740] ;  /* 0x0007400001107983 */ /* 0x0005680000300a00 */
[----:B------:R2:W-:Y:S04]  /*9e20*/  STL [R1+0x8], RZ ;  /* 0x000008ff01007387 */ /* 0x0005e80000100800 */
        /* <DEDUP_REMOVED lines=124> */
[----:B------:R2:W-:Y:S01]  /*a5f0*/  STL [R1+0x1fc], RZ ;  /* 0x0001fcff01007387 */ /* 0x0005e20000100800 */
[----:B----4-:R-:W-:-:S02]  /*a600*/  ISETP.GE.AND P0, PT, R12, 0x20, PT ;  /* 0x000000200c00780c */ /* 0x010fc40003f06270 */
[----:B------:R-:W-:Y:S02]  /*a610*/  CS2R R26, SRZ ;  /* 0x00000000001a7805 */ /* 0x000fe4000001ff00 */
[----:B------:R-:W-:Y:S02]  /*a620*/  CS2R R28, SRZ ;  /* 0x00000000001c7805 */ /* 0x000fe4000001ff00 */
[----:B------:R-:W-:Y:S02]  /*a630*/  CS2R R30, SRZ ;  /* 0x00000000001e7805 */ /* 0x000fe4000001ff00 */
[----:B------:R-:W-:Y:S02]  /*a640*/  CS2R R32, SRZ ;  /* 0x0000000000207805 */ /* 0x000fe4000001ff00 */
[----:B-1----:R-:W-:Y:S02]  /*a650*/  CS2R R34, SRZ ;  /* 0x0000000000227805 */ /* 0x002fe4000001ff00 */
[----:B------:R-:W-:-:S02]  /*a660*/  CS2R R36, SRZ ;  /* 0x0000000000247805 */ /* 0x000fc4000001ff00 */
[----:B------:R-:W-:Y:S02]  /*a670*/  CS2R R38, SRZ ;  /* 0x0000000000267805 */ /* 0x000fe4000001ff00 */
[----:B------:R-:W-:Y:S02]  /*a680*/  CS2R R40, SRZ ;  /* 0x0000000000287805 */ /* 0x000fe4000001ff00 */
[----:B------:R-:W-:Y:S02]  /*a690*/  CS2R R42, SRZ ;  /* 0x00000000002a7805 */ /* 0x000fe4000001ff00 */
[----:B------:R-:W-:Y:S02]  /*a6a0*/  CS2R R44, SRZ ;  /* 0x00000000002c7805 */ /* 0x000fe4000001ff00 */
[----:B------:R-:W-:Y:S02]  /*a6b0*/  CS2R R46, SRZ ;  /* 0x00000000002e7805 */ /* 0x000fe4000001ff00 */
        /* <DEDUP_REMOVED lines=24> */
[----:B---3--:R-:W-:-:S02]  /*a840*/  CS2R R96, SRZ ;  /* 0x0000000000607805 */ /* 0x008fc4000001ff00 */
        /* <DEDUP_REMOVED lines=26> */
[----:B------:R-:W-:Y:S01]  /*a9f0*/  CS2R R150, SRZ ;  /* 0x0000000000967805 */ /* 0x000fe2000001ff00 */
[----:B--2---:R-:W-:Y:S06]  /*aa00*/  @!P0 BRA `(.L_x_0) ;  /* 0x0000005c00688947 */ /* 0x004fec0003800000 */
[----:B------:R-:W2:Y:S01]  /*aa10*/  LDL.LU R151, [R1+0x260] ;  /* 0x0002600001977983 */ /* 0x000ea20000300800 */
[----:B-----5:R-:W-:Y:S02]  /*aa20*/  SHF.R.S32.HI R25, RZ, 0x1f, R7 ;  /* 0x0000001fff197819 */ /* 0x020fe40000011407 */
[-C--:B------:R-:W-:Y:S02]  /*aa30*/  LEA R32, P2, R7, R0.reuse, 0x2 ;  /* 0x0000000007207211 */ /* 0x080fe400078410ff */
[----:B------:R-:W-:Y:S02]  /*aa40*/  SHF.R.S32.HI R24, RZ, 0x1f, R6 ;  /* 0x0000001fff187819 */ /* 0x000fe40000011406 */
[-C--:B------:R-:W-:Y:S02]  /*aa50*/  LEA R30, P1, R6, R0.reuse, 0x2 ;  /* 0x00000000061e7211 */ /* 0x080fe400078210ff */
[----:B------:R-:W-:Y:S02]  /*aa60*/  SHF.R.S32.HI R15, RZ, 0x1f, R2 ;  /* 0x0000001fff0f7819 */ /* 0x000fe40000011402 */
[----:B------:R-:W-:-:S02]  /*aa70*/  LEA R28, P0, R2, R0, 0x2 ;  /* 0x00000000021c7211 */ /* 0x000fc400078010ff */
[----:B------:R-:W-:Y:S02]  /*aa80*/  SHF.R.S32.HI R26, RZ, 0x1f, R12 ;  /* 0x0000001fff1a7819 */ /* 0x000fe4000001140c */
[----:B------:R-:W-:Y:S02]  /*aa90*/  LEA R27, P3, R11, R0, 0x2 ;  /* 0x000000000b1b7211 */ /* 0x000fe400078610ff */
[----:B------:R-:W-:Y:S02]  /*aaa0*/  LEA.HI R118, R26, R12, RZ, 0x5 ;  /* 0x0000000c1a767211 */ /* 0x000fe400078f28ff */
[----:B------:R-:W-:Y:S02]  /*aab0*/  SHF.R.S32.HI R12, RZ, 0x1f, R11 ;  /* 0x0000001fff0c7819 */ /* 0x000fe4000001140b */
[----:B------:R-:W-:Y:S02]  /*aac0*/  SHF.R.S32.HI R38, RZ, 0x1f, R13 ;  /* 0x0000001fff267819 */ /* 0x000fe4000001140d */
[----:B--2---:R-:W-:-:S04]  /*aad0*/  SHF.R.S32.HI R14, RZ, 0x1f, R151 ;  /* 0x0000001fff0e7819 */ /* 0x004fc80000011497 */
[----:B------:R-:W-:Y:S02]  /*aae0*/  SHF.L.U64.HI R14, R151, 0x2, R14 ;  /* 0x00000002970e7819 */ /* 0x000fe4000001020e */
[----:B------:R-:W1:Y:S02]  /*aaf0*/  S2R R151, SR_TID.X ;  /* 0x0000000000977919 */ /* 0x000e640000002100 */
[----:B------:R-:W-:Y:S02]  /*ab00*/  LEA.HI.X R34, R7, R14, R25, 0x2, P2 ;  /* 0x0000000e07227211 */ /* 0x000fe400010f1419 */
[----:B------:R-:W-:Y:S02]  /*ab10*/  SHF.R.S32.HI R7, RZ, 0x1f, R10 ;  /* 0x0000001fff077819 */ /* 0x000fe4000001140a */
[----:B------:R-:W-:Y:S02]  /*ab20*/  LEA R25, P2, R10, R0, 0x2 ;  /* 0x000000000a197211 */ /* 0x000fe400078410ff */
[----:B------:R-:W-:-:S02]  /*ab30*/  LEA.HI.X R36, R6, R14, R24, 0x2, P1 ;  /* 0x0000000e06247211 */ /* 0x000fc400008f1418 */
[----:B------:R-:W-:Y:S02]  /*ab40*/  SHF.R.S32.HI R6, RZ, 0x1f, R9 ;  /* 0x0000001fff067819 */ /* 0x000fe40000011409 */
[----:B------:R-:W-:Y:S02]  /*ab50*/  LEA R24, P1, R9, R0, 0x2 ;  /* 0x0000000009187211 */ /* 0x000fe400078210ff */
[----:B------:R-:W-:Y:S02]  /*ab60*/  LEA.HI.X R35, R2, R14, R15, 0x2, P0 ;  /* 0x0000000e02237211 */ /* 0x000fe400000f140f */
[----:B------:R-:W-:Y:S02]  /*ab70*/  SHF.R.S32.HI R2, RZ, 0x1f, R8 ;  /* 0x0000001fff027819 */ /* 0x000fe40000011408 */
[----:B------:R-:W-:Y:S02]  /*ab80*/  LEA R15, P0, R8, R0, 0x2 ;  /* 0x00000000080f7211 */ /* 0x000fe400078010ff */
[----:B------:R-:W-:-:S02]  /*ab90*/  LEA.HI.X R29, R10, R14, R7, 0x2, P2 ;  /* 0x0000000e0a1d7211 */ /* 0x000fc400010f1407 */
[-C--:B------:R-:W-:Y:S02]  /*aba0*/  LEA.HI.X R31, R9, R14.reuse, R6, 0x2, P1 ;  /* 0x0000000e091f7211 */ /* 0x080fe400008f1406 */
[-C--:B------:R-:W-:Y:S02]  /*abb0*/  LEA.HI.X R33, R8, R14.reuse, R2, 0x2, P0 ;  /* 0x0000000e08217211 */ /* 0x080fe400000f1402 */
[----:B------:R-:W-:Y:S02]  /*abc0*/  LEA.HI.X R26, R11, R14, R12, 0x2, P3 ;  /* 0x0000000e0b1a7211 */ /* 0x000fe400018f140c */
[----:B------:R-:W-:Y:S02]  /*abd0*/  LEA R11, P4, R13, R0, 0x2 ;  /* 0x000000000d0b7211 */ /* 0x000fe400078810ff */
[----:B-1----:R-:W-:-:S04]  /*abe0*/  SHF.R.U32.HI R151, RZ, 0x6, R151 ;  /* 0x00000006ff977819 */ /* 0x002fc80000011697 */
[----:B------:R-:W-:-:S04]  /*abf0*/  SGXT.U32 R151, R151, 0x1 ;  /* 0x000000019797781a */ /* 0x000fc80000000000 */
[C---:B------:R-:W-:Y:S02]  /*ac00*/  LOP3.LUT R148, R151.reuse, 0x1e, RZ, 0xfc, !PT ;  /* 0x0000001e97947812 */ /* 0x040fe400078efcff */
[C---:B------:R-:W-:Y:S02]  /*ac10*/  LOP3.LUT R149, R151.reuse, 0x1c, RZ, 0xfc, !PT ;  /* 0x0000001c97957812 */ /* 0x040fe400078efcff */
[C---:B------:R-:W-:Y:S01]  /*ac20*/  LOP3.LUT R150, R151.reuse, 0x1a, RZ, 0xfc, !PT ;  /* 0x0000001a97967812 */ /* 0x040fe200078efcff */
[-C--:B------:R-:W-:Y:S01]  /*ac30*/  IMAD R7, R148, R4.reuse, RZ ;  /* 0x0000000494077224 */ /* 0x080fe200078e02ff */
[----:B------:R-:W-:Y:S01]  /*ac40*/  LOP3.LUT R151, R151, 0x18, RZ, 0xfc, !PT ;  /* 0x0000001897977812 */ /* 0x000fe200078efcff */
[-C--:B------:R-:W-:Y:S02]  /*ac50*/  IMAD R9, R149, R4.reuse, RZ ;  /* 0x0000000495097224 */ /* 0x080fe400078e02ff */
[----:B------:R-:W-:Y:S02]  /*ac60*/  IMAD.SHL.U32 R2, R7, 0x4, RZ ;  /* 0x0000000407027824 */ /* 0x000fe400078e00ff */
[----:B------:R-:W-:-:S02]  /*ac70*/  IMAD R37, R151, R4, RZ ;  /* 0x0000000497257224 */ /* 0x000fc400078e02ff */
[----:B------:R-:W-:Y:S01]  /*ac80*/  IMAD R10, R150, R4, RZ ;  /* 0x00000004960a7224 */ /* 0x000fe200078e02ff */
[--C-:B------:R-:W-:Y:S01]  /*ac90*/  IADD3 R39, P5, P6, R2, UR6, R0.reuse ;  /* 0x0000000602277c10 */ /* 0x100fe2000febe000 */
[----:B------:R-:W-:Y:S02]  /*aca0*/  IMAD.SHL.U32 R6, R9, 0x4, RZ ;  /* 0x0000000409067824 */ /* 0x000fe400078e00ff */
[----:B------:R-:W-:Y:S02]  /*acb0*/  IMAD.HI R7, R7, 0x4, RZ ;  /* 0x0000000407077827 */ /* 0x000fe400078e02ff */
[----:B------:R-:W-:Y:S01]  /*acc0*/  STL [R1+0x480], R39 ;  /* 0x0004802701007387 */ /* 0x000fe20000100800 */
[----:B------:R-:W-:Y:S01]  /*acd0*/  IADD3 R6, P2, P3, R6, UR6, R0 ;  /* 0x0000000606067c10 */ /* 0x000fe2000fb5e000 */
[----:B------:R-:W-:Y:S02]  /*ace0*/  IMAD.SHL.U32 R8, R37, 0x4, RZ ;  /* 0x0000000425087824 */ /* 0x000fe400078e00ff */
[----:B------:R-:W-:-:S02]  /*acf0*/  IMAD.SHL.U32 R12, R10, 0x4, RZ ;  /* 0x000000040a0c7824 */ /* 0x000fc400078e00ff */
[----:B------:R-:W-:Y:S01]  /*ad00*/  IMAD.HI R9, R9, 0x4, RZ ;  /* 0x0000000409097827 */ /* 0x000fe200078e02ff */
[----:B------:R1:W-:Y:S02]  /*ad10*/  STL [R1+0x4ac], R6 ;  /* 0x0004ac0601007387 */ /* 0x0003e40000100800 */
[----:B------:R-:W-:Y:S01]  /*ad20*/  IADD3 R12, P0, P1, R12, UR6, R0 ;  /* 0x000000060c0c7c10 */ /* 0x000fe2000f91e000 */
[----:B------:R-:W-:Y:S01]  /*ad30*/  IMAD.HI R2, R37, 0x4, RZ ;  /* 0x0000000425027827 */ /* 0x000fe200078e02ff */
[----:B------:R-:W-:Y:S02]  /*ad40*/  IADD3.X R37, R7, UR7, R14, P5, P6 ;  /* 0x0000000707257c10 */ /* 0x000fe4000afec40e */
[----:B------:R-:W-:Y:S01]  /*ad50*/  IADD3 R7, P5, P6, R8, UR6, R0 ;  /* 0x0000000608077c10 */ /* 0x000fe2000febe000 */
[----:B------:R-:W-:Y:S01]  /*ad60*/  IMAD.HI R10, R10, 0x4, RZ ;  /* 0x000000040a0a7827 */ /* 0x000fe200078e02ff */
[----:B------:R-:W-:Y:S01]  /*ad70*/  IADD3.X R0, R9, UR7, R14, P2, P3 ;  /* 0x0000000709007c10 */ /* 0x000fe200097e640e */
[----:B------:R-:W-:Y:S01]  /*ad80*/  STL [R1+0x478], R37 ;  /* 0x0004782501007387 */ /* 0x000fe20000100800 */
[----:B-1----:R-:W-:Y:S01]  /*ad90*/  LEA.HI.X R6, R13, R14, R38, 0x2, P4 ;  /* 0x0000000e0d067211 */ /* 0x002fe200020f1426 */
[----:B------:R-:W-:Y:S01]  /*ada0*/  IMAD.SHL.U32 R4, R4, 0x20, RZ ;  /* 0x0000002004047824 */ /* 0x000fe200078e00ff */
[----:B------:R-:W-:Y:S01]  /*adb0*/  IADD3.X R13, R2, UR7, R14, P5, P6 ;  /* 0x00000007020d7c10 */ /* 0x000fe2000afec40e */
[----:B------:R1:W-:Y:S01]  /*adc0*/  STL [R1+0x47c], R7 ;  /* 0x00047c0701007387 */ /* 0x0003e20000100800 */
[----:B------:R-:W-:-:S02]  /*add0*/  IADD3 R2, P6, R28, UR6, RZ ;  /* 0x000000061c027c10 */ /* 0x000fc4000ffde0ff */
[----:B------:R-:W-:Y:S01]  /*ade0*/  IADD3.X R10, R10, UR7, R14, P0, P1 ;  /* 0x000000070a0a7c10 */ /* 0x000fe200087e240e */
[----:B------:R2:W-:Y:S01]  /*adf0*/  STL [R1+0x48c], R0 ;  /* 0x00048c0001007387 */ /* 0x0005e20000100800 */
[----:B------:R-:W-:-:S03]  /*ae00*/  IADD3.X R14, R35, UR7, RZ, P6, !PT ;  /* 0x00000007230e7c10 */ /* 0x000fc6000b7fe4ff */
[----:B------:R3:W-:Y:S01]  /*ae10*/  STL [R1+0x474], R2 ;  /* 0x0004740201007387 */ /* 0x0007e20000100800 */
[----:B-1----:R-:W-:Y:S01]  /*ae20*/  IADD3 R7, P5, R30, UR6, RZ ;  /* 0x000000061e077c10 */ /* 0x002fe2000ffbe0ff */
[----:B--2---:R-:W-:Y:S01]  /*ae30*/  IMAD.SHL.U32 R0, R5, 0x20, RZ ;  /* 0x0000002005007824 */ /* 0x004fe200078e00ff */
[----:B------:R-:W-:-:S03]  /*ae40*/  IADD3 R5, P4, R32, UR6, RZ ;  /* 0x0000000620057c10 */ /* 0x000fc6000ff9e0ff */
[----:B------:R1:W-:Y:S01]  /*ae50*/  STL [R1+0x4b4], R7 ;  /* 0x0004b40701007387 */ /* 0x0003e20000100800 */
[----:B---3--:R-:W-:-:S03]  /*ae60*/  IADD3 R2, P3, R15, UR6, RZ ;  /* 0x000000060f027c10 */ /* 0x008fc6000ff7e0ff */
[----:B------:R2:W-:Y:S04]  /*ae70*/  STL [R1+0x4b8], R5 ;  /* 0x0004b80501007387 */ /* 0x0005e80000100800 */
[----:B------:R3:W-:Y:S01]  /*ae80*/  STL [R1+0x49c], R2 ;  /* 0x00049c0201007387 */ /* 0x0007e20000100800 */
[----:B-1----:R-:W-:Y:S02]  /*ae90*/  IADD3 R7, P2, R24, UR6, RZ ;  /* 0x0000000618077c10 */ /* 0x002fe4000ff5e0ff */
[----:B--2---:R-:W-:-:S03]  /*aea0*/  IADD3 R5, P1, R25, UR6, RZ ;  /* 0x0000000619057c10 */ /* 0x004fc6000ff3e0ff */
[----:B------:R1:W-:Y:S01]  /*aeb0*/  STL [R1+0x4bc], R7 ;  /* 0x0004bc0701007387 */ /* 0x0003e20000100800 */
[----:B---3--:R-:W-:-:S03]  /*aec0*/  IADD3 R2, P0, R27, UR6, RZ ;  /* 0x000000061b027c10 */ /* 0x008fc6000ff1e0ff */
[----:B------:R2:W-:Y:S04]  /*aed0*/  STL [R1+0x4c0], R5 ;  /* 0x0004c00501007387 */ /* 0x0005e80000100800 */
[----:B------:R3:W-:Y:S01]  /*aee0*/  STL [R1+0x4b0], R2 ;  /* 0x0004b00201007387 */ /* 0x0007e20000100800 */
[----:B-1----:R-:W-:Y:S02]  /*aef0*/  IADD3.X R7, R34, UR7, RZ, P4, !PT ;  /* 0x0000000722077c10 */ /* 0x002fe4000a7fe4ff */
[----:B--2---:R-:W-:Y:S02]  /*af00*/  IADD3 R5, P6, R11, UR6, RZ ;  /* 0x000000060b057c10 */ /* 0x004fe4000ffde0ff */
[----:B---3--:R-:W-:-:S03]  /*af10*/  IADD3.X R2, R36, UR7, RZ, P5, !PT ;  /* 0x0000000724027c10 */ /* 0x008fc6000affe4ff */
[----:B------:R1:W-:Y:S04]  /*af20*/  STL [R1+0x4a8], R5 ;  /* 0x0004a80501007387 */ /* 0x0003e80000100800 */
[----:B------:R2:W-:Y:S04]  /*af30*/  STL [R1+0x494], R2 ;  /* 0x0004940201007387 */ /* 0x0005e80000100800 */
[----:B------:R3:W-:Y:S01]  /*af40*/  STL [R1+0x498], R7 ;  /* 0x0004980701007387 */ /* 0x0007e20000100800 */
[----:B-1----:R-:W-:Y:S02]  /*af50*/  IADD3.X R5, R33, UR7, RZ, P3, !PT ;  /* 0x0000000721057c10 */ /* 0x002fe40009ffe4ff */
[----:B--2---:R-:W-:-:S03]  /*af60*/  IADD3.X R2, R31, UR7, RZ, P2, !PT ;  /* 0x000000071f027c10 */ /* 0x004fc600097fe4ff */
[----:B------:R1:W-:Y:S01]  /*af70*/  STL [R1+0x484], R5 ;  /* 0x0004840501007387 */ /* 0x0003e20000100800 */
[----:B---3--:R-:W-:-:S03]  /*af80*/  IADD3.X R7, R29, UR7, RZ, P1, !PT ;  /* 0x000000071d077c10 */ /* 0x008fc60008ffe4ff */
[----:B------:R2:W-:Y:S04]  /*af90*/  STL [R1+0x4a0], R2 ;  /* 0x0004a00201007387 */ /* 0x0005e80000100800 */
[----:B------:R3:W-:Y:S01]  /*afa0*/  STL [R1+0x4a4], R7 ;  /* 0x0004a40701007387 */ /* 0x0007e20000100800 */
[----:B-1----:R-:W-:Y:S02]  /*afb0*/  IADD3.X R5, R26, UR7, RZ, P0, !PT ;  /* 0x000000071a057c10 */ /* 0x002fe400087fe4ff */
[----:B--2---:R-:W-:-:S03]  /*afc0*/  IADD3.X R2, R6, UR7, RZ, P6, !PT ;  /* 0x0000000706027c10 */ /* 0x004fc6000b7fe4ff */
[----:B------:R-:W-:Y:S04]  /*afd0*/  STL [R1+0x490], R5 ;  /* 0x0004900501007387 */ /* 0x000fe80000100800 */
[----:B------:R-:W-:Y:S04]  /*afe0*/  STL.64 [R1+0x468], R16 ;  /* 0x0004681001007387 */ /* 0x000fe80000100a00 */
[----:B------:R-:W-:Y:S04]  /*aff0*/  STL [R1+0x488], R2 ;  /* 0x0004880201007387 */ /* 0x000fe80000100800 */
        /* <DEDUP_REMOVED lines=53> */
[----:B------:R-:W2:Y:S04]  /*b350*/  LDL.LU.64 R8, [R1+0x200] ;  /* 0x0002000001087983 */ /* 0x000ea80000300a00 */
[----:B---3--:R-:W3:Y:S04]  /*b360*/  LDL.LU.64 R6, [R1+0x208] ;  /* 0x0002080001067983 */ /* 0x008ee80000300a00 */
[----:B--2---:R1:W-:Y:S04]  /*b370*/  STL.64 [R1+0x2b8], R8 ;  /* 0x0002b80801007387 */ /* 0x0043e80000100a00 */
[----:B-1----:R-:W2:Y:S04]  /*b380*/  LDL.LU.64 R8, [R1+0x210] ;  /* 0x0002100001087983 */ /* 0x002ea80000300a00 */
[----:B---3--:R1:W-:Y:S04]  /*b390*/  STL.64 [R1+0x2b0], R6 ;  /* 0x0002b00601007387 */ /* 0x0083e80000100a00 */
[----:B-1----:R-:W3:Y:S04]  /*b3a0*/  LDL.LU.64 R6, [R1+0x218] ;  /* 0x0002180001067983 */ /* 0x002ee80000300a00 */
        /* <DEDUP_REMOVED lines=39> */
[----:B-1----:R-:W3:Y:S01]  /*b620*/  LDL.LU.64 R6, [R1+0x528] ;  /* 0x0005280001067983 */ /* 0x002ee20000300a00 */
[----:B------:R-:W-:-:S02]  /*b630*/  SHF.R.S32.HI R2, RZ, 0x5, R118 ;  /* 0x00000005ff027819 */ /* 0x000fc40000011476 */
        /* <DEDUP_REMOVED lines=63> */
[----:B------:R-:W-:Y:S01]  /*ba30*/  CS2R R150, SRZ ;  /* 0x0000000000967805 */ /* 0x000fe2000001ff00 */
[----:B------:R-:W-:Y:S01]  /*ba40*/  UIADD3 UR21, UR21, -0x20, URZ ;  /* 0xffffffe015157890 */ /* 0x000fe2000fffe03f */
[----:B------:R-:W-:Y:S01]  /*ba50*/  UMOV UR22, 0xffffffff ;  /* 0xffffffff00167882 */ /* 0x000fe20000000000 */
[----:B------:R-:W-:Y:S01]  /*ba60*/  UMOV UR4, URZ ;  /* 0x0000003f00047c82 */ /* 0x000fe20008000000 */
[----:B------:R-:W-:Y:S01]  /*ba70*/  UMOV UR5, URZ ;  /* 0x0000003f00057c82 */ /* 0x000fe20008000000 */
[----:B--2---:R-:W-:Y:S04]  /*ba80*/  STL.64 [R1+0x208], R8 ;  /* 0x0002080801007387 */ /* 0x004fe80000100a00 */
[----:B------:R1:W5:Y:S04]  /*ba90*/  LDL.LU.64 R250, [R1+0x530] ;  /* 0x0005300001fa7983 */ /* 0x0003680000300a00 */
[----:B---3--:R-:W-:Y:S04]  /*baa0*/  STL.64 [R1+0x200], R6 ;  /* 0x0002000601007387 */ /* 0x008fe80000100a00 */
[----:B------:R1:W5:Y:S04]  /*bab0*/  LDL.LU.64 R248, [R1+0x538] ;  /* 0x0005380001f87983 */ /* 0x0003680000300a00 */
        /* <DEDUP_REMOVED lines=52> */
[----:B------:R-:W-:Y:S04]  /*be00*/  STL [R1], RZ ;  /* 0x000000ff01007387 */ /* 0x000fe80000100800 */
[----:B------:R-:W-:Y:S04]  /*be10*/  STL [R1+0x4], RZ ;  /* 0x000004ff01007387 */ /* 0x000fe80000100800 */
        /* <DEDUP_REMOVED lines=126> */
[----:B------:R2:W-:Y:S02]  /*c600*/  STL [R1+0x4c8], R2 ;  /* 0x0004c80201007387 */ /* 0x0005e40000100800 */
[----:B--2---:R-:W-:-:S05]  /*c610*/  VIADD R2, R2, 0xffffffff ;  /* 0xffffffff02027836 */ /* 0x004fca0000000000 */
[----:B------:R1:W-:Y:S02]  /*c620*/  STL [R1+0x4cc], R2 ;  /* 0x0004cc0201007387 */ /* 0x0003e40000100800 */
.L_x_1:
[----:B-----5:R-:W-:Y:S01]  /*c630*/  STL.64 [R1+0xa70], R250 ;  /* 0x000a70fa01007387 */ /* 0x020fe20000100a00 */
[----:B------:R-:W-:Y:S01]  /*c640*/  UIADD3 UR22, UR22, 0x1, URZ ;  /* 0x0000000116167890 */ /* 0x000fe2000fffe03f */
[----:B------:R-:W-:-:S04]  /*c650*/  DEPBAR.LE SB0, 0x0 ;  /* 0x000080000000791a */ /* 0x000fc80000000000 */
        /* <DEDUP_REMOVED lines=62> */
[----:B------:R2:W-:Y:S04]  /*ca40*/  STL.64 [R1+0x878], R124 ;  /* 0x0008787c01007387 */ /* 0x0005e80000100a00 */
[----:B--2---:R-:W2:Y:S04]  /*ca50*/  LDL.LU.64 R124, [R1] ;  /* 0x00000000017c7983 */ /* 0x004ea80000300a00 */
[----:B------:R-:W2:Y:S04]  /*ca60*/  LDL.LU.64 R126, [R1+0x8] ;  /* 0x00000800017e7983 */ /* 0x000ea80000300a00 */
        /* <DEDUP_REMOVED lines=61> */
[----:B------:R-:W2:Y:S01]  /*ce40*/  LDL.LU.64 R250, [R1+0x1f8] ;  /* 0x0001f80001fa7983 */ /* 0x000ea20000300a00 */
[----:B------:R-:W-:Y:S01]  /*ce50*/  UISETP.GT.AND UP0, UPT, UR22, 0x1, UPT ;  /* 0x000000011600788c */ /* 0x000fe2000bf04270 */
[----:B------:R-:W-:Y:S01]  /*ce60*/  UMOV UR19, 0x40000040 ;  /* 0x4000004000137882 */ /* 0x000fe20000000000 */
[----:B------:R-:W-:Y:S02]  /*ce70*/  BAR.SYNC.DEFER_BLOCKING 0x0 ;  /* 0x0000000000007b1d */ /* 0x000fe40000010000 */
[----:B------:R-:W-:-:S04]  /*ce80*/  USEL UR22, UR22, URZ, !UP0 ;  /* 0x0000003f16167287 */ /* 0x000fc8000c000000 */
[----:B------:R-:W-:Y:S02]  /*ce90*/  ULEA UR6, UR22, UR20, 0xd ;  /* 0x0000001416067291 */ /* 0x000fe4000f8e683f */
[----:B------:R-:W-:Y:S01]  /*cea0*/  ULEA UR7, UR22, UR20, 0x10 ;  /* 0x0000001416077291 */ /* 0x000fe2000f8e803f */
[----:B------:R-:W-:Y:S01]  /*ceb0*/  STL.64 [R1+0x870], R20 ;  /* 0x0008701401007387 */ /* 0x000fe20000100a00 */
[----:B------:R-:W-:Y:S02]  /*cec0*/  UIADD3 UR6, UR6, 0x20000, URZ ;  /* 0x0002000006067890 */ /* 0x000fe4000fffe03f */
[----:B------:R-:W-:Y:S01]  /*ced0*/  USHF.R.U32.HI UR7, URZ, 0x4, UR7 ;  /* 0x000000043f077899 */ /* 0x000fe20008011607 */
[----:B------:R-:W-:Y:S01]  /*cee0*/  STL.64 [R1+0x868], R16 ;  /* 0x0008681001007387 */ /* 0x000fe20000100a00 */
[----:B------:R-:W-:Y:S02]  /*cef0*/  USHF.R.U32.HI UR6, URZ, 0x4, UR6 ;  /* 0x000000043f067899 */ /* 0x000fe40008011606 */
[----:B------:R-:W-:-:S02]  /*cf00*/  USGXT.U32 UR18, UR7, 0xe ;  /* 0x0000000e0712789a */ /* 0x000fc40008000000 */
[----:B------:R-:W-:Y:S01]  /*cf10*/  USGXT.U32 UR16, UR6, 0xe ;  /* 0x0000000e0610789a */ /* 0x000fe20008000000 */
[----:B------:R-:W-:Y:S01]  /*cf20*/  UMOV UR17, 0x40000040 ;  /* 0x4000004000117882 */ /* 0x000fe20000000000 */
[----:B------:R-:W-:Y:S02]  /*cf30*/  UIADD3 UR10, UP1, UR18, 0x2, URZ ;  /* 0x00000002120a7890 */ /* 0x000fe4000ff3e03f */
[----:B------:R-:W-:Y:S01]  /*cf40*/  UIADD3 UR8, UP0, UR16, 0x2, URZ ;  /* 0x0000000210087890 */ /* 0x000fe2000ff1e03f */
[----:B------:R-:W-:Y:S01]  /*cf50*/  UMOV UR6, URZ ;  /* 0x0000003f00067c82 */ /* 0x000fe20008000000 */
[----:B------:R-:W-:Y:S02]  /*cf60*/  UMOV UR7, URZ ;  /* 0x0000003f00077c82 */ /* 0x000fe40008000000 */
[----:B------:R-:W-:Y:S02]  /*cf70*/  UIADD3.X UR9, UR6, 0x40000040, URZ, UP0, !UPT ;  /* 0x4000004006097890 */ /* 0x000fe400087fe43f */
[----:B------:R-:W-:-:S02]  /*cf80*/  UIADD3.X UR11, UR7, 0x40000040, URZ, UP1, !UPT ;  /* 0x40000040070b7890 */ /* 0x000fc40008ffe43f */
[----:B------:R-:W-:Y:S02]  /*cf90*/  UIADD3.64 UR24, UR8, 0x2, URZ ;  /* 0x0000000208187897 */ /* 0x000fe4000fffe03f */
[----:B------:R-:W-:Y:S02]  /*cfa0*/  UIADD3.64 UR26, UR10, 0x2, URZ ;  /* 0x000000020a1a7897 */ /* 0x000fe4000fffe03f */
[----:B------:R-:W-:Y:S02]  /*cfb0*/  UIADD3.64 UR14, UR10, 0x4, URZ ;  /* 0x000000040a0e7897 */ /* 0x000fe4000fffe03f */
[----:B------:R-:W-:Y:S01]  /*cfc0*/  UIADD3.64 UR12, UR8, 0x4, URZ ;  /* 0x00000004080c7897 */ /* 0x000fe2000fffe03f */
[----:B--2---:R-:W-:-:S06]  /*cfd0*/  WARPGROUP.ARRIVE ;  /* 0x00000000000079c5 */ /* 0x004fcc0000000000 */
[----:B------:R-:W-:Y:S03]  /*cfe0*/  HGMMA.64x256x8.F32.TF32 R124, gdesc[UR16], R124, gsb0 ;  /* 0x07e00000107c79f0 */ /* 0x000fe6000800287c */
[----:B------:R-:W-:Y:S02]  /*cff0*/  WARPGROUP.DEPBAR.LE gsb0, 0x0 ;  /* 0x00008000000079c5 */ /* 0x000fe40000010000 */
[----:B------:R-:W-:-:S15]  /*d000*/  WARPGROUP.ARRIVE ;  /* 0x00000000000079c5 */ /* 0x000fde0000000000 */
[----:B------:R-:W-:-:S08]  /*d010*/  NOP ;  /* 0x0000000000007918 */ /* 0x000fd00000000000 */
        /* <DEDUP_REMOVED lines=10> */
[----:B------:R-:W-:Y:S04]  /*d0c0*/  STL.64 [R1], R124 ;  /* 0x0000007c01007387 */ /* 0x000fe80000100a00 */
        /* <DEDUP_REMOVED lines=63> */
[----:B--2---:R-:W2:Y:S04]  /*d4c0*/  LDL.LU.64 R250, [R1+0xa70] ;  /* 0x000a700001fa7983 */ /* 0x004ea80000300a00 */
[----:B------:R-:W3:Y:S04]  /*d4d0*/  LDL.LU.64 R248, [R1+0xa68] ;  /* 0x000a680001f87983 */ /* 0x000ee80000300a00 */
[----:B------:R-:W4:Y:S04]  /*d4e0*/  LDL.LU.64 R246, [R1+0xa60] ;  /* 0x000a600001f67983 */ /* 0x000f280000300a00 */
[----:B------:R-:W3:Y:S04]  /*d4f0*/  LDL.LU.64 R244, [R1+0xa58] ;  /* 0x000a580001f47983 */ /* 0x000ee80000300a00 */
        /* <DEDUP_REMOVED lines=60> */
[----:B------:R-:W-:-:S02]  /*d8c0*/  UIADD3.64 UR18, UR10, 0x7fe, URZ ;  /* 0x000007fe0a127897 */ /* 0x000fc4000fffe03f */
[----:B------:R-:W-:Y:S01]  /*d8d0*/  UIADD3.64 UR26, UR10, 0x802, URZ ;  /* 0x000008020a1a7897 */ /* 0x000fe2000fffe03f */
[----:B-1----:R-:W4:Y:S04]  /*d8e0*/  LDL R2, [R1+0x4cc] ;  /* 0x0004cc0001027983 */ /* 0x002f280000100800 */
[----:B------:R-:W3:Y:S04]  /*d8f0*/  LDL.LU.64 R20, [R1+0x468] ;  /* 0x0004680001147983 */ /* 0x000ee80000300a00 */
[----:B------:R-:W3:Y:S01]  /*d900*/  LDL.LU.64 R16, [R1+0x460] ;  /* 0x0004600001107983 */ /* 0x000ee20000300a00 */
[----:B------:R-:W-:Y:S01]  /*d910*/  UIADD3.64 UR14, UR10, 0x804, URZ ;  /* 0x000008040a0e7897 */ /* 0x000fe2000fffe03f */
[----:B------:R-:W1:Y:S01]  /*d920*/  S2R R5, SR_TID.X ;  /* 0x0000000000057919 */ /* 0x000e620000002100 */
[----:B------:R-:W1:Y:S01]  /*d930*/  S2R R15, SR_TID.X ;  /* 0x00000000000f7919 */ /* 0x000e620000002100 */
[----:B------:R-:W3:Y:S01]  /*d940*/  LDL.LU R8, [R1+0x488] ;  /* 0x0004880001087983 */ /* 0x000ee20000300800 */
[----:B-1----:R-:W-:-:S04]  /*d950*/  SHF.R.U32.HI R5, RZ, 0x6, R5 ;  /* 0x00000006ff057819 */ /* 0x002fc80000011605 */
[----:B------:R-:W-:Y:S02]  /*d960*/  SGXT.U32 R5, R5, 0x1 ;  /* 0x000000010505781a */ /* 0x000fe40000000000 */
[----:B------:R-:W-:Y:S02]  /*d970*/  SHF.R.U32.HI R15, RZ, 0x6, R15 ;  /* 0x00000006ff0f7819 */ /* 0x000fe4000001160f */
[----:B------:R-:W-:Y:S02]  /*d980*/  LOP3.LUT R6, R5, 0x2, RZ, 0xfc, !PT ;  /* 0x0000000205067812 */ /* 0x000fe400078efcff */
[----:B------:R-:W-:Y:S02]  /*d990*/  SGXT.U32 R15, R15, 0x1 ;  /* 0x000000010f0f781a */ /* 0x000fe40000000000 */
[----:B------:R-:W-:Y:S01]  /*d9a0*/  ISETP.GE.AND P2, PT, R6, UR21, PT ;  /* 0x0000001506007c0c */ /* 0x000fe2000bf46270 */
[----:B--2---:R-:W-:Y:S01]  /*d9b0*/  WARPGROUP.ARRIVE ;  /* 0x00000000000079c5 */ /* 0x004fe20000000000 */
[----:B------:R-:W-:-:S02]  /*d9c0*/  ISETP.GE.AND P1, PT, R15, UR21, PT ;  /* 0x000000150f007c0c */ /* 0x000fc4000bf26270 */
[----:B------:R-:W-:Y:S02]  /*d9d0*/  LOP3.LUT R5, R5, 0x4, RZ, 0xfc, !PT ;  /* 0x0000000405057812 */ /* 0x000fe400078efcff */
[----:B----4-:R-:W-:Y:S01]  /*d9e0*/  ISETP.LE.AND P0, PT, R2, UR5, PT ;  /* 0x0000000502007c0c */ /* 0x010fe2000bf03270 */
[----:B------:R-:W-:Y:S01]  /*d9f0*/  HGMMA.64x256x8.F32.TF32 R24, gdesc[UR16], R24, gsb0 ;  /* 0x07e00000101879f0 */ /* 0x000fe20008002818 */
[----:B------:R-:W-:Y:S02]  /*da00*/  UIADD3.64 UR18, UR10, 0x800, URZ ;  /* 0x000008000a127897 */ /* 0x000fe4000fffe03f */
[----:B------:R-:W1:Y:S01]  /*da10*/  S2R R6, SR_TID.X ;  /* 0x0000000000067919 */ /* 0x000e620000002100 */
[----:B------:R-:W-:Y:S01]  /*da20*/  UMOV UR16, UR8 ;  /* 0x0000000800107c82 */ /* 0x000fe20008000000 */
[----:B------:R-:W-:Y:S01]  /*da30*/  UMOV UR17, UR9 ;  /* 0x0000000900117c82 */ /* 0x000fe20008000000 */
[----:B------:R-:W-:Y:S02]  /*da40*/  SEL R2, RZ, 0x4, P1 ;  /* 0x00000004ff027807 */ /* 0x000fe40000800000 */
[----:B------:R-:W-:Y:S01]  /*da50*/  ISETP.GE.AND P3, PT, R5, UR21, PT ;  /* 0x0000001505007c0c */ /* 0x000fe2000bf66270 */
[----:B------:R-:W-:-:S02]  /*da60*/  WARPGROUP.DEPBAR.LE gsb0, 0x0 ;  /* 0x00008000000079c5 */ /* 0x000fc40000010000 */
[----:B------:R-:W-:Y:S01]  /*da70*/  WARPGROUP.ARRIVE ;  /* 0x00000000000079c5 */ /* 0x000fe20000000000 */
[----:B-1----:R-:W-:Y:S02]  /*da80*/  SHF.R.U32.HI R6, RZ, 0x6, R6 ;  /* 0x00000006ff067819 */ /* 0x002fe40000011606 */
[----:B------:R-:W-:-:S14]  /*da90*/  SEL R2, R2, RZ, !P0 ;  /* 0x000000ff02027207 */ /* 0x000fdc0004000000 */
[----:B------:R-:W-:Y:S01]  /*daa0*/  HGMMA.64x256x8.F32.TF32 R24, gdesc[UR16], R24, gsb0 ;  /* 0x07e00000101879f0 */ /* 0x000fe20008002818 */
[----:B------:R-:W-:Y:S02]  /*dab0*/  SGXT.U32 R6, R6, 0x1 ;  /* 0x000000010606781a */ /* 0x000fe40000000000 */
[----:B------:R-:W-:Y:S02]  /*dac0*/  SEL R5, RZ, 0x4, P2 ;  /* 0x00000004ff057807 */ /* 0x000fe40001000000 */
[----:B------:R-:W-:Y:S01]  /*dad0*/  ISETP.NE.U32.AND P1, PT, R2, RZ, PT ;  /* 0x000000ff0200720c */ /* 0x000fe20003f25070 */
[----:B------:R-:W-:Y:S02]  /*dae0*/  WARPGROUP.DEPBAR.LE gsb0, 0x0 ;  /* 0x00008000000079c5 */ /* 0x000fe40000010000 */
[----:B------:R-:W-:-:S15]  /*daf0*/  WARPGROUP.ARRIVE ;  /* 0x00000000000079c5 */ /* 0x000fde0000000000 */
[----:B------:R-:W-:-:S05]  /*db00*/  NOP ;  /* 0x0000000000007918 */ /* 0x000fca0000000000 */
[----:B------:R-:W-:Y:S01]  /*db10*/  HGMMA.64x256x8.F32.TF32 R24, gdesc[UR24], R24, gsb0 ;  /* 0x07e00000181879f0 */ /* 0x000fe20008002818 */
[C---:B------:R-:W-:Y:S02]  /*db20*/  LOP3.LUT R7, R6.reuse, 0x6, RZ, 0xfc, !PT ;  /* 0x0000000606077812 */ /* 0x040fe400078efcff */
[----:B------:R-:W-:-:S04]  /*db30*/  LOP3.LUT R6, R6, 0x8, RZ, 0xfc, !PT ;  /* 0x0000000806067812 */ /* 0x000fc800078efcff */
[----:B------:R-:W-:Y:S02]  /*db40*/  ISETP.GE.AND P5, PT, R6, UR21, PT ;  /* 0x0000001506007c0c */ /* 0x000fe4000bfa6270 */
[----:B------:R-:W1:Y:S01]  /*db50*/  S2R R6, SR_TID.X ;  /* 0x0000000000067919 */ /* 0x000e620000002100 */
[----:B------:R-:W-:Y:S02]  /*db60*/  SEL R5, R5, RZ, !P0 ;  /* 0x000000ff05057207 */ /* 0x000fe40004000000 */
[----:B------:R-:W-:Y:S02]  /*db70*/  ISETP.GE.AND P4, PT, R7, UR21, PT ;  /* 0x0000001507007c0c */ /* 0x000fe4000bf86270 */
[----:B------:R-:W-:Y:S02]  /*db80*/  SEL R2, RZ, 0x4, P3 ;  /* 0x00000004ff027807 */ /* 0x000fe40001800000 */
[----:B------:R-:W-:Y:S02]  /*db90*/  ISETP.NE.U32.AND P2, PT, R5, RZ, PT ;  /* 0x000000ff0500720c */ /* 0x000fe40003f45070 */
[----:B------:R-:W-:-:S02]  /*dba0*/  SEL R5, RZ, 0x4, P4 ;  /* 0x00000004ff057807 */ /* 0x000fc40002000000 */
[----:B------:R-:W-:Y:S02]  /*dbb0*/  SEL R2, R2, RZ, !P0 ;  /* 0x000000ff02027207 */ /* 0x000fe40004000000 */
[----:B------:R-:W-:Y:S01]  /*dbc0*/  SEL R5, R5, RZ, !P0 ;  /* 0x000000ff05057207 */ /* 0x000fe20004000000 */
[----:B---3--:R-:W-:Y:S01]  /*dbd0*/  IMAD.WIDE R20, R4, 0x4, R20 ;  /* 0x0000000404147825 */ /* 0x008fe200078e0214 */
[----:B------:R-:W-:Y:S02]  /*dbe0*/  ISETP.NE.U32.AND P3, PT, R2, RZ, PT ;  /* 0x000000ff0200720c */ /* 0x000fe40003f65070 */
[----:B------:R-:W-:Y:S01]  /*dbf0*/  SEL R2, RZ, 0x4, P5 ;  /* 0x00000004ff027807 */ /* 0x000fe20002800000 */
[----:B------:R-:W-:Y:S01]  /*dc00*/  IMAD.WIDE R16, R4, 0x4, R16 ;  /* 0x0000000404107825 */ /* 0x000fe200078e0210 */
[----:B------:R-:W-:Y:S02]  /*dc10*/  ISETP.NE.U32.AND P5, PT, R5, RZ, PT ;  /* 0x000000ff0500720c */ /* 0x000fe40003fa5070 */
[----:B------:R-:W2:Y:S04]  /*dc20*/  LDL.LU R5, [R1+0x4a8] ;  /* 0x0004a80001057983 */ /* 0x000ea80000300800 */
[----:B------:R-:W3:Y:S01]  /*dc30*/  LDL.LU R7, [R1+0x490] ;  /* 0x0004900001077983 */ /* 0x000ee20000300800 */
[----:B-1----:R-:W-:-:S04]  /*dc40*/  SHF.R.U32.HI R6, RZ, 0x6, R6 ;  /* 0x00000006ff067819 */ /* 0x002fc80000011606 */
[----:B------:R-:W-:-:S04]  /*dc50*/  SGXT.U32 R6, R6, 0x1 ;  /* 0x000000010606781a */ /* 0x000fc80000000000 */
[----:B------:R-:W-:-:S04]  /*dc60*/  LOP3.LUT R6, R6, 0xa, RZ, 0xfc, !PT ;  /* 0x0000000a06067812 */ /* 0x000fc800078efcff */
[----:B------:R-:W-:Y:S02]  /*dc70*/  ISETP.GE.AND P6, PT, R6, UR21, PT ;  /* 0x0000001506007c0c */ /* 0x000fe4000bfc6270 */
[----:B------:R-:W3:Y:S04]  /*dc80*/  LDL.LU R6, [R1+0x4b0] ;  /* 0x0004b00001067983 */ /* 0x000ee80000300800 */
[----:B------:R-:W-:Y:S04]  /*dc90*/  STL.64 [R1+0x468], R20 ;  /* 0x0004681401007387 */ /* 0x000fe80000100a00 */
[----:B------:R-:W-:Y:S01]  /*dca0*/  STL.64 [R1+0x460], R16 ;  /* 0x0004601001007387 */ /* 0x000fe20000100a00 */
[----:B------:R-:W-:-:S02]  /*dcb0*/  WARPGROUP.DEPBAR.LE gsb0, 0x0 ;  /* 0x00008000000079c5 */ /* 0x000fc40000010000 */
[----:B------:R-:W-:-:S06]  /*dcc0*/  WARPGROUP.ARRIVE ;  /* 0x00000000000079c5 */ /* 0x000fcc0000000000 */
[----:B------:R-:W-:Y:S03]  /*dcd0*/  HGMMA.64x256x8.F32.TF32 R24, gdesc[UR12], R24, gsb0 ;  /* 0x07e000000c1879f0 */ /* 0x000fe60008002818 */
[----:B------:R-:W-:Y:S02]  /*dce0*/  WARPGROUP.DEPBAR.LE gsb0, 0x0 ;  /* 0x00008000000079c5 */ /* 0x000fe40000010000 */
[----:B------:R1:W-:Y:S04]  /*dcf0*/  STL.64 [R1+0x860], R78 ;  /* 0x0008604e01007387 */ /* 0x0003e80000100a00 */
[----:B-1----:R-:W4:Y:S04]  /*dd00*/  LDL.LU R79, [R1+0x4c0] ;  /* 0x0004c000014f7983 */ /* 0x002f280000300800 */
[----:B------:R1:W-:Y:S04]  /*dd10*/  STL.64 [R1+0x858], R80 ;  /* 0x0008585001007387 */ /* 0x0003e80000100a00 */
[----:B-1----:R-:W4:Y:S04]  /*dd20*/  LDL.LU R81, [R1+0x4a4] ;  /* 0x0004a40001517983 */ /* 0x002f280000300800 */
[----:B------:R1:W-:Y:S04]  /*dd30*/  STL.64 [R1+0x850], R82 ;  /* 0x0008505201007387 */ /* 0x0003e80000100a00 */
[----:B-1----:R-:W4:Y:S04]  /*dd40*/  LDL.LU.64 R82, [R1+0x450] ;  /* 0x0004500001527983 */ /* 0x002f280000300a00 */
[----:B------:R1:W-:Y:S04]  /*dd50*/  STL.64 [R1+0x848], R84 ;  /* 0x0008485401007387 */ /* 0x0003e80000100a00 */
[----:B-1----:R-:W4:Y:S01]  /*dd60*/  LDL.LU.64 R84, [R1+0x458] ;  /* 0x0004580001547983 */ /* 0x002f220000300a00 */
[----:B------:R-:W1:Y:S01]  /*dd70*/  S2R R9, SR_TID.X ;  /* 0x0000000000097919 */ /* 0x000e620000002100 */
[----:B------:R-:W-:Y:S01]  /*dd80*/  UIADD3 UR4, UR4, 0x1, URZ ;  /* 0x0000000104047890 */ /* 0x000fe2000fffe03f */
[----:B------:R-:W-:-:S03]  /*dd90*/  SEL R2, R2, RZ, !P0 ;  /* 0x000000ff02027207 */ /* 0x000fc60004000000 */
[----:B------:R-:W-:Y:S01]  /*dda0*/  UISETP.GT.AND UP0, UPT, UR4, 0x1, UPT ;  /* 0x000000010400788c */ /* 0x000fe2000bf04270 */
[----:B------:R-:W-:Y:S02]  /*ddb0*/  ISETP.NE.U32.AND P4, PT, R2, RZ, PT ;  /* 0x000000ff0200720c */ /* 0x000fe40003f85070 */
[----:B------:R-:W-:Y:S01]  /*ddc0*/  SEL R2, RZ, 0x4, P6 ;  /* 0x00000004ff027807 */ /* 0x000fe20003000000 */
[----:B------:R-:W-:-:S03]  /*ddd0*/  USEL UR4, UR4, URZ, !UP0 ;  /* 0x0000003f04047287 */ /* 0x000fc6000c000000 */
[----:B------:R-:W-:Y:S01]  /*dde0*/  SEL R2, R2, RZ, !P0 ;  /* 0x000000ff02027207 */ /* 0x000fe20004000000 */
[----:B------:R-:W-:-:S03]  /*ddf0*/  ULEA UR6, UR4, UR20, 0xd ;  /* 0x0000001404067291 */ /* 0x000fc6000f8e683f */
[----:B------:R-:W-:-:S03]  /*de00*/  ISETP.NE.U32.AND P6, PT, R2, RZ, PT ;  /* 0x000000ff0200720c */ /* 0x000fc60003fc5070 */
[C---:B------:R-:W-:Y:S01]  /*de10*/  VIADD R2, R252.reuse, UR6 ;  /* 0x00000006fc027c36 */ /* 0x040fe20008000000 */
[----:B------:R-:W-:Y:S01]  /*de20*/  BAR.SYNC.DEFER_BLOCKING 0x0 ;  /* 0x0000000000007b1d */ /* 0x000fe20000010000 */
[----:B------:R-:W-:-:S05]  /*de30*/  LOP3.LUT R11, R252, 0x10, RZ, 0x3c, !PT ;  /* 0x00000010fc0b7812 */ /* 0x000fca00078e3cff */
[----:B------:R-:W-:Y:S01]  /*de40*/  STL.64 [R1+0x840], R86 ;  /* 0x0008405601007387 */ /* 0x000fe20000100a00 */
[----:B-1----:R-:W-:-:S03]  /*de50*/  SHF.R.U32.HI R9, RZ, 0x6, R9 ;  /* 0x00000006ff097819 */ /* 0x002fc60000011609 */
[----:B------:R-:W-:Y:S01]  /*de60*/  STL.64 [R1+0x838], R88 ;  /* 0x0008385801007387 */ /* 0x000fe20000100a00 */
[----:B------:R-:W-:-:S03]  /*de70*/  SGXT.U32 R9, R9, 0x1 ;  /* 0x000000010909781a */ /* 0x000fc60000000000 */
[----:B------:R-:W-:Y:S04]  /*de80*/  STL.64 [R1+0x830], R90 ;  /* 0x0008305a01007387 */ /* 0x000fe80000100a00 */
[----:B------:R-:W-:Y:S01]  /*de90*/  @!PT LDS RZ, [RZ] ;  /* 0x00000000fffff984 */ /* 0x000fe20000000800 */
[----:B------:R-:W-:Y:S01]  /*dea0*/  @!PT LDS RZ, [RZ] ;  /* 0x00000000fffff984 */ /* 0x000fe20000000800 */
[----:B------:R-:W-:Y:S01]  /*deb0*/  @!PT LDS RZ, [RZ] ;  /* 0x00000000fffff984 */ /* 0x000fe20000000800 */
[----:B------:R-:W-:Y:S04]  /*dec0*/  LDGSTS.E [R2+0x20000], desc[UR28][R20.64], P1 ;  /* 0x2000000014027fae */ /* 0x000fe8000892185c */
[----:B------:R1:W-:Y:S01]  /*ded0*/  LDGSTS.E [R2+0x20008], desc[UR28][R16.64], P2 ;  /* 0x2000800010027fae */ /* 0x0003e2000912185c */
[----:B------:R-:W-:-:S03]  /*dee0*/  LOP3.LUT R9, R9, 0xc, RZ, 0xfc, !PT ;  /* 0x0000000c09097812 */ /* 0x000fc600078efcff */
[----:B------:R-:W-:Y:S04]  /*def0*/  STL.64 [R1+0x828], R92 ;  /* 0x0008285c01007387 */ /* 0x000fe80000100a00 */
[----:B------:R-:W-:Y:S01]  /*df00*/  STL.64 [R1+0x820], R94 ;  /* 0x0008205e01007387 */ /* 0x000fe20000100a00 */
[----:B-1----:R-:W-:Y:S01]  /*df10*/  VIADD R2, R11, UR6 ;  /* 0x000000060b027c36 */ /* 0x002fe20008000000 */
[----:B------:R-:W-:Y:S02]  /*df20*/  LOP3.LUT R11, R252, 0x20, RZ, 0x3c, !PT ;  /* 0x00000020fc0b7812 */ /* 0x000fe400078e3cff */
[----:B------:R-:W-:Y:S01]  /*df30*/  STL.64 [R1+0x818], R96 ;  /* 0x0008186001007387 */ /* 0x000fe20000100a00 */
[----:B------:R-:W-:-:S03]  /*df40*/  ISETP.GE.AND P1, PT, R9, UR21, PT ;  /* 0x0000001509007c0c */ /* 0x000fc6000bf26270 */
[----:B------:R-:W-:Y:S01]  /*df50*/  STL.64 [R1+0x810], R98 ;  /* 0x0008106201007387 */ /* 0x000fe20000100a00 */
[----:B------:R-:W-:-:S03]  /*df60*/  IMAD.MOV.U32 R9, RZ, RZ, R8 ;  /* 0x000000ffff097224 */ /* 0x000fc600078e0008 */
[----:B------:R-:W-:Y:S01]  /*df70*/  STL.64 [R1+0x808], R100 ;  /* 0x0008086401007387 */ /* 0x000fe20000100a00 */
[----:B--2---:R-:W-:-:S03]  /*df80*/  IMAD.MOV.U32 R8, RZ, RZ, R5 ;  /* 0x000000ffff087224 */ /* 0x004fc600078e0005 */
[----:B------:R-:W-:Y:S04]  /*df90*/  STL.64 [R1+0x800], R102 ;  /* 0x0008006601007387 */ /* 0x000fe80000100a00 */
[----:B------:R-:W-:Y:S04]  /*dfa0*/  STL.64 [R1+0x7f8], R104 ;  /* 0x0007f86801007387 */ /* 0x000fe80000100a00 */
[----:B------:R-:W-:Y:S04]  /*dfb0*/  STL.64 [R1+0x7f0], R106 ;  /* 0x0007f06a01007387 */ /* 0x000fe80000100a00 */
[----:B------:R-:W-:Y:S01]  /*dfc0*/  STL.64 [R1+0x7e8], R108 ;  /* 0x0007e86c01007387 */ /* 0x000fe20000100a00 */
[----:B------:R-:W-:-:S03]  /*dfd0*/  IMAD.WIDE R8, R4, 0x4, R8 ;  /* 0x0000000404087825 */ /* 0x000fc600078e0208 */
[----:B------:R-:W-:Y:S01]  /*dfe0*/  STL.64 [R1+0x7e0], R110 ;  /* 0x0007e06e01007387 */ /* 0x000fe20000100a00 */
[----:B---3--:R-:W-:-:S03]  /*dff0*/  IMAD.WIDE R6, R4, 0x4, R6 ;  /* 0x0000000404067825 */ /* 0x008fc600078e0206 */
[----:B------:R-:W-:Y:S01]  /*e000*/  STL.64 [R1+0x7d8], R112 ;  /* 0x0007d87001007387 */ /* 0x000fe20000100a00 */
[----:B------:R-:W-:-:S03]  /*e010*/  LOP3.LUT R78, R252, 0x30, RZ, 0x3c, !PT ;  /* 0x00000030fc4e7812 */ /* 0x000fc600078e3cff */
        /* <DEDUP_REMOVED lines=20> */
[----:B------:R-:W3:Y:S01]  /*e160*/  LDL.LU.64 R16, [R1+0x868] ;  /* 0x0008680001107983 */ /* 0x000ee20000300a00 */
[----:B------:R-:W-:Y:S01]  /*e170*/  SEL R5, RZ, 0x4, P1 ;  /* 0x00000004ff057807 */ /* 0x000fe20000800000 */
[----:B----4-:R-:W-:-:S04]  /*e180*/  IMAD.WIDE R82, R4, 0x4, R82 ;  /* 0x0000000404527825 */ /* 0x010fc800078e0252 */
[----:B------:R-:W-:-:S05]  /*e190*/  IMAD.WIDE R84, R4, 0x4, R84 ;  /* 0x0000000404547825 */ /* 0x000fca00078e0254 */
[----:B------:R-:W-:Y:S04]  /*e1a0*/  LDGSTS.E [R2+0x20000], desc[UR28][R84.64], P3 ;  /* 0x2000000054027fae */ /* 0x000fe8000992185c */
[----:B------:R1:W-:Y:S02]  /*e1b0*/  LDGSTS.E [R2+0x20008], desc[UR28][R82.64], P5 ;  /* 0x2000800052027fae */ /* 0x0003e4000a92185c */
[----:B-1----:R-:W-:Y:S02]  /*e1c0*/  VIADD R2, R11, UR6 ;  /* 0x000000060b027c36 */ /* 0x002fe40008000000 */
[----:B------:R-:W1:Y:S03]  /*e1d0*/  S2R R11, SR_TID.X ;  /* 0x00000000000b7919 */ /* 0x000e660000002100 */
[----:B------:R-:W-:Y:S04]  /*e1e0*/  LDGSTS.E [R2+0x20000], desc[UR28][R8.64], P4 ;  /* 0x2000000008027fae */ /* 0x000fe8000a12185c */
[----:B------:R4:W-:Y:S02]  /*e1f0*/  LDGSTS.E [R2+0x20008], desc[UR28][R6.64], P6 ;  /* 0x2000800006027fae */ /* 0x0009e4000b12185c */
[----:B----4-:R-:W-:-:S02]  /*e200*/  VIADD R2, R78, UR6 ;  /* 0x000000064e027c36 */ /* 0x010fc40008000000 */
[----:B------:R-:W4:Y:S01]  /*e210*/  S2R R78, SR_TID.X ;  /* 0x00000000004e7919 */ /* 0x000f220000002100 */
[----:B------:R-:W-:Y:S04]  /*e220*/  STL.64 [R1+0x458], R84 ;  /* 0x0004585401007387 */ /* 0x000fe80000100a00 */
[----:B------:R1:W-:Y:S04]  /*e230*/  STL.64 [R1+0x450], R82 ;  /* 0x0004505201007387 */ /* 0x0003e80000100a00 */
[----:B------:R-:W-:Y:S01]  /*e240*/  STL [R1+0x4a8], R8 ;  /* 0x0004a80801007387 */ /* 0x000fe20000100800 */
[----:B-1----:R-:W-:-:S03]  /*e250*/  SHF.R.U32.HI R11, RZ, 0x6, R11 ;  /* 0x00000006ff0b7819 */ /* 0x002fc6000001160b */
[----:B------:R-:W2:Y:S04]  /*e260*/  LDL.LU R83, [R1+0x4a0] ;  /* 0x0004a00001537983 */ /* 0x000ea80000300800 */
[----:B------:R-:W3:Y:S01]  /*e270*/  LDL.LU R82, [R1+0x4bc] ;  /* 0x0004bc0001527983 */ /* 0x000ee20000300800 */
[----:B------:R-:W-:-:S03]  /*e280*/  SGXT.U32 R11, R11, 0x1 ;  /* 0x000000010b0b781a */ /* 0x000fc60000000000 */
[----:B------:R1:W-:Y:S01]  /*e290*/  STL [R1+0x488], R9 ;  /* 0x0004880901007387 */ /* 0x0003e20000100800 */
[----:B------:R-:W-:-:S03]  /*e2a0*/  LOP3.LUT R11, R11, 0xe, RZ, 0xfc, !PT ;  /* 0x0000000e0b0b7812 */ /* 0x000fc600078efcff */
[----:B------:R1:W-:Y:S01]  /*e2b0*/  STL [R1+0x4b0], R6 ;  /* 0x0004b00601007387 */ /* 0x0003e20000100800 */
[----:B------:R-:W-:-:S03]  /*e2c0*/  ISETP.GE.AND P1, PT, R11, UR21, PT ;  /* 0x000000150b007c0c */ /* 0x000fc6000bf26270 */
[----:B------:R1:W-:Y:S01]  /*e2d0*/  STL [R1+0x490], R7 ;  /* 0x0004900701007387 */ /* 0x0003e20000100800 */
[----:B----4-:R-:W-:-:S03]  /*e2e0*/  SHF.R.U32.HI R78, RZ, 0x6, R78 ;  /* 0x00000006ff4e7819 */ /* 0x010fc6000001164e */
[----:B-1----:R-:W4:Y:S04]  /*e2f0*/  LDL.LU R9, [R1+0x484] ;  /* 0x0004840001097983 */ /* 0x002f280000300800 */
[----:B------:R-:W4:Y:S01]  /*e300*/  LDL.LU R8, [R1+0x49c] ;  /* 0x00049c0001087983 */ /* 0x000f220000300800 */
[----:B------:R-:W-:Y:S02]  /*e310*/  IMAD.MOV.U32 R6, RZ, RZ, R79 ;  /* 0x000000ffff067224 */ /* 0x000fe400078e004f */
[----:B------:R-:W-:Y:S01]  /*e320*/  IMAD.MOV.U32 R7, RZ, RZ, R81 ;  /* 0x000000ffff077224 */ /* 0x000fe200078e0051 */
[----:B------:R-:W4:Y:S04]  /*e330*/  LDL.LU R80, [R1+0x498] ;  /* 0x0004980001507983 */ /* 0x000f280000300800 */
[----:B------:R-:W4:Y:S01]  /*e340*/  LDL.LU R11, [R1+0x4b8] ;  /* 0x0004b800010b7983 */ /* 0x000f220000300800 */
[----:B------:R-:W-:Y:S01]  /*e350*/  IMAD.WIDE R6, R4, 0x4, R6 ;  /* 0x0000000404067825 */ /* 0x000fe200078e0206 */
[----:B------:R-:W-:-:S04]  /*e360*/  SGXT.U32 R78, R78, 0x1 ;  /* 0x000000014e4e781a */ /* 0x000fc80000000000 */
[----:B------:R1:W-:Y:S01]  /*e370*/  STL [R1+0x4c0], R6 ;  /* 0x0004c00601007387 */ /* 0x0003e20000100800 */
[C---:B------:R-:W-:Y:S02]  /*e380*/  LOP3.LUT R84, R78.reuse, 0x10, RZ, 0xfc, !PT ;  /* 0x000000104e547812 */ /* 0x040fe400078efcff */
[----:B------:R-:W-:Y:S01]  /*e390*/  LOP3.LUT R81, R78, 0x12, RZ, 0xfc, !PT ;  /* 0x000000124e517812 */ /* 0x000fe200078efcff */
[----:B------:R2:W-:Y:S04]  /*e3a0*/  STL [R1+0x4a4], R7 ;  /* 0x0004a40701007387 */ /* 0x0005e80000100800 */
[----:B------:R-:W4:Y:S04]  /*e3b0*/  LDL.LU R79, [R1+0x494] ;  /* 0x00049400014f7983 */ /* 0x000f280000300800 */
[----:B------:R-:W4:Y:S01]  /*e3c0*/  LDL.LU R78, [R1+0x4b4] ;  /* 0x0004b400014e7983 */ /* 0x000f220000300800 */
[----:B------:R-:W-:-:S04]  /*e3d0*/  SEL R5, R5, RZ, !P0 ;  /* 0x000000ff05057207 */ /* 0x000fc80004000000 */
[----:B------:R-:W-:-:S13]  /*e3e0*/  ISETP.NE.U32.AND P2, PT, R5, RZ, PT ;  /* 0x000000ff0500720c */ /* 0x000fda0003f45070 */
[----:B------:R1:W-:Y:S01]  /*e3f0*/  LDGSTS.E [R2+0x20000], desc[UR28][R6.64], P2 ;  /* 0x2000000006027fae */ /* 0x0003e2000912185c */
[----:B------:R-:W-:Y:S02]  /*e400*/  ISETP.GE.AND P2, PT, R81, UR21, PT ;  /* 0x0000001551007c0c */ /* 0x000fe4000bf46270 */
[----:B------:R-:W1:Y:S01]  /*e410*/  S2R R81, SR_TID.X ;  /* 0x0000000000517919 */ /* 0x000e620000002100 */
[----:B------:R-:W-:Y:S02]  /*e420*/  SEL R5, RZ, 0x4, P1 ;  /* 0x00000004ff057807 */ /* 0x000fe40000800000 */
[----:B------:R-:W-:Y:S02]  /*e430*/  ISETP.GE.AND P1, PT, R84, UR21, PT ;  /* 0x0000001554007c0c */ /* 0x000fe4000bf26270 */
[----:B------:R-:W-:Y:S02]  /*e440*/  SEL R5, R5, RZ, !P0 ;  /* 0x000000ff05057207 */ /* 0x000fe40004000000 */
[----:B-1----:R-:W-:-:S02]  /*e450*/  SEL R6, RZ, 0x4, P1 ;  /* 0x00000004ff067807 */ /* 0x002fc40000800000 */
[----:B------:R-:W-:Y:S02]  /*e460*/  ISETP.NE.U32.AND P3, PT, R5, RZ, PT ;  /* 0x000000ff0500720c */ /* 0x000fe40003f65070 */
[----:B------:R-:W-:Y:S02]  /*e470*/  SEL R6, R6, RZ, !P0 ;  /* 0x000000ff06067207 */ /* 0x000fe40004000000 */
[----:B------:R-:W-:Y:S02]  /*e480*/  SEL R5, RZ, 0x4, P2 ;  /* 0x00000004ff057807 */ /* 0x000fe40001000000 */
[----:B------:R-:W-:Y:S02]  /*e490*/  ISETP.NE.U32.AND P2, PT, R6, RZ, PT ;  /* 0x000000ff0600720c */ /* 0x000fe40003f45070 */
[----:B------:R-:W-:Y:S02]  /*e4a0*/  SEL R5, R5, RZ, !P0 ;  /* 0x000000ff05057207 */ /* 0x000fe40004000000 */
[----:B------:R-:W-:-:S04]  /*e4b0*/  SHF.R.U32.HI R81, RZ, 0x6, R81 ;  /* 0x00000006ff517819 */ /* 0x000fc80000011651 */
[----:B------:R-:W-:-:S04]  /*e4c0*/  SGXT.U32 R81, R81, 0x1 ;  /* 0x000000015151781a */ /* 0x000fc80000000000 */
[----:B------:R-:W-:-:S04]  /*e4d0*/  LOP3.LUT R81, R81, 0x14, RZ, 0xfc, !PT ;  /* 0x0000001451517812 */ /* 0x000fc800078efcff */
[----:B------:R-:W-:Y:S02]  /*e4e0*/  ISETP.GE.AND P1, PT, R81, UR21, PT ;  /* 0x0000001551007c0c */ /* 0x000fe4000bf26270 */
[----:B------:R-:W-:Y:S02]  /*e4f0*/  ISETP.NE.U32.AND P4, PT, R5, RZ, PT ;  /* 0x000000ff0500720c */ /* 0x000fe40003f85070 */
[----:B------:R-:W-:Y:S01]  /*e500*/  LOP3.LUT R81, R252, 0x40, RZ, 0x3c, !PT ;  /* 0x00000040fc517812 */ /* 0x000fe200078e3cff */
[----:B--2---:R-:W-:Y:S02]  /*e510*/  IMAD.MOV.U32 R7, RZ, RZ, R83 ;  /* 0x000000ffff077224 */ /* 0x004fe400078e0053 */
[----:B---3--:R-:W-:-:S04]  /*e520*/  IMAD.MOV.U32 R6, RZ, RZ, R82 ;  /* 0x000000ffff067224 */ /* 0x008fc800078e0052 */
[----:B------:R-:W-:-:S05]  /*e530*/  IMAD.WIDE R6, R4, 0x4, R6 ;  /* 0x0000000404067825 */ /* 0x000fca00078e0206 */
[----:B------:R1:W-:Y:S04]  /*e540*/  LDGSTS.E [R2+0x20008], desc[UR28][R6.64], P3 ;  /* 0x2000800006027fae */ /* 0x0003e8000992185c */
[----:B------:R2:W-:Y:S01]  /*e550*/  STL [R1+0x4bc], R6 ;  /* 0x0004bc0601007387 */ /* 0x0005e20000100800 */
[----:B-1----:R-:W-:-:S03]  /*e560*/  SEL R2, RZ, 0x4, P1 ;  /* 0x00000004ff027807 */ /* 0x002fc60000800000 */
[----:B------:R1:W-:Y:S01]  /*e570*/  STL [R1+0x4a0], R7 ;  /* 0x0004a00701007387 */ /* 0x0003e20000100800 */
[----:B------:R-:W-:Y:S01]  /*e580*/  SEL R2, R2, RZ, !P0 ;  /* 0x000000ff02027207 */ /* 0x000fe20004000000 */
[----:B----4-:R-:W-:-:S04]  /*e590*/  IMAD.WIDE R8, R4, 0x4, R8 ;  /* 0x0000000404087825 */ /* 0x010fc800078e0208 */
[----:B--2---:R-:W-:Y:S02]  /*e5a0*/  IMAD.MOV.U32 R6, RZ, RZ, R11 ;  /* 0x000000ffff067224 */ /* 0x004fe400078e000b */
[----:B-1----:R-:W-:Y:S01]  /*e5b0*/  IMAD.MOV.U32 R7, RZ, RZ, R80 ;  /* 0x000000ffff077224 */ /* 0x002fe200078e0050 */
[----:B------:R-:W-:Y:S01]  /*e5c0*/  ISETP.NE.U32.AND P1, PT, R2, RZ, PT ;  /* 0x000000ff0200720c */ /* 0x000fe20003f25070 */
[----:B------:R-:W-:Y:S02]  /*e5d0*/  VIADD R2, R81, UR6 ;  /* 0x0000000651027c36 */ /* 0x000fe40008000000 */
[----:B------:R-:W-:Y:S01]  /*e5e0*/  IMAD.WIDE R6, R4, 0x4, R6 ;  /* 0x0000000404067825 */ /* 0x000fe200078e0206 */
[----:B------:R-:W-:Y:S04]  /*e5f0*/  STL [R1+0x49c], R8 ;  /* 0x00049c0801007387 */ /* 0x000fe80000100800 */
[----:B------:R-:W-:Y:S04]  /*e600*/  LDGSTS.E [R2+0x20000], desc[UR28][R8.64], P2 ;  /* 0x2000000008027fae */ /* 0x000fe8000912185c */
[----:B------:R-:W-:Y:S04]  /*e610*/  STL [R1+0x484], R9 ;  /* 0x0004840901007387 */ /* 0x000fe80000100800 */
[----:B------:R1:W-:Y:S04]  /*e620*/  LDGSTS.E [R2+0x20008], desc[UR28][R6.64], P4 ;  /* 0x2000800006027fae */ /* 0x0003e8000a12185c */
[----:B------:R1:W-:Y:S04]  /*e630*/  STL [R1+0x4b8], R6 ;  /* 0x0004b80601007387 */ /* 0x0003e80000100800 */
[----:B------:R-:W2:Y:S01]  /*e640*/  LDL.LU R11, [R1+0x474] ;  /* 0x00047400010b7983 */ /* 0x000ea20000300800 */
[----:B-1----:R-:W-:-:S02]  /*e650*/  IMAD.MOV.U32 R6, RZ, RZ, R78 ;  /* 0x000000ffff067224 */ /* 0x002fc400078e004e */
[----:B------:R-:W1:Y:S01]  /*e660*/  S2R R78, SR_TID.X ;  /* 0x00000000004e7919 */ /* 0x000e620000002100 */
[----:B------:R3:W-:Y:S02]  /*e670*/  STL [R1+0x498], R7 ;  /* 0x0004980701007387 */ /* 0x0007e40000100800 */
[----:B---3--:R-:W-:Y:S01]  /*e680*/  IMAD.MOV.U32 R7, RZ, RZ, R79 ;  /* 0x000000ffff077224 */ /* 0x008fe200078e004f */
[----:B------:R-:W-:Y:S01]  /*e690*/  LOP3.LUT R79, R252, 0x50, RZ, 0x3c, !PT ;  /* 0x00000050fc4f7812 */ /* 0x000fe200078e3cff */
[----:B------:R-:W-:-:S04]  /*e6a0*/  IMAD.WIDE R6, R4, 0x4, R6 ;  /* 0x0000000404067825 */ /* 0x000fc800078e0206 */
[----:B------:R-:W-:Y:S01]  /*e6b0*/  VIADD R2, R79, UR6 ;  /* 0x000000064f027c36 */ /* 0x000fe20008000000 */
[----:B-1----:R-:W-:Y:S01]  /*e6c0*/  SHF.R.U32.HI R78, RZ, 0x6, R78 ;  /* 0x00000006ff4e7819 */ /* 0x002fe2000001164e */
[----:B------:R-:W-:Y:S03]  /*e6d0*/  STL [R1+0x4b4], R6 ;  /* 0x0004b40601007387 */ /* 0x000fe60000100800 */
[----:B------:R-:W-:Y:S01]  /*e6e0*/  SGXT.U32 R78, R78, 0x1 ;  /* 0x000000014e4e781a */ /* 0x000fe20000000000 */
[----:B------:R1:W-:Y:S03]  /*e6f0*/  STL [R1+0x494], R7 ;  /* 0x0004940701007387 */ /* 0x0003e60000100800 */
[C---:B------:R-:W-:Y:S01]  /*e700*/  LOP3.LUT R79, R78.reuse, 0x16, RZ, 0xfc, !PT ;  /* 0x000000164e4f7812 */ /* 0x040fe200078efcff */
[----:B------:R-:W3:Y:S01]  /*e710*/  LDL.LU R80, [R1+0x47c] ;  /* 0x00047c0001507983 */ /* 0x000ee20000300800 */
[----:B------:R-:W-:-:S03]  /*e720*/  LOP3.LUT R78, R78, 0x18, RZ, 0xfc, !PT ;  /* 0x000000184e4e7812 */ /* 0x000fc600078efcff */
[----:B------:R4:W-:Y:S01]  /*e730*/  LDGSTS.E [R2+0x20000], desc[UR28][R6.64], P1 ;  /* 0x2000000006027fae */ /* 0x0009e2000892185c */
[----:B------:R-:W-:-:S03]  /*e740*/  ISETP.GE.AND P2, PT, R78, UR21, PT ;  /* 0x000000154e007c0c */ /* 0x000fc6000bf46270 */
[----:B------:R-:W3:Y:S04]  /*e750*/  LDL.LU R78, [R1+0x478] ;  /* 0x00047800014e7983 */ /* 0x000ee80000300800 */
[----:B-1----:R-:W3:Y:S01]  /*e760*/  LDL.LU R7, [R1+0x480] ;  /* 0x0004800001077983 */ /* 0x002ee20000300800 */
[----:B------:R-:W-:Y:S02]  /*e770*/  ISETP.GE.AND P1, PT, R79, UR21, PT ;  /* 0x000000154f007c0c */ /* 0x000fe4000bf26270 */
[C---:B------:R-:W-:Y:S01]  /*e780*/  LOP3.LUT R79, R15.reuse, 0x1a, RZ, 0xfc, !PT ;  /* 0x0000001a0f4f7812 */ /* 0x040fe200078efcff */
[----:B------:R-:W3:Y:S01]  /*e790*/  LDL.LU R9, [R1+0x48c] ;  /* 0x00048c0001097983 */ /* 0x000ee20000300800 */
[----:B------:R-:W-:Y:S02]  /*e7a0*/  LOP3.LUT R15, R15, 0x1c, RZ, 0xfc, !PT ;  /* 0x0000001c0f0f7812 */ /* 0x000fe400078efcff */
[----:B------:R-:W-:Y:S01]  /*e7b0*/  ISETP.GE.AND P3, PT, R79, UR21, PT ;  /* 0x000000154f007c0c */ /* 0x000fe2000bf66270 */
[----:B------:R-:W3:Y:S01]  /*e7c0*/  LDL.LU R8, [R1+0x4ac] ;  /* 0x0004ac0001087983 */ /* 0x000ee20000300800 */
[----:B------:R-:W-:Y:S01]  /*e7d0*/  ISETP.GE.AND P4, PT, R15, UR21, PT ;  /* 0x000000150f007c0c */ /* 0x000fe2000bf86270 */
[----:B------:R-:W1:Y:S01]  /*e7e0*/  S2R R79, SR_TID.X ;  /* 0x00000000004f7919 */ /* 0x000e620000002100 */
[----:B------:R-:W1:Y:S01]  /*e7f0*/  S2R R15, SR_TID.X ;  /* 0x00000000000f7919 */ /* 0x000e620000002100 */
[----:B------:R-:W-:-:S04]  /*e800*/  SEL R5, RZ, 0x4, P2 ;  /* 0x00000004ff057807 */ /* 0x000fc80001000000 */
[----:B------:R-:W-:Y:S02]  /*e810*/  SEL R5, R5, RZ, !P0 ;  /* 0x000000ff05057207 */ /* 0x000fe40004000000 */
[----:B----4-:R-:W-:Y:S02]  /*e820*/  SEL R6, RZ, 0x4, P1 ;  /* 0x00000004ff067807 */ /* 0x010fe40000800000 */
[----:B------:R-:W-:Y:S02]  /*e830*/  ISETP.NE.U32.AND P2, PT, R5, RZ, PT ;  /* 0x000000ff0500720c */ /* 0x000fe40003f45070 */
[----:B------:R-:W-:Y:S02]  /*e840*/  SEL R5, RZ, 0x4, P4 ;  /* 0x00000004ff057807 */ /* 0x000fe40002000000 */
[----:B------:R-:W-:Y:S02]  /*e850*/  SEL R6, R6, RZ, !P0 ;  /* 0x000000ff06067207 */ /* 0x000fe40004000000 */
[----:B------:R-:W-:-:S02]  /*e860*/  SEL R5, R5, RZ, !P0 ;  /* 0x000000ff05057207 */ /* 0x000fc40004000000 */
[----:B------:R-:W-:Y:S02]  /*e870*/  ISETP.NE.U32.AND P1, PT, R6, RZ, PT ;  /* 0x000000ff0600720c */ /* 0x000fe40003f25070 */
[----:B------:R-:W-:Y:S02]  /*e880*/  SEL R6, RZ, 0x4, P3 ;  /* 0x00000004ff067807 */ /* 0x000fe40001800000 */
[----:B------:R-:W-:Y:S02]  /*e890*/  ISETP.NE.U32.AND P3, PT, R5, RZ, PT ;  /* 0x000000ff0500720c */ /* 0x000fe40003f65070 */
[----:B-1----:R-:W-:Y:S02]  /*e8a0*/  SHF.R.U32.HI R79, RZ, 0x6, R79 ;  /* 0x00000006ff4f7819 */ /* 0x002fe4000001164f */
[----:B------:R-:W-:Y:S02]  /*e8b0*/  LOP3.LUT R15, R15, 0x1f, RZ, 0xc0, !PT ;  /* 0x0000001f0f0f7812 */ /* 0x000fe400078ec0ff */
[----:B------:R-:W-:-:S02]  /*e8c0*/  SGXT.U32 R79, R79, 0x1 ;  /* 0x000000014f4f781a */ /* 0x000fc40000000000 */
[----:B------:R-:W-:Y:S02]  /*e8d0*/  ISETP.GE.AND P6, PT, R15, UR21, PT ;  /* 0x000000150f007c0c */ /* 0x000fe4000bfc6270 */
[----:B------:R-:W-:Y:S02]  /*e8e0*/  LOP3.LUT R79, R79, 0x1e, RZ, 0xfc, !PT ;  /* 0x0000001e4f4f7812 */ /* 0x000fe400078efcff */
[----:B------:R-:W-:Y:S02]  /*e8f0*/  SEL R5, RZ, 0x4, P6 ;  /* 0x00000004ff057807 */ /* 0x000fe40003000000 */
[----:B------:R-:W-:Y:S02]  /*e900*/  SEL R6, R6, RZ, !P0 ;  /* 0x000000ff06067207 */ /* 0x000fe40004000000 */
[----:B------:R-:W-:Y:S02]  /*e910*/  ISETP.GE.AND P5, PT, R79, UR21, PT ;  /* 0x000000154f007c0c */ /* 0x000fe4000bfa6270 */
[----:B------:R-:W-:-:S02]  /*e920*/  SEL R5, R5, RZ, !P0 ;  /* 0x000000ff05057207 */ /* 0x000fc40004000000 */
[----:B------:R-:W-:Y:S02]  /*e930*/  ISETP.NE.U32.AND P4, PT, R6, RZ, PT ;  /* 0x000000ff0600720c */ /* 0x000fe40003f85070 */
[----:B------:R-:W-:Y:S02]  /*e940*/  SEL R6, RZ, 0x4, P5 ;  /* 0x00000004ff067807 */ /* 0x000fe40002800000 */
[----:B------:R-:W-:Y:S02]  /*e950*/  ISETP.NE.U32.AND P5, PT, R5, RZ, PT ;  /* 0x000000ff0500720c */ /* 0x000fe40003fa5070 */
[----:B------:R-:W4:Y:S04]  /*e960*/  LDL R5, [R1+0x4c4] ;  /* 0x0004c40001057983 */ /* 0x000f280000100800 */
[----:B------:R-:W4:Y:S04]  /*e970*/  LDL.LU.64 R150, [R1+0x448] ;  /* 0x0004480001967983 */ /* 0x000f280000300a00 */
        /* <DEDUP_REMOVED lines=12> */
[----:B------:R-:W4:Y:S01]  /*ea40*/  LDL.LU.64 R124, [R1+0x378] ;  /* 0x00037800017c7983 */ /* 0x000f220000300a00 */
[----:B------:R-:W-:-:S03]  /*ea50*/  IMAD.MOV.U32 R15, RZ, RZ, R14 ;  /* 0x000000ffff0f7224 */ /* 0x000fc600078e000e */
[----:B------:R-:W4:Y:S04]  /*ea60*/  LDL.LU.64 R122, [R1+0x368] ;  /* 0x00036800017a7983 */ /* 0x000f280000300a00 */
[----:B------:R-:W4:Y:S04]  /*ea70*/  LDL.LU.64 R120, [R1+0x358] ;  /* 0x0003580001787983 */ /* 0x000f280000300a00 */
[----:B------:R-:W4:Y:S04]  /*ea80*/  LDL.LU.64 R118, [R1+0x348] ;  /* 0x0003480001767983 */ /* 0x000f280000300a00 */
[----:B------:R-:W4:Y:S04]  /*ea90*/  LDL.LU.64 R116, [R1+0x338] ;  /* 0x0003380001747983 */ /* 0x000f280000300a00 */
[----:B------:R-:W4:Y:S04]  /*eaa0*/  LDL.LU.64 R114, [R1+0x328] ;  /* 0x0003280001727983 */ /* 0x000f280000300a00 */
[----:B------:R-:W4:Y:S01]  /*eab0*/  LDL.LU.64 R112, [R1+0x318] ;  /* 0x0003180001707983 */ /* 0x000f220000300a00 */
[----:B------:R-:W-:-:S03]  /*eac0*/  SEL R6, R6, RZ, !P0 ;  /* 0x000000ff06067207 */ /* 0x000fc60004000000 */
[----:B------:R-:W4:Y:S01]  /*ead0*/  LDL.LU.64 R110, [R1+0x308] ;  /* 0x00030800016e7983 */ /* 0x000f220000300a00 */
[----:B------:R-:W-:-:S03]  /*eae0*/  LOP3.LUT R79, R252, 0x60, RZ, 0x3c, !PT ;  /* 0x00000060fc4f7812 */ /* 0x000fc600078e3cff */
[----:B------:R-:W4:Y:S04]  /*eaf0*/  LDL.LU.64 R108, [R1+0x2f8] ;  /* 0x0002f800016c7983 */ /* 0x000f280000300a00 */
[----:B------:R-:W4:Y:S04]  /*eb00*/  LDL.LU.64 R106, [R1+0x2e8] ;  /* 0x0002e800016a7983 */ /* 0x000f280000300a00 */
[----:B------:R-:W4:Y:S01]  /*eb10*/  LDL.LU.64 R104, [R1+0x2d8] ;  /* 0x0002d80001687983 */ /* 0x000f220000300a00 */
[----:B------:R-:W-:-:S03]  /*eb20*/  ISETP.NE.U32.AND P0, PT, R6, RZ, PT ;  /* 0x000000ff0600720c */ /* 0x000fc60003f05070 */
        /* <DEDUP_REMOVED lines=11> */
[----:B--2---:R-:W-:-:S02]  /*ebe0*/  IMAD.MOV.U32 R14, RZ, RZ, R11 ;  /* 0x000000ffff0e7224 */ /* 0x004fc400078e000b */
[----:B------:R-:W-:Y:S02]  /*ebf0*/  IMAD.MOV.U32 R11, RZ, RZ, R10 ;  /* 0x000000ffff0b7224 */ /* 0x000fe400078e000a */
[----:B------:R-:W-:-:S04]  /*ec00*/  IMAD.WIDE R14, R4, 0x4, R14 ;  /* 0x00000004040e7825 */ /* 0x000fc800078e020e */
[----:B------:R-:W-:Y:S01]  /*ec10*/  IMAD.MOV.U32 R10, RZ, RZ, R12 ;  /* 0x000000ffff0a7224 */ /* 0x000fe200078e000c */
[----:B------:R1:W-:Y:S03]  /*ec20*/  LDGSTS.E [R2+0x20008], desc[UR28][R14.64], P1 ;  /* 0x200080000e027fae */ /* 0x0003e6000892185c */
[----:B------:R-:W-:-:S04]  /*ec30*/  IMAD.WIDE R10, R4, 0x4, R10 ;  /* 0x00000004040a7825 */ /* 0x000fc800078e020a */
[----:B-1----:R-:W-:Y:S02]  /*ec40*/  VIADD R2, R79, UR6 ;  /* 0x000000064f027c36 */ /* 0x002fe40008000000 */
[----:B---3--:R-:W-:Y:S02]  /*ec50*/  IMAD.MOV.U32 R12, RZ, RZ, R80 ;  /* 0x000000ffff0c7224 */ /* 0x008fe400078e0050 */
[----:B------:R-:W2:Y:S02]  /*ec60*/  LDL.LU.64 R80, [R1+0x218] ;  /* 0x0002180001507983 */ /* 0x000ea40000300a00 */
[----:B------:R-:W-:-:S05]  /*ec70*/  IMAD.WIDE R12, R4, 0x4, R12 ;  /* 0x00000004040c7825 */ /* 0x000fca00078e020c */
[----:B------:R-:W-:Y:S04]  /*ec80*/  LDGSTS.E [R2+0x20000], desc[UR28][R12.64], P2 ;  /* 0x200000000c027fae */ /* 0x000fe8000912185c */
[----:B------:R1:W-:Y:S01]  /*ec90*/  LDGSTS.E [R2+0x20008], desc[UR28][R10.64], P4 ;  /* 0x200080000a027fae */ /* 0x0003e2000a12185c */
[----:B------:R-:W-:Y:S02]  /*eca0*/  IMAD.MOV.U32 R6, RZ, RZ, R7 ;  /* 0x000000ffff067224 */ /* 0x000fe400078e0007 */
[----:B------:R-:W-:Y:S01]  /*ecb0*/  IMAD.MOV.U32 R7, RZ, RZ, R78 ;  /* 0x000000ffff077224 */ /* 0x000fe200078e004e */
[----:B------:R-:W-:-:S05]  /*ecc0*/  LOP3.LUT R78, R252, 0x70, RZ, 0x3c, !PT ;  /* 0x00000070fc4e7812 */ /* 0x000fca00078e3cff */
[----:B-1----:R-:W-:Y:S02]  /*ecd0*/  VIADD R2, R78, UR6 ;  /* 0x000000064e027c36 */ /* 0x002fe40008000000 */
[----:B------:R-:W3:Y:S01]  /*ece0*/  LDL.LU.64 R78, [R1+0x208] ;  /* 0x00020800014e7983 */ /* 0x000ee20000300a00 */
[----:B------:R-:W-:Y:S01]  /*ecf0*/  IMAD.WIDE R8, R4, 0x4, R8 ;  /* 0x0000000404087825 */ /* 0x000fe200078e0208 */
[----:B------:R-:W-:-:S03]  /*ed00*/  ULEA UR6, UR4, UR20, 0x10 ;  /* 0x0000001404067291 */ /* 0x000fc6000f8e803f */
[----:B------:R-:W-:Y:S01]  /*ed10*/  IMAD.WIDE R6, R4, 0x4, R6 ;  /* 0x0000000404067825 */ /* 0x000fe200078e0206 */
[----:B------:R-:W-:Y:S04]  /*ed20*/  LDGSTS.E [R2+0x20000], desc[UR28][R8.64], P3 ;  /* 0x2000000008027fae */ /* 0x000fe8000992185c */
[----:B------:R4:W-:Y:S04]  /*ed30*/  LDGSTS.E [R2+0x20008], desc[UR28][R6.64], P0 ;  /* 0x2000800006027fae */ /* 0x0009e8000812185c */
[----:B------:R-:W0:Y:S01]  /*ed40*/  LDGDEPBAR ;  /* 0x00000000000079af */ /* 0x000e220000000000 */
[----:B----4-:R-:W-:-:S02]  /*ed50*/  VIADD R2, R5, UR6 ;  /* 0x0000000605027c36 */ /* 0x010fc40008000000 */
[----:B------:R-:W-:-:S04]  /*ed60*/  IMAD.WIDE R150, R0, 0x4, R150 ;  /* 0x0000000400967825 */ /* 0x000fc800078e0296 */
[C---:B------:R-:W-:Y:S01]  /*ed70*/  IMAD.WIDE R148, R0.reuse, 0x4, R148 ;  /* 0x0000000400947825 */ /* 0x040fe200078e0294 */
[----:B------:R-:W-:Y:S03]  /*ed80*/  STL.64 [R1+0x448], R150 ;  /* 0x0004489601007387 */ /* 0x000fe60000100a00 */
[C---:B------:R-:W-:Y:S01]  /*ed90*/  IMAD.WIDE R146, R0.reuse, 0x4, R146 ;  /* 0x0000000400927825 */ /* 0x040fe200078e0292 */
[----:B------:R-:W-:Y:S03]  /*eda0*/  STL.64 [R1+0x438], R148 ;  /* 0x0004389401007387 */ /* 0x000fe60000100a00 */
[C---:B------:R-:W-:Y:S01]  /*edb0*/  IMAD.WIDE R144, R0.reuse, 0x4, R144 ;  /* 0x0000000400907825 */ /* 0x040fe200078e0290 */
[----:B------:R-:W-:Y:S03]  /*edc0*/  LDGSTS.E [R2], desc[UR28][R150.64], P5 ;  /* 0x0000000096027fae */ /* 0x000fe6000a92185c */
[C---:B------:R-:W-:Y:S01]  /*edd0*/  IMAD.WIDE R142, R0.reuse, 0x4, R142 ;  /* 0x00000004008e7825 */ /* 0x040fe200078e028e */
[----:B------:R-:W-:Y:S03]  /*ede0*/  STL.64 [R1+0x428], R146 ;  /* 0x0004289201007387 */ /* 0x000fe60000100a00 */
[C---:B------:R-:W-:Y:S01]  /*edf0*/  IMAD.WIDE R140, R0.reuse, 0x4, R140 ;  /* 0x00000004008c7825 */ /* 0x040fe200078e028c */
[----:B------:R-:W-:Y:S03]  /*ee00*/  LDGSTS.E [R2+0x400], desc[UR28][R148.64], P5 ;  /* 0x0040000094027fae */ /* 0x000fe6000a92185c */
        /* <DEDUP_REMOVED lines=13> */
[----:B------:R-:W-:Y:S04]  /*eee0*/  STL.64 [R1+0x3e8], R138 ;  /* 0x0003e88a01007387 */ /* 0x000fe80000100a00 */
[----:B------:R-:W-:Y:S01]  /*eef0*/  LDGSTS.E [R2+0x1400], desc[UR28][R140.64], P5 ;  /* 0x014000008c027fae */ /* 0x000fe2000a92185c */
[----:B------:R-:W-:-:S03]  /*ef00*/  IMAD.WIDE R124, R0, 0x4, R124 ;  /* 0x00000004007c7825 */ /* 0x000fc600078e027c */
[----:B------:R-:W-:Y:S01]  /*ef10*/  STL.64 [R1+0x3d8], R136 ;  /* 0x0003d88801007387 */ /* 0x000fe20000100a00 */
[----:B------:R-:W-:-:S03]  /*ef20*/  IMAD.WIDE R122, R0, 0x4, R122 ;  /* 0x00000004007a7825 */ /* 0x000fc600078e027a */
[----:B------:R-:W-:Y:S01]  /*ef30*/  LDGSTS.E [R2+0x1800], desc[UR28][R138.64], P5 ;  /* 0x018000008a027fae */ /* 0x000fe2000a92185c */
[----:B------:R-:W-:-:S03]  /*ef40*/  IMAD.WIDE R120, R0, 0x4, R120 ;  /* 0x0000000400787825 */ /* 0x000fc600078e0278 */
[----:B------:R-:W-:Y:S01]  /*ef50*/  STL.64 [R1+0x3c8], R134 ;  /* 0x0003c88601007387 */ /* 0x000fe20000100a00 */
[----:B------:R-:W-:-:S03]  /*ef60*/  IMAD.WIDE R118, R0, 0x4, R118 ;  /* 0x0000000400767825 */ /* 0x000fc600078e0276 */
[----:B------:R-:W-:Y:S01]  /*ef70*/  LDGSTS.E [R2+0x1c00], desc[UR28][R136.64], P5 ;  /* 0x01c0000088027fae */ /* 0x000fe2000a92185c */
[----:B------:R-:W-:-:S03]  /*ef80*/  IMAD.WIDE R116, R0, 0x4, R116 ;  /* 0x0000000400747825 */ /* 0x000fc600078e0274 */
[----:B------:R-:W-:Y:S04]  /*ef90*/  STL.64 [R1+0x3b8], R132 ;  /* 0x0003b88401007387 */ /* 0x000fe80000100a00 */
        /* <DEDUP_REMOVED lines=52> */
[----:B--2---:R-:W-:-:S03]  /*f2e0*/  IMAD.WIDE R80, R0, 0x4, R80 ;  /* 0x0000000400507825 */ /* 0x004fc600078e0250 */
[----:B------:R-:W-:Y:S04]  /*f2f0*/  STL.64 [R1+0x298], R96 ;  /* 0x0002986001007387 */ /* 0x000fe80000100a00 */
[----:B------:R-:W-:Y:S04]  /*f300*/  LDGSTS.E [R2+0x6800], desc[UR28][R98.64], P5 ;  /* 0x0680000062027fae */ /* 0x000fe8000a92185c */
[----:B------:R-:W-:Y:S04]  /*f310*/  STL.64 [R1+0x288], R94 ;  /* 0x0002885e01007387 */ /* 0x000fe80000100a00 */
[----:B------:R-:W-:Y:S04]  /*f320*/  LDGSTS.E [R2+0x6c00], desc[UR28][R96.64], P5 ;  /* 0x06c0000060027fae */ /* 0x000fe8000a92185c */
[----:B------:R-:W-:Y:S04]  /*f330*/  STL.64 [R1+0x278], R92 ;  /* 0x0002785c01007387 */ /* 0x000fe80000100a00 */
[----:B------:R-:W-:Y:S01]  /*f340*/  LDGSTS.E [R2+0x7000], desc[UR28][R94.64], P5 ;  /* 0x070000005e027fae */ /* 0x000fe2000a92185c */
[----:B---3--:R-:W-:-:S03]  /*f350*/  IMAD.WIDE R78, R0, 0x4, R78 ;  /* 0x00000004004e7825 */ /* 0x008fc600078e024e */
[----:B------:R-:W-:Y:S04]  /*f360*/  STL.64 [R1+0x268], R90 ;  /* 0x0002685a01007387 */ /* 0x000fe80000100a00 */
[----:B------:R-:W-:Y:S04]  /*f370*/  LDGSTS.E [R2+0x7400], desc[UR28][R92.64], P5 ;  /* 0x074000005c027fae */ /* 0x000fe8000a92185c */
        /* <DEDUP_REMOVED lines=10> */
[----:B------:R1:W-:Y:S04]  /*f420*/  STL.64 [R1+0x208], R78 ;  /* 0x0002084e01007387 */ /* 0x0003e80000100a00 */
[----:B------:R-:W-:Y:S04]  /*f430*/  LDGSTS.E [R2+0x8c00], desc[UR28][R80.64], P5 ;  /* 0x08c0000050027fae */ /* 0x000fe8000a92185c */
[----:B------:R2:W-:Y:S04]  /*f440*/  LDGSTS.E [R2+0x9000], desc[UR28][R78.64], P5 ;  /* 0x090000004e027fae */ /* 0x0005e8000a92185c */
[----:B------:R-:W3:Y:S04]  /*f450*/  LDL R5, [R1+0x6ec] ;  /* 0x0006ec0001057983 */ /* 0x000ee80000100800 */
[----:B-1----:R-:W2:Y:S04]  /*f460*/  LDL.LU.64 R78, [R1+0x440] ;  /* 0x00044000014e7983 */ /* 0x002ea80000300a00 */
        /* <DEDUP_REMOVED lines=35> */
[----:B------:R-:W3:Y:S01]  /*f6a0*/  LDL.LU.64 R150, [R1+0x200] ;  /* 0x0002000001967983 */ /* 0x000ee20000300a00 */
[----:B------:R-:W-:-:S04]  /*f6b0*/  IMAD.WIDE R250, R0, 0x4, R250 ;  /* 0x0000000400fa7825 */ /* 0x000fc800078e02fa */
[C---:B------:R-:W-:Y:S01]  /*f6c0*/  IMAD.WIDE R246, R0.reuse, 0x4, R246 ;  /* 0x0000000400f67825 */ /* 0x040fe200078e02f6 */
[----:B------:R-:W-:Y:S03]  /*f6d0*/  LDGSTS.E [R2+0x9400], desc[UR28][R250.64], P5 ;  /* 0x09400000fa027fae */ /* 0x000fe6000a92185c */
        /* <DEDUP_REMOVED lines=49> */
[----:B------:R-:W-:Y:S04]  /*f9f0*/  LDGSTS.E [R2+0xf800], desc[UR28][R22.64], P5 ;  /* 0x0f80000016027fae */ /* 0x000fe8000a92185c */
[----:B------:R1:W-:Y:S01]  /*fa00*/  LDGSTS.E [R2+0xfc00], desc[UR28][R18.64], P5 ;  /* 0x0fc0000012027fae */ /* 0x0003e2000a92185c */
[----:B--2---:R-:W-:-:S04]  /*fa10*/  IMAD.WIDE R78, R0, 0x4, R78 ;  /* 0x00000004004e7825 */ /* 0x004fc800078e024e */
[C---:B----4-:R-:W-:Y:S01]  /*fa20*/  IMAD.WIDE R80, R0.reuse, 0x4, R80 ;  /* 0x0000000400507825 */ /* 0x050fe200078e0250 */
[----:B------:R2:W-:Y:S03]  /*fa30*/  STL.64 [R1+0x440], R78 ;  /* 0x0004404e01007387 */ /* 0x0005e60000100a00 */
[C---:B---3--:R-:W-:Y:S01]  /*fa40*/  IMAD.WIDE R82, R0.reuse, 0x4, R82 ;  /* 0x0000000400527825 */ /* 0x048fe200078e0252 */
[----:B------:R3:W-:Y:S03]  /*fa50*/  STL.64 [R1+0x430], R80 ;  /* 0x0004305001007387 */ /* 0x0007e60000100a00 */
[C---:B------:R-:W-:Y:S01]  /*fa60*/  IMAD.WIDE R84, R0.reuse, 0x4, R84 ;  /* 0x0000000400547825 */ /* 0x040fe200078e0254 */
        /* <DEDUP_REMOVED lines=65> */
[----:B------:R-:W-:-:S04]  /*fe80*/  IMAD.WIDE R150, R0, 0x4, R150 ;  /* 0x0000000400967825 */ /* 0x000fc800078e0296 */
[----:B-1----:R-:W-:Y:S01]  /*fe90*/  VIADD R2, R5, UR6 ;  /* 0x0000000605027c36 */ /* 0x002fe20008000000 */
[----:B------:R1:W-:Y:S04]  /*fea0*/  STL.64 [R1+0x210], R148 ;  /* 0x0002109401007387 */ /* 0x0003e80000100a00 */
[----:B------:R1:W-:Y:S04]  /*feb0*/  STL.64 [R1+0x200], R150 ;  /* 0x0002009601007387 */ /* 0x0003e80000100a00 */
[----:B------:R1:W-:Y:S04]  /*fec0*/  LDGSTS.E [R2+0x200], desc[UR28][R78.64], P5 ;  /* 0x002000004e027fae */ /* 0x0003e8000a92185c */
[----:B------:R1:W-:Y:S04]  /*fed0*/  LDGSTS.E [R2+0x600], desc[UR28][R80.64], P5 ;  /* 0x0060000050027fae */ /* 0x0003e8000a92185c */
[----:B------:R1:W-:Y:S04]  /*fee0*/  LDGSTS.E [R2+0xa00], desc[UR28][R82.64], P5 ;  /* 0x00a0000052027fae */ /* 0x0003e8000a92185c */
[----:B--2---:R2:W5:Y:S04]  /*fef0*/  LDL.LU.64 R78, [R1+0x860] ;  /* 0x00086000014e7983 */ /* 0x0045680000300a00 */
[----:B---3--:R2:W5:Y:S04]  /*ff00*/  LDL.LU.64 R80, [R1+0x858] ;  /* 0x0008580001507983 */ /* 0x0085680000300a00 */
[----:B----4-:R2:W5:Y:S04]  /*ff10*/  LDL.LU.64 R82, [R1+0x850] ;  /* 0x0008500001527983 */ /* 0x0105680000300a00 */
[----:B------:R2:W-:Y:S04]  /*ff20*/  LDGSTS.E [R2+0xe00], desc[UR28][R84.64], P5 ;  /* 0x00e0000054027fae */ /* 0x0005e8000a92185c */
[----:B------:R2:W-:Y:S04]  /*ff30*/  LDGSTS.E [R2+0x1200], desc[UR28][R86.64], P5 ;  /* 0x0120000056027fae */ /* 0x0005e8000a92185c */
[----:B------:R2:W-:Y:S04]  /*ff40*/  LDGSTS.E [R2+0x1600], desc[UR28][R88.64], P5 ;  /* 0x0160000058027fae */ /* 0x0005e8000a92185c */
[----:B------:R2:W5:Y:S04]  /*ff50*/  LDL.LU.64 R84, [R1+0x848] ;  /* 0x0008480001547983 */ /* 0x0005680000300a00 */
[----:B------:R2:W5:Y:S04]  /*ff60*/  LDL.LU.64 R86, [R1+0x840] ;  /* 0x0008400001567983 */ /* 0x0005680000300a00 */
[----:B------:R2:W5:Y:S04]  /*ff70*/  LDL.LU.64 R88, [R1+0x838] ;  /* 0x0008380001587983 */ /* 0x0005680000300a00 */
        /* <DEDUP_REMOVED lines=59> */
[----:B-1----:R2:W5:Y:S04]  /*10330*/  LDL.LU.64 R148, [R1+0x748] ;  /* 0x0007480001947983 */ /* 0x0025680000300a00 */
[----:B------:R2:W-:Y:S04]  /*10340*/  LDGSTS.E [R2+0x9200], desc[UR28][R150.64], P5 ;  /* 0x0920000096027fae */ /* 0x0005e8000a92185c */
[----:B------:R2:W5:Y:S04]  /*10350*/  LDL.LU.64 R150, [R1+0x740] ;  /* 0x0007400001967983 */ /* 0x0005680000300a00 */
[----:B------:R-:W3:Y:S01]  /*10360*/  LDL R5, [R1+0x4c8] ;  /* 0x0004c80001057983 */ /* 0x000ee20000100800 */
[----:B------:R-:W-:-:S04]  /*10370*/  IMAD.WIDE R248, R0, 0x4, R248 ;  /* 0x0000000400f87825 */ /* 0x000fc800078e02f8 */
[C---:B------:R-:W-:Y:S01]  /*10380*/  IMAD.WIDE R244, R0.reuse, 0x4, R244 ;  /* 0x0000000400f47825 */ /* 0x040fe200078e02f4 */
[----:B------:R2:W-:Y:S03]  /*10390*/  LDGSTS.E [R2+0x9600], desc[UR28][R248.64], P5 ;  /* 0x09600000f8027fae */ /* 0x0005e6000a92185c */
        /* <DEDUP_REMOVED lines=11> */
[----:B------:R-:W-:Y:S03]  /*10450*/  STL [R1+0x474], R14 ;  /* 0x0004740e01007387 */ /* 0x000fe60000100800 */
[C---:B------:R-:W-:Y:S01]  /*10460*/  IMAD.WIDE R216, R0.reuse, 0x4, R216 ;  /* 0x0000000400d87825 */ /* 0x040fe200078e02d8 */
[----:B------:R2:W-:Y:S03]  /*10470*/  LDGSTS.E [R2+0xae00], desc[UR28][R224.64], P5 ;  /* 0x0ae00000e0027fae */ /* 0x0005e6000a92185c */
[C---:B------:R-:W-:Y:S01]  /*10480*/  IMAD.WIDE R212, R0.reuse, 0x4, R212 ;  /* 0x0000000400d47825 */ /* 0x040fe200078e02d4 */
[----:B------:R1:W-:Y:S03]  /*10490*/  STL [R1+0x47c], R12 ;  /* 0x00047c0c01007387 */ /* 0x0003e60000100800 */
[C---:B------:R-:W-:Y:S01]  /*104a0*/  IMAD.WIDE R208, R0.reuse, 0x4, R208 ;  /* 0x0000000400d07825 */ /* 0x040fe200078e02d0 */
[----:B------:R2:W-:Y:S03]  /*104b0*/  LDGSTS.E [R2+0xb200], desc[UR28][R220.64], P5 ;  /* 0x0b200000dc027fae */ /* 0x0005e6000a92185c */
[----:B------:R-:W-:Y:S01]  /*104c0*/  IMAD.WIDE R204, R0, 0x4, R204 ;  /* 0x0000000400cc7825 */ /* 0x000fe200078e02cc */
[----:B------:R2:W-:Y:S01]  /*104d0*/  STL [R1+0x4ac], R8 ;  /* 0x0004ac0801007387 */ /* 0x0005e20000100800 */
[----:B------:R-:W-:-:S02]  /*104e0*/  UIADD3 UR5, UR5, 0x1, URZ ;  /* 0x0000000105057890 */ /* 0x000fc4000fffe03f */
[C---:B------:R-:W-:Y:S01]  /*104f0*/  IMAD.WIDE R200, R0.reuse, 0x4, R200 ;  /* 0x0000000400c87825 */ /* 0x040fe200078e02c8 */
[----:B------:R2:W-:Y:S03]  /*10500*/  LDGSTS.E [R2+0xb600], desc[UR28][R216.64], P5 ;  /* 0x0b600000d8027fae */ /* 0x0005e6000a92185c */
[C---:B------:R-:W-:Y:S01]  /*10510*/  IMAD.WIDE R196, R0.reuse, 0x4, R196 ;  /* 0x0000000400c47825 */ /* 0x040fe200078e02c4 */
[----:B------:R2:W-:Y:S03]  /*10520*/  STL [R1+0x48c], R9 ;  /* 0x00048c0901007387 */ /* 0x0005e60000100800 */
[C---:B------:R-:W-:Y:S01]  /*10530*/  IMAD.WIDE R192, R0.reuse, 0x4, R192 ;  /* 0x0000000400c07825 */ /* 0x040fe200078e02c0 */
[----:B------:R2:W-:Y:S03]  /*10540*/  LDGSTS.E [R2+0xba00], desc[UR28][R212.64], P5 ;  /* 0x0ba00000d4027fae */ /* 0x0005e6000a92185c */
[C---:B------:R-:W-:Y:S01]  /*10550*/  IMAD.WIDE R188, R0.reuse, 0x4, R188 ;  /* 0x0000000400bc7825 */ /* 0x040fe200078e02bc */
[----:B------:R2:W-:Y:S03]  /*10560*/  STL [R1+0x480], R6 ;  /* 0x0004800601007387 */ /* 0x0005e60000100800 */
[C---:B------:R-:W-:Y:S01]  /*10570*/  IMAD.WIDE R184, R0.reuse, 0x4, R184 ;  /* 0x0000000400b87825 */ /* 0x040fe200078e02b8 */
[----:B------:R2:W-:Y:S04]  /*10580*/  LDGSTS.E [R2+0xbe00], desc[UR28][R208.64], P5 ;  /* 0x0be00000d0027fae */ /* 0x0005e8000a92185c */
[----:B------:R2:W-:Y:S01]  /*10590*/  STL [R1+0x478], R7 ;  /* 0x0004780701007387 */ /* 0x0005e20000100800 */
[----:B------:R-:W-:-:S03]  /*105a0*/  IMAD.WIDE R180, R0, 0x4, R180 ;  /* 0x0000000400b47825 */ /* 0x000fc600078e02b4 */
[----:B------:R2:W-:Y:S01]  /*105b0*/  LDGSTS.E [R2+0xc200], desc[UR28][R204.64], P5 ;  /* 0x0c200000cc027fae */ /* 0x0005e2000a92185c */
        /* <DEDUP_REMOVED lines=17> */
[----:B------:R2:W-:Y:S04]  /*106d0*/  LDGSTS.E [R2+0xe600], desc[UR28][R168.64], P5 ;  /* 0x0e600000a8027fae */ /* 0x0005e8000a92185c */
[----:B------:R2:W-:Y:S04]  /*106e0*/  LDGSTS.E [R2+0xea00], desc[UR28][R164.64], P5 ;  /* 0x0ea00000a4027fae */ /* 0x0005e8000a92185c */
[----:B------:R2:W-:Y:S04]  /*106f0*/  LDGSTS.E [R2+0xee00], desc[UR28][R160.64], P5 ;  /* 0x0ee00000a0027fae */ /* 0x0005e8000a92185c */
[----:B------:R2:W-:Y:S01]  /*10700*/  LDGSTS.E [R2+0xf200], desc[UR28][R156.64], P5 ;  /* 0x0f2000009c027fae */ /* 0x0005e2000a92185c */
[----:B------:R-:W-:-:S03]  /*10710*/  UIADD3 UR21, UR21, -0x20, URZ ;  /* 0xffffffe015157890 */ /* 0x000fc6000fffe03f */
[----:B------:R2:W-:Y:S04]  /*10720*/  LDGSTS.E [R2+0xf600], desc[UR28][R152.64], P5 ;  /* 0x0f60000098027fae */ /* 0x0005e8000a92185c */
[----:B------:R2:W-:Y:S01]  /*10730*/  LDGSTS.E [R2+0xfa00], desc[UR28][R20.64], P5 ;  /* 0x0fa0000014027fae */ /* 0x0005e2000a92185c */
[----:B-1----:R-:W-:-:S03]  /*10740*/  IMAD.MOV.U32 R12, RZ, RZ, R10 ;  /* 0x000000ffff0c7224 */ /* 0x002fc600078e000a */
[----:B------:R2:W-:Y:S01]  /*10750*/  LDGSTS.E [R2+0xfe00], desc[UR28][R16.64], P5 ;  /* 0x0fe0000010027fae */ /* 0x0005e2000a92185c */
[----:B------:R-:W-:-:S03]  /*10760*/  IMAD.MOV.U32 R14, RZ, RZ, R15 ;  /* 0x000000ffff0e7224 */ /* 0x000fc600078e000f */
[----:B------:R-:W0:Y:S01]  /*10770*/  LDGDEPBAR ;  /* 0x00000000000079af */ /* 0x000e220000000000 */
[----:B------:R-:W-:Y:S01]  /*10780*/  IMAD.MOV.U32 R10, RZ, RZ, R11 ;  /* 0x000000ffff0a7224 */ /* 0x000fe200078e000b */
[----:B---3--:R-:W-:-:S13]  /*10790*/  ISETP.NE.U32.AND P0, PT, R5, UR5, PT ;  /* 0x0000000505007c0c */ /* 0x008fda000bf05070 */
[----:B--2---:R-:W-:Y:S05]  /*107a0*/  @P0 BRA `(.L_x_1) ;  /* 0xffffffbc00a00947 */ /* 0x004fea000383ffff */
.L_x_0:
[----:B-----5:R-:W2:Y:S01]  /*107b0*/  LDL.LU R7, [R1+0x4d0] ;  /* 0x0004d00001077983 */ /* 0x020ea20000300800 */
[----:B------:R-:W-:-:S04]  /*107c0*/  DEPBAR.LE SB0, 0x0 ;  /* 0x000080000000791a */ /* 0x000fc80000000000 */
[----:B------:R-:W2:Y:S01]  /*107d0*/  LDL R6, [R1+0x6e0] ;  /* 0x0006e00001067983 */ /* 0x000ea20000100800 */
[----:B------:R-:W-:Y:S01]  /*107e0*/  ULDC UR4, c[0x0][0x244] ;  /* 0x0000910000047ab9 */ /* 0x000fe20000000800 */
[----:B------:R-:W-:Y:S01]  /*107f0*/  ULDC UR6, c[0x0][0x248] ;  /* 0x0000920000067ab9 */ /* 0x000fe20000000800 */
[----:B------:R-:W-:Y:S01]  /*10800*/  ULDC UR7, c[0x0][0x22c] ;  /* 0x00008b0000077ab9 */ /* 0x000fe20000000800 */
        /* <DEDUP_REMOVED lines=26> */
[----:B------:R-:W-:Y:S01]  /*109b0*/  STL.64 [R1+0x8a0], R98 ;  /* 0x0008a06201007387 */ /* 0x000fe20000100a00 */
[----:B------:R-:W1:Y:S03]  /*109c0*/  S2R R5, SR_TID.X ;  /* 0x0000000000057919 */ /* 0x000e660000002100 */
        /* <DEDUP_REMOVED lines=8> */
[C---:B-1----:R-:W-:Y:S01]  /*10a50*/  IMAD.SHL.U32 R4, R5.reuse, 0x10, RZ ;  /* 0x0000001005047824 */ /* 0x042fe200078e00ff */
[----:B------:R-:W-:-:S02]  /*10a60*/  LOP3.LUT R252, R5, 0x7f, RZ, 0xc0, !PT ;  /* 0x0000007f05fc7812 */ /* 0x000fc400078ec0ff */
[----:B------:R-:W-:Y:S02]  /*10a70*/  STL.64 [R1+0x858], R80 ;  /* 0x0008585001007387 */ /* 0x000fe40000100a00 */
[----:B------:R-:W-:Y:S02]  /*10a80*/  LOP3.LUT R4, R4, 0x70, RZ, 0xc0, !PT ;  /* 0x0000007004047812 */ /* 0x000fe400078ec0ff */
        /* <DEDUP_REMOVED lines=28> */
[----:B------:R-:W1:Y:S02]  /*10c50*/  S2R R0, SR_TID.X ;  /* 0x0000000000007919 */ /* 0x000e640000002100 */
[----:B-1----:R-:W-:-:S02]  /*10c60*/  IMAD.SHL.U32 R2, R0, 0x8, RZ ;  /* 0x0000000800027824 */ /* 0x002fc400078e00ff */
[----:B------:R-:W-:Y:S01]  /*10c70*/  IMAD.SHL.U32 R0, R0, 0x80, RZ ;  /* 0x0000008000007824 */ /* 0x000fe200078e00ff */
[----:B------:R-:W-:Y:S01]  /*10c80*/  BAR.SYNC.DEFER_BLOCKING 0x0 ;  /* 0x0000000000007b1d */ /* 0x000fe20000010000 */
[----:B--2---:R-:W-:Y:S02]  /*10c90*/  ISETP.GE.AND P0, PT, R6, R7, PT ;  /* 0x000000070600720c */ /* 0x004fe40003f06270 */
[----:B------:R-:W-:Y:S02]  /*10ca0*/  LOP3.LUT R2, R2, 0x380, RZ, 0xc0, !PT ;  /* 0x0000038002027812 */ /* 0x000fe400078ec0ff */
[----:B------:R-:W-:Y:S01]  /*10cb0*/  LOP3.LUT R0, R0, 0x400, RZ, 0xc0, !PT ;  /* 0x0000040000007812 */ /* 0x000fe200078ec0ff */
[----:B------:R-:W1:Y:S03]  /*10cc0*/  S2R R6, SR_TID.X ;  /* 0x0000000000067919 */ /* 0x000e660000002100 */
[----:B------:R-:W-:-:S02]  /*10cd0*/  IADD3 R0, R2, UR20, R0 ;  /* 0x0000001402007c10 */ /* 0x000fc4000fffe000 */
[----:B-1----:R-:W-:-:S04]  /*10ce0*/  SHF.R.U32.HI R6, RZ, 0x6, R6 ;  /* 0x00000006ff067819 */ /* 0x002fc80000011606 */
[----:B------:R-:W-:-:S04]  /*10cf0*/  SGXT.U32 R6, R6, 0x1 ;  /* 0x000000010606781a */ /* 0x000fc80000000000 */
[C-C-:B------:R-:W-:Y:S02]  /*10d00*/  LOP3.LUT R5, R3.reuse, 0x1fe, R6.reuse, 0xfe, !PT ;  /* 0x000001fe03057812 */ /* 0x140fe400078efe06 */
[C-C-:B------:R-:W-:Y:S02]  /*10d10*/  LOP3.LUT R7, R3.reuse, 0x2, R6.reuse, 0xfe, !PT ;  /* 0x0000000203077812 */ /* 0x140fe400078efe06 */
[C-C-:B------:R-:W-:Y:S01]  /*10d20*/  LOP3.LUT R8, R3.reuse, 0x6, R6.reuse, 0xfe, !PT ;  /* 0x0000000603087812 */ /* 0x140fe200078efe06 */
[----:B------:R1:W-:Y:S01]  /*10d30*/  STL [R1+0x24c], R5 ;  /* 0x00024c0501007387 */ /* 0x0003e20000100800 */
[C---:B------:R-:W-:Y:S01]  /*10d40*/  LOP3.LUT R9, R3.reuse, 0x1cc, R6, 0xfe, !PT ;  /* 0x000001cc03097812 */ /* 0x040fe200078efe06 */
[----:B------:R-:W-:Y:S01]  /*10d50*/  IMAD.IADD R0, R4, 0x1, R0 ;  /* 0x0000000104007824 */ /* 0x000fe200078e0200 */
[C---:B------:R-:W-:Y:S01]  /*10d60*/  LOP3.LUT R2, R3.reuse, R6, RZ, 0xfc, !PT ;  /* 0x0000000603027212 */ /* 0x040fe200078efcff */
[----:B------:R2:W-:Y:S01]  /*10d70*/  STL [R1+0x210], R7 ;  /* 0x0002100701007387 */ /* 0x0005e20000100800 */
[----:B-1----:R-:W-:-:S02]  /*10d80*/  LOP3.LUT R5, R3, 0x4, R6, 0xfe, !PT ;  /* 0x0000000403057812 */ /* 0x002fc400078efe06 */
[----:B--2---:R-:W-:-:S03]  /*10d90*/  LOP3.LUT R7, R3, 0x8, R6, 0xfe, !PT ;  /* 0x0000000803077812 */ /* 0x004fc600078efe06 */
[----:B------:R1:W-:Y:S04]  /*10da0*/  STL [R1+0x214], R5 ;  /* 0x0002140501007387 */ /* 0x0003e80000100800 */
[----:B------:R2:W-:Y:S04]  /*10db0*/  STL [R1+0x218], R8 ;  /* 0x0002180801007387 */ /* 0x0005e80000100800 */
[----:B------:R3:W-:Y:S01]  /*10dc0*/  STL [R1+0x21c], R7 ;  /* 0x00021c0701007387 */ /* 0x0007e20000100800 */
[C-C-:B-1----:R-:W-:Y:S02]  /*10dd0*/  LOP3.LUT R5, R3.reuse, 0xa, R6.reuse, 0xfe, !PT ;  /* 0x0000000a03057812 */ /* 0x142fe400078efe06 */
[----:B--2---:R-:W-:-:S03]  /*10de0*/  LOP3.LUT R8, R3, 0xc, R6, 0xfe, !PT ;  /* 0x0000000c03087812 */ /* 0x004fc600078efe06 */
[----:B------:R1:W-:Y:S01]  /*10df0*/  STL [R1+0x220], R5 ;  /* 0x0002200501007387 */ /* 0x0003e20000100800 */
[----:B---3--:R-:W-:-:S03]  /*10e00*/  LOP3.LUT R7, R3, 0xe, R6, 0xfe, !PT ;  /* 0x0000000e03077812 */ /* 0x008fc600078efe06 */
        /* <DEDUP_REMOVED lines=444> */
[----:B-1----:R-:W2:Y:S04]  /*129d0*/  LDL.LU R5, [R1+0x4d4] ;  /* 0x0004d40001057983 */ /* 0x002ea80000300800 */
[----:B------:R1:W-:Y:S04]  /*129e0*/  STL [R1+0x5ac], R8 ;  /* 0x0005ac0801007387 */ /* 0x0003e80000100800 */
[----:B------:R-:W3:Y:S04]  /*129f0*/  LDL.LU R24, [R1] ;  /* 0x0000000001187983 */ /* 0x000ee80000300800 */
[----:B------:R4:W-:Y:S04]  /*12a00*/  STL [R1+0x5b0], R7 ;  /* 0x0005b00701007387 */ /* 0x0009e80000100800 */
[----:B------:R-:W3:Y:S04]  /*12a10*/  LDL.LU R25, [R1+0x4] ;  /* 0x0000040001197983 */ /* 0x000ee80000300800 */
        /* <DEDUP_REMOVED lines=118> */
[----:B------:R-:W3:Y:S01]  /*13180*/  LDL.LU R144, [R1+0x1e0] ;  /* 0x0001e00001907983 */ /* 0x000ee20000300800 */
[----:B-1----:R-:W-:-:S03]  /*13190*/  LOP3.LUT R8, R3, 0x1ce, R6, 0xfe, !PT ;  /* 0x000001ce03087812 */ /* 0x002fc600078efe06 */
[----:B------:R-:W3:Y:S01]  /*131a0*/  LDL.LU R145, [R1+0x1e4] ;  /* 0x0001e40001917983 */ /* 0x000ee20000300800 */
[----:B----4-:R-:W-:-:S03]  /*131b0*/  LOP3.LUT R7, R3, 0x1d0, R6, 0xfe, !PT ;  /* 0x000001d003077812 */ /* 0x010fc600078efe06 */
[----:B------:R-:W4:Y:S04]  /*131c0*/  LDL.LU R146, [R1+0x1e8] ;  /* 0x0001e80001927983 */ /* 0x000f280000300800 */
[----:B------:R-:W4:Y:S04]  /*131d0*/  LDL.LU R147, [R1+0x1ec] ;  /* 0x0001ec0001937983 */ /* 0x000f280000300800 */
[----:B------:R-:W4:Y:S04]  /*131e0*/  LDL.LU R148, [R1+0x1f0] ;  /* 0x0001f00001947983 */ /* 0x000f280000300800 */
[----:B------:R-:W4:Y:S04]  /*131f0*/  LDL.LU R149, [R1+0x1f4] ;  /* 0x0001f40001957983 */ /* 0x000f280000300800 */
[----:B------:R-:W4:Y:S04]  /*13200*/  LDL.LU R150, [R1+0x1f8] ;  /* 0x0001f80001967983 */ /* 0x000f280000300800 */
[----:B------:R-:W4:Y:S01]  /*13210*/  LDL.LU R151, [R1+0x1fc] ;  /* 0x0001fc0001977983 */ /* 0x000f220000300800 */
[----:B------:R-:W-:-:S02]  /*13220*/  LEA R252, R252, UR20, 0x4 ;  /* 0x00000014fcfc7c11 */ /* 0x000fc4000f8e20ff */
[----:B--2---:R-:W-:Y:S01]  /*13230*/  ISETP.LT.AND P1, PT, R2, R5, !P0 ;  /* 0x000000050200720c */ /* 0x004fe20004721270 */
[----:B------:R1:W-:Y:S04]  /*13240*/  STL [R1+0x5b4], R9 ;  /* 0x0005b40901007387 */ /* 0x0003e80000100800 */
[----:B------:R2:W-:Y:S04]  /*13250*/  STL [R1+0x5b8], R8 ;  /* 0x0005b80801007387 */ /* 0x0005e80000100800 */
[----:B------:R2:W-:Y:S01]  /*13260*/  STL [R1+0x5bc], R7 ;  /* 0x0005bc0701007387 */ /* 0x0005e20000100800 */
[----:B-1----:R-:W-:-:S03]  /*13270*/  LOP3.LUT R9, R3, 0x1d2, R6, 0xfe, !PT ;  /* 0x000001d203097812 */ /* 0x002fc600078efe06 */
[----:B---3--:R-:W-:Y:S01]  /*13280*/  STSM.16.M88.4 [R0], R24 ;  /* 0x0000001800007844 */ /* 0x008fe20000000200 */
[----:B--2---:R-:W-:-:S03]  /*13290*/  LOP3.LUT R8, R3, 0x1d4, R6, 0xfe, !PT ;  /* 0x000001d403087812 */ /* 0x004fc600078efe06 */
[----:B------:R1:W-:Y:S01]  /*132a0*/  STL [R1+0x5c0], R9 ;  /* 0x0005c00901007387 */ /* 0x0003e20000100800 */
[----:B------:R-:W-:-:S03]  /*132b0*/  LOP3.LUT R7, R3, 0x1d6, R6, 0xfe, !PT ;  /* 0x000001d603077812 */ /* 0x000fc600078efe06 */
        /* <DEDUP_REMOVED lines=34> */
[----:B------:R-:W-:Y:S01]  /*134e0*/  STL [R1+0x608], R9 ;  /* 0x0006080901007387 */ /* 0x000fe20000100800 */
[----:B---3--:R-:W-:-:S03]  /*134f0*/  LOP3.LUT R7, R3, 0x1fa, R6, 0xfe, !PT ;  /* 0x000001fa03077812 */ /* 0x008fc600078efe06 */
[----:B------:R-:W-:Y:S01]  /*13500*/  STL [R1+0x60c], R8 ;  /* 0x00060c0801007387 */ /* 0x000fe20000100800 */
[----:B------:R-:W-:Y:S01]  /*13510*/  LOP3.LUT R3, R3, 0x1fc, R6, 0xfe, !PT ;  /* 0x000001fc03037812 */ /* 0x000fe200078efe06 */
[----:B------:R-:W-:Y:S06]  /*13520*/  BAR.SYNC.DEFER_BLOCKING 0x0 ;  /* 0x0000000000007b1d */ /* 0x000fec0000010000 */
[----:B------:R-:W-:Y:S04]  /*13530*/  STL [R1+0x610], R7 ;  /* 0x0006100701007387 */ /* 0x000fe80000100800 */
[----:B------:R-:W-:Y:S04]  /*13540*/  STL [R1+0x254], R3 ;  /* 0x0002540301007387 */ /* 0x000fe80000100800 */
[----:B------:R-:W1:Y:S01]  /*13550*/  LDS.128 R4, [R252] ;  /* 0x00000000fc047984 */ /* 0x000e620000000c00 */
[----:B------:R-:W-:Y:S06]  /*13560*/  BAR.SYNC.DEFER_BLOCKING 0x0 ;  /* 0x0000000000007b1d */ /* 0x000fec0000010000 */
[----:B------:R-:W-:Y:S04]  /*13570*/  STSM.16.M88.4 [R0], R28 ;  /* 0x0000001c00007844 */ /* 0x000fe80000000200 */
[----:B-1----:R-:W-:Y:S04]  /*13580*/  STL.64 [R1+0x200], R4 ;  /* 0x0002000401007387 */ /* 0x002fe80000100a00 */
[----:B------:R-:W-:Y:S01]  /*13590*/  STL.64 [R1+0x208], R6 ;  /* 0x0002080601007387 */ /* 0x000fe20000100a00 */
[----:B------:R-:W-:Y:S06]  /*135a0*/  BAR.SYNC.DEFER_BLOCKING 0x0 ;  /* 0x0000000000007b1d */ /* 0x000fec0000010000 */
[----:B------:R-:W1:Y:S02]  /*135b0*/  LDS.128 R4, [R252] ;  /* 0x00000000fc047984 */ /* 0x000e640000000c00 */
[----:B------:R-:W-:Y:S06]  /*135c0*/  BAR.SYNC.DEFER_BLOCKING 0x0 ;  /* 0x0000000000007b1d */ /* 0x000fec0000010000 */
[----:B------:R-:W-:Y:S02]  /*135d0*/  STSM.16.M88.4 [R0], R32 ;  /* 0x0000002000007844 */ /* 0x000fe40000000200 */
[----:B------:R-:W-:Y:S06]  /*135e0*/  BAR.SYNC.DEFER_BLOCKING 0x0 ;  /* 0x0000000000007b1d */ /* 0x000fec0000010000 */
[----:B-1----:R-:W-:Y:S04]  /*135f0*/  STL.64 [R1], R4 ;  /* 0x0000000401007387 */ /* 0x002fe80000100a00 */
[----:B------:R-:W-:Y:S04]  /*13600*/  STL.64 [R1+0x8], R6 ;  /* 0x0000080601007387 */ /* 0x000fe80000100a00 */
[----:B------:R-:W1:Y:S01]  /*13610*/  LDS.128 R248, [R252] ;  /* 0x00000000fcf87984 */ /* 0x000e620000000c00 */
[----:B------:R-:W-:Y:S06]  /*13620*/  BAR.SYNC.DEFER_BLOCKING 0x0 ;  /* 0x0000000000007b1d */ /* 0x000fec0000010000 */
[----:B------:R-:W-:Y:S02]  /*13630*/  STSM.16.M88.4 [R0], R36 ;  /* 0x0000002400007844 */ /* 0x000fe40000000200 */
[----:B------:R-:W-:Y:S06]  /*13640*/  BAR.SYNC.DEFER_BLOCKING 0x0 ;  /* 0x0000000000007b1d */ /* 0x000fec0000010000 */
[----:B-1----:R-:W-:Y:S04]  /*13650*/  STL.64 [R1+0x750], R248 ;  /* 0x000750f801007387 */ /* 0x002fe80000100a00 */
[----:B------:R-:W-:Y:S04]  /*13660*/  STL [R1+0x748], R250 ;  /* 0x000748fa01007387 */ /* 0x000fe80000100800 */
[----:B------:R-:W-:Y:S04]  /*13670*/  STL [R1+0x744], R251 ;  /* 0x000744fb01007387 */ /* 0x000fe80000100800 */
[----:B------:R-:W1:Y:S01]  /*13680*/  LDS.128 R244, [R252] ;  /* 0x00000000fcf47984 */ /* 0x000e620000000c00 */
[----:B------:R-:W-:Y:S06]  /*13690*/  BAR.SYNC.DEFER_BLOCKING 0x0 ;  /* 0x0000000000007b1d */ /* 0x000fec0000010000 */
[----:B------:R-:W-:Y:S02]  /*136a0*/  STSM.16.M88.4 [R0], R40 ;  /* 0x0000002800007844 */ /* 0x000fe40000000200 */
[----:B------:R-:W-:Y:S06]  /*136b0*/  BAR.SYNC.DEFER_BLOCKING 0x0 ;  /* 0x0000000000007b1d */ /* 0x000fec0000010000 */
[----:B-1----:R-:W-:Y:S04]  /*136c0*/  STL [R1+0x768], R246 ;  /* 0x000768f601007387 */ /* 0x002fe80000100800 */
[----:B------:R-:W-:Y:S04]  /*136d0*/  STL.64 [R1+0x760], R244 ;  /* 0x000760f401007387 */ /* 0x000fe80000100a00 */
[----:B------:R-:W-:Y:S04]  /*136e0*/  STL [R1+0x758], R247 ;  /* 0x000758f701007387 */ /* 0x000fe80000100800 */
[----:B------:R-:W1:Y:S01]  /*136f0*/  LDS.128 R4, [R252] ;  /* 0x00000000fc047984 */ /* 0x000e620000000c00 */
[----:B------:R-:W-:Y:S06]  /*13700*/  BAR.SYNC.DEFER_BLOCKING 0x0 ;  /* 0x0000000000007b1d */ /* 0x000fec0000010000 */
[----:B------:R-:W-:Y:S02]  /*13710*/  STSM.16.M88.4 [R0], R44 ;  /* 0x0000002c00007844 */ /* 0x000fe40000000200 */
[----:B------:R-:W-:Y:S06]  /*13720*/  BAR.SYNC.DEFER_BLOCKING 0x0 ;  /* 0x0000000000007b1d */ /* 0x000fec0000010000 */
[----:B-1----:R-:W-:Y:S04]  /*13730*/  STL.64 [R1+0x770], R4 ;  /* 0x0007700401007387 */ /* 0x002fe80000100a00 */
[----:B------:R-:W-:Y:S04]  /*13740*/  STL [R1+0x740], R7 ;  /* 0x0007400701007387 */ /* 0x000fe80000100800 */
[----:B------:R-:W1:Y:S01]  /*13750*/  LDS.128 R8, [R252] ;  /* 0x00000000fc087984 */ /* 0x000e620000000c00 */
[----:B------:R-:W-:Y:S06]  /*13760*/  BAR.SYNC.DEFER_BLOCKING 0x0 ;  /* 0x0000000000007b1d */ /* 0x000fec0000010000 */
[----:B------:R-:W-:Y:S02]  /*13770*/  STSM.16.M88.4 [R0], R48 ;  /* 0x0000003000007844 */ /* 0x000fe40000000200 */
[----:B------:R-:W-:Y:S06]  /*13780*/  BAR.SYNC.DEFER_BLOCKING 0x0 ;  /* 0x0000000000007b1d */ /* 0x000fec0000010000 */
[----:B------:R-:W2:Y:S02]  /*13790*/  LDS.128 R12, [R252] ;  /* 0x00000000fc0c7984 */ /* 0x000ea40000000c00 */
[----:B------:R-:W-:Y:S06]  /*137a0*/  BAR.SYNC.DEFER_BLOCKING 0x0 ;  /* 0x0000000000007b1d */ /* 0x000fec0000010000 */
[----:B------:R-:W-:Y:S02]  /*137b0*/  STSM.16.M88.4 [R0], R52 ;  /* 0x0000003400007844 */ /* 0x000fe40000000200 */
[----:B------:R-:W-:Y:S06]  /*137c0*/  BAR.SYNC.DEFER_BLOCKING 0x0 ;  /* 0x0000000000007b1d */ /* 0x000fec0000010000 */
[----:B------:R-:W3:Y:S02]  /*137d0*/  LDS.128 R16, [R252] ;  /* 0x00000000fc107984 */ /* 0x000ee40000000c00 */
        /* <DEDUP_REMOVED lines=89> */
[----:B----4-:R-:W-:Y:S02]  /*13d70*/  STSM.16.M88.4 [R0], R144 ;  /* 0x0000009000007844 */ /* 0x010fe40000000200 */
[----:B------:R-:W-:Y:S06]  /*13d80*/  BAR.SYNC.DEFER_BLOCKING 0x0 ;  /* 0x0000000000007b1d */ /* 0x000fec0000010000 */
[----:B------:R-:W4:Y:S02]  /*13d90*/  LDS.128 R236, [R252] ;  /* 0x00000000fcec7984 */ /* 0x000f240000000c00 */
[----:B------:R-:W-:Y:S06]  /*13da0*/  BAR.SYNC.DEFER_BLOCKING 0x0 ;  /* 0x0000000000007b1d */ /* 0x000fec0000010000 */
[----:B------:R1:W-:Y:S02]  /*13db0*/  STSM.16.M88.4 [R0], R148 ;  /* 0x0000009400007844 */ /* 0x0003e40000000200 */
[----:B------:R-:W-:Y:S06]  /*13dc0*/  BAR.SYNC.DEFER_BLOCKING 0x0 ;  /* 0x0000000000007b1d */ /* 0x000fec0000010000 */
[----:B-1----:R-:W2:Y:S04]  /*13dd0*/  LDL.LU.64 R150, [R1+0x970] ;  /* 0x0009700001967983 */ /* 0x002ea80000300a00 */
[----:B------:R-:W2:Y:S04]  /*13de0*/  LDL.LU.64 R148, [R1+0x968] ;  /* 0x0009680001947983 */ /* 0x000ea80000300a00 */
[----:B------:R-:W3:Y:S04]  /*13df0*/  LDL.LU.64 R146, [R1+0x960] ;  /* 0x0009600001927983 */ /* 0x000ee80000300a00 */
[----:B------:R-:W3:Y:S04]  /*13e00*/  LDL.LU.64 R144, [R1+0x958] ;  /* 0x0009580001907983 */ /* 0x000ee80000300a00 */
[----:B------:R-:W4:Y:S04]  /*13e10*/  LDL.LU.64 R142, [R1+0x950] ;  /* 0x00095000018e7983 */ /* 0x000f280000300a00 */
[----:B------:R-:W4:Y:S04]  /*13e20*/  LDL.LU.64 R140, [R1+0x948] ;  /* 0x00094800018c7983 */ /* 0x000f280000300a00 */
[----:B------:R-:W2:Y:S04]  /*13e30*/  LDL.LU.64 R138, [R1+0x940] ;  /* 0x00094000018a7983 */ /* 0x000ea80000300a00 */
        /* <DEDUP_REMOVED lines=57> */
[----:B------:R-:W1:Y:S01]  /*141d0*/  LDS.128 R240, [R252] ;  /* 0x00000000fcf07984 */ /* 0x000e620000000c00 */
[----:B------:R-:W-:Y:S06]  /*141e0*/  BAR.SYNC.DEFER_BLOCKING 0x0 ;  /* 0x0000000000007b1d */ /* 0x000fec0000010000 */
[----:B------:R-:W4:Y:S04]  /*141f0*/  LDL.LU R3, [R1+0x6e0] ;  /* 0x0006e00001037983 */ /* 0x000f280000300800 */
[----:B------:R-:W2:Y:S04]  /*14200*/  LDL.LU R245, [R1+0x200] ;  /* 0x0002000001f57983 */ /* 0x000ea80000300800 */
[----:B------:R-:W2:Y:S04]  /*14210*/  LDL.LU R248, [R1+0x210] ;  /* 0x0002100001f87983 */ /* 0x000ea80000300800 */
[----:B------:R-:W2:Y:S04]  /*14220*/  LDL.LU R249, [R1+0x214] ;  /* 0x0002140001f97983 */ /* 0x000ea80000300800 */
[----:B------:R-:W2:Y:S04]  /*14230*/  LDL.LU R246, [R1+0x218] ;  /* 0x0002180001f67983 */ /* 0x000ea80000300800 */
[----:B------:R-:W2:Y:S04]  /*14240*/  LDL.LU R251, [R1+0x204] ;  /* 0x0002040001fb7983 */ /* 0x000ea80000300800 */
[----:B------:R-:W2:Y:S04]  /*14250*/  LDL.LU R250, [R1+0x24c] ;  /* 0x00024c0001fa7983 */ /* 0x000ea80000300800 */
[----:B---3--:R-:W-:Y:S01]  /*14260*/  STSM.16.M88.4 [R0], R24 ;  /* 0x0000001800007844 */ /* 0x008fe20000000200 */
[----:B------:R-:W-:Y:S01]  /*14270*/  BAR.SYNC.DEFER_BLOCKING 0x0 ;  /* 0x0000000000007b1d */ /* 0x000fe20000010000 */
[----:B------:R-:W-:-:S02]  /*14280*/  IMAD R7, R2, UR6, RZ ;  /* 0x0000000602077c24 */ /* 0x000fc4000f8e02ff */
[----:B----4-:R-:W-:-:S03]  /*14290*/  IMAD R3, R3, UR4, RZ ;  /* 0x0000000403037c24 */ /* 0x010fc6000f8e02ff */
[----:B------:R-:W-:Y:S01]  /*142a0*/  ULDC.64 UR4, c[0x0][0x220] ;  /* 0x0000880000047ab9 */ /* 0x000fe20000000a00 */
[----:B------:R-:W3:Y:S01]  /*142b0*/  LDS.128 R24, [R252] ;  /* 0x00000000fc187984 */ /* 0x000ee20000000c00 */
[----:B------:R-:W-:Y:S06]  /*142c0*/  BAR.SYNC.DEFER_BLOCKING 0x0 ;  /* 0x0000000000007b1d */ /* 0x000fec0000010000 */
[----:B--2---:R-:W-:Y:S02]  /*142d0*/  STSM.16.M88.4 [R0], R28 ;  /* 0x0000001c00007844 */ /* 0x004fe40000000200 */
[----:B------:R-:W-:Y:S06]  /*142e0*/  BAR.SYNC.DEFER_BLOCKING 0x0 ;  /* 0x0000000000007b1d */ /* 0x000fec0000010000 */
[----:B------:R-:W2:Y:S02]  /*142f0*/  LDS.128 R28, [R252] ;  /* 0x00000000fc1c7984 */ /* 0x000ea40000000c00 */
[----:B------:R-:W-:Y:S06]  /*14300*/  BAR.SYNC.DEFER_BLOCKING 0x0 ;  /* 0x0000000000007b1d */ /* 0x000fec0000010000 */
[----:B------:R-:W-:Y:S02]  /*14310*/  STSM.16.M88.4 [R0], R32 ;  /* 0x0000002000007844 */ /* 0x000fe40000000200 */
[----:B------:R-:W-:Y:S06]  /*14320*/  BAR.SYNC.DEFER_BLOCKING 0x0 ;  /* 0x0000000000007b1d */ /* 0x000fec0000010000 */
[----:B------:R-:W4:Y:S02]  /*14330*/  LDS.128 R32, [R252] ;  /* 0x00000000fc207984 */ /* 0x000f240000000c00 */
        /* <DEDUP_REMOVED lines=112> */
[----:B------:R-:W-:Y:S01]  /*14a40*/  BAR.SYNC.DEFER_BLOCKING 0x0 ;  /* 0x0000000000007b1d */ /* 0x000fe20000010000 */
[----:B------:R-:W-:-:S04]  /*14a50*/  LEA R2, P2, R3, UR4, 0x2 ;  /* 0x0000000403027c11 */ /* 0x000fc8000f8410ff */
[----:B------:R-:W-:Y:S01]  /*14a60*/  LEA.HI.X.SX32 R3, R3, UR5, 0x2, P2 ;  /* 0x0000000503037c11 */ /* 0x000fe200090f16ff */
[----:B------:R-:W-:Y:S01]  /*14a70*/  ULDC UR4, c[0x0][0x22c] ;  /* 0x00008b0000047ab9 */ /* 0x000fe20000000800 */
[C---:B------:R-:W-:Y:S01]  /*14a80*/  LEA R4, P2, R7.reuse, R2, 0x2 ;  /* 0x0000000207047211 */ /* 0x040fe200078410ff */
[----:B------:R-:W-:Y:S01]  /*14a90*/  ULDC UR5, c[0x0][0x22c] ;  /* 0x00008b0000057ab9 */ /* 0x000fe20000000800 */
[----:B------:R1:W-:Y:S02]  /*14aa0*/  STSM.16.M88.4 [R0], R148 ;  /* 0x0000009400007844 */ /* 0x0003e40000000200 */
[----:B------:R-:W-:Y:S01]  /*14ab0*/  LEA.HI.X.SX32 R5, R7, R3, 0x2, P2 ;  /* 0x0000000307057211 */ /* 0x000fe200010f16ff */
[----:B------:R-:W-:Y:S01]  /*14ac0*/  BAR.SYNC.DEFER_BLOCKING 0x0 ;  /* 0x0000000000007b1d */ /* 0x000fe20000010000 */
[----:B-1----:R-:W-:-:S05]  /*14ad0*/  IMAD R0, R248, UR6, RZ ;  /* 0x00000006f8007c24 */ /* 0x002fca000f8e02ff */
[----:B------:R-:W3:Y:S01]  /*14ae0*/  LDL.LU R150, [R1+0x21c] ;  /* 0x00021c0001967983 */ /* 0x000ee20000300800 */
[----:B------:R-:W-:-:S03]  /*14af0*/  LEA R148, P2, R0, R2, 0x2 ;  /* 0x0000000200947211 */ /* 0x000fc600078410ff */
[----:B------:R1:W-:Y:S01]  /*14b00*/  @P1 STG.E desc[UR28][R4.64], R245 ;  /* 0x000000f504001986 */ /* 0x0003e2000c10191c */
[----:B------:R-:W-:Y:S01]  /*14b10*/  ISETP.LT.AND P1, PT, R248, UR4, !P0 ;  /* 0x00000004f8007c0c */ /* 0x000fe2000c721270 */
[C---:B------:R-:W-:Y:S01]  /*14b20*/  IMAD R151, R249.reuse, UR6, RZ ;  /* 0x00000006f9977c24 */ /* 0x040fe2000f8e02ff */
[----:B------:R-:W-:Y:S01]  /*14b30*/  LEA.HI.X.SX32 R149, R0, R3, 0x2, P2 ;  /* 0x0000000300957211 */ /* 0x000fe200010f16ff */
[----:B------:R-:W-:Y:S01]  /*14b40*/  ULDC UR4, c[0x0][0x22c] ;  /* 0x00008b0000047ab9 */ /* 0x000fe20000000800 */
[----:B------:R-:W-:Y:S01]  /*14b50*/  ISETP.LT.AND P3, PT, R249, UR5, !P0 ;  /* 0x00000005f9007c0c */ /* 0x000fe2000c761270 */
[----:B------:R-:W-:Y:S01]  /*14b60*/  ULDC UR5, c[0x0][0x22c] ;  /* 0x00008b0000057ab9 */ /* 0x000fe20000000800 */
[----:B-1----:R-:W2:Y:S04]  /*14b70*/  LDL.LU.64 R4, [R1+0x770] ;  /* 0x0007700001047983 */ /* 0x002ea80000300a00 */
[----:B------:R-:W4:Y:S04]  /*14b80*/  LDL.LU R247, [R1+0x20c] ;  /* 0x00020c0001f77983 */ /* 0x000f280000300800 */
[----:B------:R-:W2:Y:S04]  /*14b90*/  LDL.LU R248, [R1+0x228] ;  /* 0x0002280001f87983 */ /* 0x000ea80000300800 */
[----:B------:R1:W-:Y:S01]  /*14ba0*/  @P1 STG.E desc[UR28][R148.64], R251 ;  /* 0x000000fb94001986 */ /* 0x0003e2000c10191c */
[----:B------:R-:W-:Y:S01]  /*14bb0*/  ISETP.LT.AND P1, PT, R250, UR7, !P0 ;  /* 0x00000007fa007c0c */ /* 0x000fe2000c721270 */
[----:B------:R-:W-:-:S02]  /*14bc0*/  ULDC UR7, c[0x0][0x22c] ;  /* 0x00008b0000077ab9 */ /* 0x000fc40000000800 */
[----:B------:R-:W2:Y:S04]  /*14bd0*/  LDL.LU R249, [R1+0x22c] ;  /* 0x00022c0001f97983 */ /* 0x000ea80000300800 */
[----:B------:R-:W2:Y:S04]  /*14be0*/  LDL.LU R250, [R1+0x8] ;  /* 0x0000080001fa7983 */ /* 0x000ea80000300800 */
[----:B-1----:R-:W2:Y:S04]  /*14bf0*/  LDL.LU R251, [R1+0xc] ;  /* 0x00000c0001fb7983 */ /* 0x002ea80000300800 */
[----:B------:R-:W4:Y:S01]  /*14c00*/  LDL.LU R149, [R1+0x208] ;  /* 0x0002080001957983 */ /* 0x000f220000300800 */
[C---:B------:R-:W-:Y:S01]  /*14c10*/  ISETP.LT.AND P4, PT, R246.reuse, UR4, !P0 ;  /* 0x00000004f6007c0c */ /* 0x040fe2000c781270 */
[----:B------:R-:W-:Y:S01]  /*14c20*/  IMAD R246, R246, UR6, RZ ;  /* 0x00000006f6f67c24 */ /* 0x000fe2000f8e02ff */
[----:B------:R-:W-:Y:S01]  /*14c30*/  LEA R244, P6, R151, R2, 0x2 ;  /* 0x0000000297f47211 */ /* 0x000fe200078c10ff */
[----:B------:R-:W-:-:S03]  /*14c40*/  ULDC UR4, c[0x0][0x22c] ;  /* 0x00008b0000047ab9 */ /* 0x000fc60000000800 */
[-C--:B------:R-:W-:Y:S01]  /*14c50*/  LEA.HI.X.SX32 R245, R151, R3.reuse, 0x2, P6 ;  /* 0x0000000397f57211 */ /* 0x080fe200030f16ff */
[C---:B---3--:R-:W-:Y:S01]  /*14c60*/  IMAD R0, R150.reuse, UR6, RZ ;  /* 0x0000000696007c24 */ /* 0x048fe2000f8e02ff */
[----:B------:R-:W-:Y:S01]  /*14c70*/  ISETP.LT.AND P2, PT, R150, UR5, !P0 ;  /* 0x0000000596007c0c */ /* 0x000fe2000c741270 */
[----:B------:R-:W-:Y:S01]  /*14c80*/  ULDC UR5, c[0x0][0x22c] ;  /* 0x00008b0000057ab9 */ /* 0x000fe20000000800 */
[-C--:B------:R-:W-:Y:S02]  /*14c90*/  LEA R150, P5, R246, R2.reuse, 0x2 ;  /* 0x00000002f6967211 */ /* 0x080fe400078a10ff */
[----:B------:R-:W-:Y:S02]  /*14ca0*/  LEA R148, P6, R0, R2, 0x2 ;  /* 0x0000000200947211 */ /* 0x000fe400078c10ff */
[-C--:B------:R-:W-:Y:S02]  /*14cb0*/  LEA.HI.X.SX32 R151, R246, R3.reuse, 0x2, P5 ;  /* 0x00000003f6977211 */ /* 0x080fe400028f16ff */
[----:B------:R-:W3:Y:S04]  /*14cc0*/  LDL.LU R246, [R1+0x768] ;  /* 0x0007680001f67983 */ /* 0x000ee80000300800 */
[----:B----4-:R1:W-:Y:S04]  /*14cd0*/  @P3 STG.E desc[UR28][R244.64], R149 ;  /* 0x00000095f4003986 */ /* 0x0103e8000c10191c */
[----:B------:R4:W-:Y:S04]  /*14ce0*/  @P4 STG.E desc[UR28][R150.64], R247 ;  /* 0x000000f796004986 */ /* 0x0009e8000c10191c */
[----:B-1----:R-:W3:Y:S01]  /*14cf0*/  LDL.LU.64 R244, [R1+0x760] ;  /* 0x0007600001f47983 */ /* 0x002ee20000300a00 */
[----:B------:R-:W-:-:S03]  /*14d00*/  LEA.HI.X.SX32 R149, R0, R3, 0x2, P6 ;  /* 0x0000000300957211 */ /* 0x000fc600030f16ff */
[----:B------:R-:W2:Y:S04]  /*14d10*/  LDL.LU R0, [R1+0x220] ;  /* 0x0002200001007983 */ /* 0x000ea80000300800 */
[----:B----4-:R-:W4:Y:S04]  /*14d20*/  LDL.LU R247, [R1+0x758] ;  /* 0x0007580001f77983 */ /* 0x010f280000300800 */
[----:B------:R-:W3:Y:S04]  /*14d30*/  LDL.LU R150, [R1] ;  /* 0x0000000001967983 */ /* 0x000ee80000300800 */
[----:B------:R-:W4:Y:S01]  /*14d40*/  LDL.LU R151, [R1+0x224] ;  /* 0x0002240001977983 */ /* 0x000f220000300800 */
[C---:B--2---:R-:W-:Y:S01]  /*14d50*/  ISETP.LT.AND P6, PT, R0.reuse, UR4, !P0 ;  /* 0x0000000400007c0c */ /* 0x044fe2000c7c1270 */
[----:B------:R-:W-:Y:S01]  /*14d60*/  IMAD R0, R0, UR6, RZ ;  /* 0x0000000600007c24 */ /* 0x000fe2000f8e02ff */
[----:B------:R-:W-:Y:S01]  /*14d70*/  ULDC UR4, c[0x0][0x22c] ;  /* 0x00008b0000047ab9 */ /* 0x000fe20000000800 */
[----:B---3--:R1:W-:Y:S01]  /*14d80*/  @P2 STG.E desc[UR28][R148.64], R150 ;  /* 0x0000009694002986 */ /* 0x0083e2000c10191c */
[C---:B----4-:R-:W-:Y:S01]  /*14d90*/  ISETP.LT.AND P2, PT, R151.reuse, UR4, !P0 ;  /* 0x0000000497007c0c */ /* 0x050fe2000c741270 */
[----:B------:R-:W-:Y:S01]  /*14da0*/  ULDC UR4, c[0x0][0x22c] ;  /* 0x00008b0000047ab9 */ /* 0x000fe20000000800 */
[----:B-1----:R-:W-:Y:S01]  /*14db0*/  LEA R148, P4, R0, R2, 0x2 ;  /* 0x0000000200947211 */ /* 0x002fe200078810ff */
[----:B------:R-:W-:-:S02]  /*14dc0*/  IMAD R150, R151, UR6, RZ ;  /* 0x0000000697967c24 */ /* 0x000fc4000f8e02ff */
[C---:B------:R-:W-:Y:S01]  /*14dd0*/  IMAD R151, R249.reuse, UR6, RZ ;  /* 0x00000006f9977c24 */ /* 0x040fe2000f8e02ff */
[----:B------:R-:W-:Y:S02]  /*14de0*/  LEA.HI.X.SX32 R149, R0, R3, 0x2, P4 ;  /* 0x0000000300957211 */ /* 0x000fe400020f16ff */
[----:B------:R-:W-:Y:S02]  /*14df0*/  ISETP.LT.AND P4, PT, R249, UR7, !P0 ;  /* 0x00000007f9007c0c */ /* 0x000fe4000c781270 */
[----:B------:R-:W2:Y:S01]  /*14e00*/  LDL.LU R249, [R1+0x4] ;  /* 0x0000040001f97983 */ /* 0x000ea20000300800 */
[C---:B------:R-:W-:Y:S01]  /*14e10*/  IMAD R0, R248.reuse, UR6, RZ ;  /* 0x00000006f8007c24 */ /* 0x040fe2000f8e02ff */
[----:B------:R-:W-:Y:S01]  /*14e20*/  ISETP.LT.AND P3, PT, R248, UR5, !P0 ;  /* 0x00000005f8007c0c */ /* 0x000fe2000c761270 */
[----:B------:R-:W-:Y:S01]  /*14e30*/  ULDC UR5, c[0x0][0x22c] ;  /* 0x00008b0000057ab9 */ /* 0x000fe20000000800 */
[-C--:B------:R-:W-:Y:S01]  /*14e40*/  LEA R248, P5, R150, R2.reuse, 0x2 ;  /* 0x0000000296f87211 */ /* 0x080fe200078a10ff */
[----:B--2---:R1:W-:Y:S02]  /*14e50*/  @P6 STG.E desc[UR28][R148.64], R249 ;  /* 0x000000f994006986 */ /* 0x0043e4000c10191c */
[----:B-1----:R-:W-:-:S02]  /*14e60*/  LEA R148, P6, R0, R2, 0x2 ;  /* 0x0000000200947211 */ /* 0x002fc400078c10ff */
[-C--:B------:R-:W-:Y:S02]  /*14e70*/  LEA.HI.X.SX32 R249, R150, R3.reuse, 0x2, P5 ;  /* 0x0000000396f97211 */ /* 0x080fe400028f16ff */
[----:B------:R-:W-:Y:S02]  /*14e80*/  LEA.HI.X.SX32 R149, R0, R3, 0x2, P6 ;  /* 0x0000000300957211 */ /* 0x000fe400030f16ff */
[----:B------:R-:W2:Y:S04]  /*14e90*/  LDL.LU R0, [R1+0x230] ;  /* 0x0002300001007983 */ /* 0x000ea80000300800 */
[----:B------:R1:W-:Y:S04]  /*14ea0*/  @P2 STG.E desc[UR28][R248.64], R250 ;  /* 0x000000faf8002986 */ /* 0x0003e8000c10191c */
[----:B-1----:R-:W3:Y:S01]  /*14eb0*/  LDL.LU.64 R248, [R1+0x750] ;  /* 0x0007500001f87983 */ /* 0x002ee20000300a00 */
[----:B------:R-:W-:-:S03]  /*14ec0*/  LEA R150, P5, R151, R2, 0x2 ;  /* 0x0000000297967211 */ /* 0x000fc600078a10ff */
[----:B------:R1:W-:Y:S01]  /*14ed0*/  @P3 STG.E desc[UR28][R148.64], R251 ;  /* 0x000000fb94003986 */ /* 0x0003e2000c10191c */
[----:B------:R-:W-:-:S03]  /*14ee0*/  LEA.HI.X.SX32 R151, R151, R3, 0x2, P5 ;  /* 0x0000000397977211 */ /* 0x000fc600028f16ff */
[----:B------:R-:W4:Y:S04]  /*14ef0*/  LDL.LU R250, [R1+0x748] ;  /* 0x0007480001fa7983 */ /* 0x000f280000300800 */
[----:B-1----:R-:W4:Y:S01]  /*14f00*/  LDL.LU R251, [R1+0x744] ;  /* 0x0007440001fb7983 */ /* 0x002f220000300800 */
[C---:B--2---:R-:W-:Y:S01]  /*14f10*/  ISETP.LT.AND P6, PT, R0.reuse, UR4, !P0 ;  /* 0x0000000400007c0c */ /* 0x044fe2000c7c1270 */
[----:B------:R-:W-:Y:S01]  /*14f20*/  IMAD R0, R0, UR6, RZ ;  /* 0x0000000600007c24 */ /* 0x000fe2000f8e02ff */
[----:B------:R-:W-:-:S04]  /*14f30*/  ULDC UR4, c[0x0][0x22c] ;  /* 0x00008b0000047ab9 */ /* 0x000fc80000000800 */
[----:B------:R-:W-:-:S04]  /*14f40*/  LEA R148, P2, R0, R2, 0x2 ;  /* 0x0000000200947211 */ /* 0x000fc800078410ff */
[----:B------:R-:W-:Y:S01]  /*14f50*/  LEA.HI.X.SX32 R149, R0, R3, 0x2, P2 ;  /* 0x0000000300957211 */ /* 0x000fe200010f16ff */
[----:B---3--:R1:W-:Y:S04]  /*14f60*/  @P4 STG.E desc[UR28][R150.64], R248 ;  /* 0x000000f896004986 */ /* 0x0083e8000c10191c */
[----:B------:R2:W-:Y:S04]  /*14f70*/  @P6 STG.E desc[UR28][R148.64], R249 ;  /* 0x000000f994006986 */ /* 0x0005e8000c10191c */
[----:B-1----:R-:W3:Y:S04]  /*14f80*/  LDL.LU R151, [R1+0x234] ;  /* 0x0002340001977983 */ /* 0x002ee80000300800 */
[----:B------:R-:W4:Y:S04]  /*14f90*/  LDL.LU R150, [R1+0x238] ;  /* 0x0002380001967983 */ /* 0x000f280000300800 */
[----:B------:R-:W4:Y:S04]  /*14fa0*/  LDL.LU R248, [R1+0x244] ;  /* 0x0002440001f87983 */ /* 0x000f280000300800 */
[----:B--2---:R-:W2:Y:S04]  /*14fb0*/  LDL.LU R249, [R1+0x23c] ;  /* 0x00023c0001f97983 */ /* 0x004ea80000300800 */
[----:B------:R-:W2:Y:S01]  /*14fc0*/  LDL.LU R149, [R1+0x250] ;  /* 0x0002500001957983 */ /* 0x000ea20000300800 */
[C---:B---3--:R-:W-:Y:S01]  /*14fd0*/  ISETP.LT.AND P2, PT, R151.reuse, UR4, !P0 ;  /* 0x0000000497007c0c */ /* 0x048fe2000c741270 */
[----:B------:R-:W-:Y:S01]  /*14fe0*/  IMAD R151, R151, UR6, RZ ;  /* 0x0000000697977c24 */ /* 0x000fe2000f8e02ff */
[----:B------:R-:W-:-:S04]  /*14ff0*/  ULDC UR4, c[0x0][0x22c] ;  /* 0x00008b0000047ab9 */ /* 0x000fc80000000800 */
[-C--:B------:R-:W-:Y:S01]  /*15000*/  LEA R148, P3, R151, R2.reuse, 0x2 ;  /* 0x0000000297947211 */ /* 0x080fe200078610ff */
[C---:B----4-:R-:W-:Y:S01]  /*15010*/  IMAD R0, R150.reuse, UR6, RZ ;  /* 0x0000000696007c24 */ /* 0x050fe2000f8e02ff */
[----:B------:R-:W-:Y:S01]  /*15020*/  ISETP.LT.AND P5, PT, R150, UR5, !P0 ;  /* 0x0000000596007c0c */ /* 0x000fe2000c7a1270 */
[----:B------:R-:W-:Y:S01]  /*15030*/  ULDC UR5, c[0x0][0x22c] ;  /* 0x00008b0000057ab9 */ /* 0x000fe20000000800 */
[----:B--2---:R-:W-:Y:S01]  /*15040*/  ISETP.LT.AND P4, PT, R149, UR4, !P0 ;  /* 0x0000000495007c0c */ /* 0x004fe2000c781270 */
[----:B------:R-:W-:Y:S01]  /*15050*/  ULDC UR4, c[0x0][0x22c] ;  /* 0x00008b0000047ab9 */ /* 0x000fe20000000800 */
[----:B------:R-:W-:Y:S02]  /*15060*/  LEA.HI.X.SX32 R149, R151, R3, 0x2, P3 ;  /* 0x0000000397957211 */ /* 0x000fe400018f16ff */
[----:B------:R-:W-:-:S03]  /*15070*/  LEA R150, P6, R0, R2, 0x2 ;  /* 0x0000000200967211 */ /* 0x000fc600078c10ff */
[----:B------:R1:W-:Y:S01]  /*15080*/  @P2 STG.E desc[UR28][R148.64], R250 ;  /* 0x000000fa94002986 */ /* 0x0003e2000c10191c */
[----:B------:R-:W-:-:S03]  /*15090*/  LEA.HI.X.SX32 R151, R0, R3, 0x2, P6 ;  /* 0x0000000300977211 */ /* 0x000fc600030f16ff */
[----:B-1----:R-:W2:Y:S04]  /*150a0*/  LDL.LU R250, [R1+0x240] ;  /* 0x0002400001fa7983 */ /* 0x002ea80000300800 */
[----:B------:R1:W-:Y:S04]  /*150b0*/  @P5 STG.E desc[UR28][R150.64], R251 ;  /* 0x000000fb96005986 */ /* 0x0003e8000c10191c */
[----:B-1----:R-:W3:Y:S01]  /*150c0*/  LDL.LU R251, [R1+0x248] ;  /* 0x0002480001fb7983 */ /* 0x002ee20000300800 */
[C---:B------:R-:W-:Y:S01]  /*150d0*/  IMAD R0, R249.reuse, UR6, RZ ;  /* 0x00000006f9007c24 */ /* 0x040fe2000f8e02ff */
[----:B------:R-:W-:Y:S01]  /*150e0*/  ISETP.LT.AND P3, PT, R249, UR4, !P0 ;  /* 0x00000004f9007c0c */ /* 0x000fe2000c761270 */
[----:B------:R-:W-:Y:S01]  /*150f0*/  ULDC UR4, c[0x0][0x22c] ;  /* 0x00008b0000047ab9 */ /* 0x000fe20000000800 */
[----:B------:R-:W1:Y:S02]  /*15100*/  LDC R249, c[0x0][0x248] ;  /* 0x00009200fff97b82 */ /* 0x000e640000000800 */
[----:B------:R-:W-:Y:S01]  /*15110*/  LEA R148, P2, R0, R2, 0x2 ;  /* 0x0000000200947211 */ /* 0x000fe200078410ff */
[----:B------:R-:W-:-:S03]  /*15120*/  IMAD R151, R248, UR6, RZ ;  /* 0x00000006f8977c24 */ /* 0x000fc6000f8e02ff */
[----:B------:R-:W-:Y:S02]  /*15130*/  LEA.HI.X.SX32 R149, R0, R3, 0x2, P2 ;  /* 0x0000000300957211 */ /* 0x000fe400010f16ff */
[----:B------:R-:W-:Y:S01]  /*15140*/  ISETP.LT.AND P2, PT, R248, UR5, !P0 ;  /* 0x00000005f8007c0c */ /* 0x000fe2000c741270 */
[----:B------:R-:W-:Y:S01]  /*15150*/  ULDC UR5, c[0x0][0x22c] ;  /* 0x00008b0000057ab9 */ /* 0x000fe20000000800 */
[----:B------:R-:W4:Y:S01]  /*15160*/  LDC R248, c[0x0][0x248] ;  /* 0x00009200fff87b82 */ /* 0x000f220000000800 */
[----:B------:R1:W-:Y:S01]  /*15170*/  @P3 STG.E desc[UR28][R148.64], R244 ;  /* 0x000000f494003986 */ /* 0x0003e2000c10191c */
[----:B------:R-:W-:-:S04]  /*15180*/  LEA R150, P3, R151, R2, 0x2 ;  /* 0x0000000297967211 */ /* 0x000fc800078610ff */
[----:B------:R-:W-:Y:S01]  /*15190*/  LEA.HI.X.SX32 R151, R151, R3, 0x2, P3 ;  /* 0x0000000397977211 */ /* 0x000fe200018f16ff */
[----:B-1----:R-:W4:Y:S01]  /*151a0*/  LDL.LU R244, [R1+0x25c] ;  /* 0x00025c0001f47983 */ /* 0x002f220000300800 */
[C---:B--2---:R-:W-:Y:S01]  /*151b0*/  IMAD R0, R250.reuse, UR6, RZ ;  /* 0x00000006fa007c24 */ /* 0x044fe2000f8e02ff */
[----:B------:R-:W-:Y:S01]  /*151c0*/  ISETP.LT.AND P5, PT, R250, UR4, !P0 ;  /* 0x00000004fa007c0c */ /* 0x000fe2000c7a1270 */
[----:B------:R-:W-:Y:S01]  /*151d0*/  ULDC UR4, c[0x0][0x22c] ;  /* 0x00008b0000047ab9 */ /* 0x000fe20000000800 */
[----:B------:R-:W1:Y:S02]  /*151e0*/  LDC R250, c[0x0][0x248] ;  /* 0x00009200fffa7b82 */ /* 0x000e640000000800 */
[----:B------:R-:W-:-:S04]  /*151f0*/  LEA R148, P6, R0, R2, 0x2 ;  /* 0x0000000200947211 */ /* 0x000fc800078c10ff */
[----:B------:R-:W-:Y:S01]  /*15200*/  LEA.HI.X.SX32 R149, R0, R3, 0x2, P6 ;  /* 0x0000000300957211 */ /* 0x000fe200030f16ff */
[C---:B---3--:R-:W-:Y:S01]  /*15210*/  IMAD R0, R251.reuse, UR6, RZ ;  /* 0x00000006fb007c24 */ /* 0x048fe2000f8e02ff */
[----:B------:R-:W-:-:S03]  /*15220*/  ISETP.LT.AND P6, PT, R251, UR4, !P0 ;  /* 0x00000004fb007c0c */ /* 0x000fc6000c7c1270 */
[----:B------:R2:W-:Y:S01]  /*15230*/  @P5 STG.E desc[UR28][R148.64], R245 ;  /* 0x000000f594005986 */ /* 0x0005e2000c10191c */
[----:B------:R-:W-:-:S03]  /*15240*/  ULDC UR4, c[0x0][0x22c] ;  /* 0x00008b0000047ab9 */ /* 0x000fc60000000800 */
[----:B------:R-:W3:Y:S01]  /*15250*/  LDL.LU R251, [R1+0x268] ;  /* 0x0002680001fb7983 */ /* 0x000ee20000300800 */
[----:B--2---:R-:W-:-:S03]  /*15260*/  LEA R148, P3, R0, R2, 0x2 ;  /* 0x0000000200947211 */ /* 0x004fc600078610ff */
[----:B------:R-:W2:Y:S01]  /*15270*/  LDL.LU R245, [R1+0x258] ;  /* 0x0002580001f57983 */ /* 0x000ea20000300800 */
[-C--:B------:R-:W-:Y:S01]  /*15280*/  LEA.HI.X.SX32 R149, R0, R3.reuse, 0x2, P3 ;  /* 0x0000000300957211 */ /* 0x080fe200018f16ff */
[----:B------:R-:W-:Y:S02]  /*15290*/  IMAD R0, R249, 0x20, R7 ;  /* 0x00000020f9007824 */ /* 0x000fe400078e0207 */
[----:B------:R4:W-:Y:S04]  /*152a0*/  @P2 STG.E desc[UR28][R150.64], R246 ;  /* 0x000000f696002986 */ /* 0x0009e8000c10191c */
[----:B------:R1:W-:Y:S04]  /*152b0*/  @P6 STG.E desc[UR28][R148.64], R247 ;  /* 0x000000f794006986 */ /* 0x0003e8000c10191c */
[----:B----4-:R-:W4:Y:S01]  /*152c0*/  LDL.LU R150, [R1+0x260] ;  /* 0x0002600001967983 */ /* 0x010f220000300800 */
[----:B------:R-:W-:Y:S01]  /*152d0*/  IMAD R151, R248, 0x2, R0 ;  /* 0x00000002f8977824 */ /* 0x000fe200078e0200 */
[----:B------:R-:W3:Y:S01]  /*152e0*/  LDC R246, c[0x0][0x248] ;  /* 0x00009200fff67b82 */ /* 0x000ee20000000800 */
[C---:B-1----:R-:W-:Y:S01]  /*152f0*/  LEA R148, P2, R0.reuse, R2, 0x2 ;  /* 0x0000000200947211 */ /* 0x042fe200078410ff */
[----:B------:R-:W3:Y:S03]  /*15300*/  LDL.LU R7, [R1+0x740] ;  /* 0x0007400001077983 */ /* 0x000ee60000300800 */
[----:B------:R-:W-:Y:S01]  /*15310*/  LEA.HI.X.SX32 R149, R0, R3, 0x2, P2 ;  /* 0x0000000300957211 */ /* 0x000fe200010f16ff */
[----:B------:R-:W3:Y:S01]  /*15320*/  LDL.LU R247, [R1+0x26c] ;  /* 0x00026c0001f77983 */ /* 0x000ee20000300800 */
[----:B------:R-:W-:-:S03]  /*15330*/  IMAD R0, R250, 0x2, R151 ;  /* 0x00000002fa007824 */ /* 0x000fc600078e0297 */
[----:B------:R-:W3:Y:S04]  /*15340*/  LDL.LU R248, [R1+0x270] ;  /* 0x0002700001f87983 */ /* 0x000ee80000300800 */
[----:B------:R-:W3:Y:S04]  /*15350*/  LDL.LU R249, [R1+0x274] ;  /* 0x0002740001f97983 */ /* 0x000ee80000300800 */
[----:B------:R-:W3:Y:S04]  /*15360*/  LDL.LU R250, [R1+0x264] ;  /* 0x0002640001fa7983 */ /* 0x000ee80000300800 */
[----:B------:R1:W-:Y:S01]  /*15370*/  @P4 STG.E desc[UR28][R148.64], R4 ;  /* 0x0000000494004986 */ /* 0x0003e2000c10191c */
[----:B--2---:R-:W-:Y:S01]  /*15380*/  ISETP.LT.AND P5, PT, R245, UR4, !P0 ;  /* 0x00000004f5007c0c */ /* 0x004fe2000c7a1270 */
[----:B------:R-:W-:Y:S01]  /*15390*/  ULDC UR4, c[0x0][0x22c] ;  /* 0x00008b0000047ab9 */ /* 0x000fe20000000800 */
[----:B------:R-:W2:Y:S01]  /*153a0*/  LDC R245, c[0x0][0x248] ;  /* 0x00009200fff57b82 */ /* 0x000ea20000000800 */
[----:B------:R-:W-:Y:S01]  /*153b0*/  ISETP.LT.AND P3, PT, R244, UR4, !P0 ;  /* 0x00000004f4007c0c */ /* 0x000fe2000c761270 */
[----:B------:R-:W-:-:S06]  /*153c0*/  ULDC UR4, c[0x0][0x22c] ;  /* 0x00008b0000047ab9 */ /* 0x000fcc0000000800 */
[----:B------:R-:W2:Y:S01]  /*153d0*/  LDC R244, c[0x0][0x248] ;  /* 0x00009200fff47b82 */ /* 0x000ea20000000800 */
[----:B----4-:R-:W-:Y:S01]  /*153e0*/  ISETP.LT.AND P2, PT, R150, UR4, !P0 ;  /* 0x0000000496007c0c */ /* 0x010fe2000c741270 */
[----:B------:R-:W-:Y:S01]  /*153f0*/  ULDC UR4, c[0x0][0x22c] ;  /* 0x00008b0000047ab9 */ /* 0x000fe20000000800 */
[----:B------:R-:W-:-:S04]  /*15400*/  LEA R150, P6, R151, R2, 0x2 ;  /* 0x0000000297967211 */ /* 0x000fc800078c10ff */
[----:B------:R-:W-:-:S05]  /*15410*/  LEA.HI.X.SX32 R151, R151, R3, 0x2, P6 ;  /* 0x0000000397977211 */ /* 0x000fca00030f16ff */
[----:B------:R4:W-:Y:S01]  /*15420*/  @P5 STG.E desc[UR28][R150.64], R5 ;  /* 0x0000000596005986 */ /* 0x0009e2000c10191c */
[----:B---3--:R-:W-:Y:S01]  /*15430*/  ISETP.LT.AND P4, PT, R250, UR4, !P0 ;  /* 0x00000004fa007c0c */ /* 0x008fe2000c781270 */
[----:B------:R-:W-:Y:S01]  /*15440*/  ULDC UR4, c[0x0][0x22c] ;  /* 0x00008b0000047ab9 */ /* 0x000fe20000000800 */
[CC--:B-1----:R-:W-:Y:S01]  /*15450*/  LEA R4, P6, R0.reuse, R2.reuse, 0x2 ;  /* 0x0000000200047211 */ /* 0x0c2fe200078c10ff */
[----:B----4-:R-:W1:Y:S01]  /*15460*/  LDC R151, c[0x0][0x248] ;  /* 0x00009200ff977b82 */ /* 0x010e620000000800 */
[----:B------:R-:W-:Y:S01]  /*15470*/  ISETP.LT.AND P5, PT, R251, UR4, !P0 ;  /* 0x00000004fb007c0c */ /* 0x000fe2000c7a1270 */
[----:B------:R-:W-:Y:S01]  /*15480*/  ULDC UR4, c[0x0][0x22c] ;  /* 0x00008b0000047ab9 */ /* 0x000fe20000000800 */
[----:B------:R-:W3:Y:S01]  /*15490*/  LDL.LU R251, [R1+0x278] ;  /* 0x0002780001fb7983 */ /* 0x000ee20000300800 */
[----:B------:R-:W-:Y:S01]  /*154a0*/  LEA.HI.X.SX32 R5, R0, R3, 0x2, P6 ;  /* 0x0000000300057211 */ /* 0x000fe200030f16ff */
[----:B--2---:R-:W-:Y:S02]  /*154b0*/  IMAD R0, R245, 0x2, R0 ;  /* 0x00000002f5007824 */ /* 0x004fe400078e0200 */
[----:B------:R-:W2:Y:S01]  /*154c0*/  LDL.LU R250, [R1+0x27c] ;  /* 0x00027c0001fa7983 */ /* 0x000ea20000300800 */
[----:B------:R-:W4:Y:S03]  /*154d0*/  LDC R150, c[0x0][0x248] ;  /* 0x00009200ff967b82 */ /* 0x000f260000000800 */
[----:B------:R1:W-:Y:S02]  /*154e0*/  @P3 STG.E desc[UR28][R4.64], R6 ;  /* 0x0000000604003986 */ /* 0x0003e4000c10191c */
[----:B-1----:R-:W-:Y:S01]  /*154f0*/  LEA R4, P3, R0, R2, 0x2 ;  /* 0x0000000200047211 */ /* 0x002fe200078610ff */
[----:B------:R-:W-:-:S02]  /*15500*/  IMAD R6, R244, 0x2, R0 ;  /* 0x00000002f4067824 */ /* 0x000fc400078e0200 */
[----:B------:R-:W1:Y:S01]  /*15510*/  LDC R244, c[0x0][0x248] ;  /* 0x00009200fff47b82 */ /* 0x000e620000000800 */
[----:B------:R-:W-:Y:S01]  /*15520*/  LEA.HI.X.SX32 R5, R0, R3, 0x2, P3 ;  /* 0x0000000300057211 */ /* 0x000fe200018f16ff */
[----:B------:R-:W-:Y:S01]  /*15530*/  IMAD R0, R246, 0x2, R6 ;  /* 0x00000002f6007824 */ /* 0x000fe200078e0206 */
[----:B------:R-:W-:-:S03]  /*15540*/  LEA R148, P6, R6, R2, 0x2 ;  /* 0x0000000206947211 */ /* 0x000fc600078c10ff */
[----:B------:R4:W-:Y:S01]  /*15550*/  @P2 STG.E desc[UR28][R4.64], R7 ;  /* 0x0000000704002986 */ /* 0x0009e2000c10191c */
[----:B------:R-:W-:Y:S02]  /*15560*/  LEA.HI.X.SX32 R149, R6, R3, 0x2, P6 ;  /* 0x0000000306957211 */ /* 0x000fe400030f16ff */
[----:B------:R-:W-:Y:S01]  /*15570*/  ISETP.LT.AND P3, PT, R247, UR4, !P0 ;  /* 0x00000004f7007c0c */ /* 0x000fe2000c761270 */
[----:B------:R-:W-:Y:S01]  /*15580*/  ULDC UR4, c[0x0][0x22c] ;  /* 0x00008b0000047ab9 */ /* 0x000fe20000000800 */
[----:B------:R-:W2:Y:S01]  /*15590*/  LDL.LU R247, [R1+0x280] ;  /* 0x0002800001f77983 */ /* 0x000ea20000300800 */
[----:B------:R-:W-:Y:S01]  /*155a0*/  ISETP.LT.AND P2, PT, R248, UR4, !P0 ;  /* 0x00000004f8007c0c */ /* 0x000fe2000c741270 */
[----:B------:R-:W-:Y:S01]  /*155b0*/  ULDC UR4, c[0x0][0x22c] ;  /* 0x00008b0000047ab9 */ /* 0x000fe20000000800 */
[----:B----4-:R-:W-:-:S04]  /*155c0*/  LEA R4, P6, R0, R2, 0x2 ;  /* 0x0000000200047211 */ /* 0x010fc800078c10ff */
[----:B------:R-:W-:Y:S01]  /*155d0*/  LEA.HI.X.SX32 R5, R0, R3, 0x2, P6 ;  /* 0x0000000300057211 */ /* 0x000fe200030f16ff */
[----:B------:R-:W-:Y:S01]  /*155e0*/  IMAD R0, R151, 0x2, R0 ;  /* 0x0000000297007824 */ /* 0x000fe200078e0200 */
[----:B------:R4:W-:Y:S01]  /*155f0*/  @P4 STG.E desc[UR28][R148.64], R8 ;  /* 0x0000000894004986 */ /* 0x0009e2000c10191c */
[----:B------:R-:W-:Y:S01]  /*15600*/  ISETP.LT.AND P4, PT, R249, UR4, !P0 ;  /* 0x00000004f9007c0c */ /* 0x000fe2000c781270 */
[----:B------:R-:W-:Y:S02]  /*15610*/  ULDC UR4, c[0x0][0x22c] ;  /* 0x00008b0000047ab9 */ /* 0x000fe40000000800 */
[----:B------:R4:W-:Y:S04]  /*15620*/  @P5 STG.E desc[UR28][R4.64], R9 ;  /* 0x0000000904005986 */ /* 0x0009e8000c10191c */
[----:B------:R-:W2:Y:S04]  /*15630*/  LDL.LU R249, [R1+0x284] ;  /* 0x0002840001f97983 */ /* 0x000ea80000300800 */
[----:B------:R-:W2:Y:S01]  /*15640*/  LDL.LU R248, [R1+0x288] ;  /* 0x0002880001f87983 */ /* 0x000ea20000300800 */
[----:B----4-:R-:W4:Y:S01]  /*15650*/  LDC R149, c[0x0][0x248] ;  /* 0x00009200ff957b82 */ /* 0x010f220000000800 */
[----:B------:R-:W-:-:S04]  /*15660*/  LEA R4, P5, R0, R2, 0x2 ;  /* 0x0000000200047211 */ /* 0x000fc800078a10ff */
[----:B------:R-:W-:-:S03]  /*15670*/  LEA.HI.X.SX32 R5, R0, R3, 0x2, P5 ;  /* 0x0000000300057211 */ /* 0x000fc600028f16ff */
[----:B------:R-:W4:Y:S01]  /*15680*/  LDC R148, c[0x0][0x248] ;  /* 0x00009200ff947b82 */ /* 0x000f220000000800 */
[----:B------:R-:W-:-:S07]  /*15690*/  IMAD R7, R150, 0x2, R0 ;  /* 0x0000000296077824 */ /* 0x000fce00078e0200 */
[----:B------:R-:W4:Y:S08]  /*156a0*/  LDC R8, c[0x0][0x248] ;  /* 0x00009200ff087b82 */ /* 0x000f300000000800 */
[----:B------:R-:W4:Y:S01]  /*156b0*/  LDC R9, c[0x0][0x248] ;  /* 0x00009200ff097b82 */ /* 0x000f220000000800 */
[----:B---3--:R-:W-:-:S07]  /*156c0*/  ISETP.LT.AND P5, PT, R251, UR4, !P0 ;  /* 0x00000004fb007c0c */ /* 0x008fce000c7a1270 */
[----:B------:R-:W3:Y:S01]  /*156d0*/  LDC R150, c[0x0][0x248] ;  /* 0x00009200ff967b82 */ /* 0x000ee20000000800 */
[----:B------:R-:W3:Y:S01]  /*156e0*/  LDL.LU R251, [R1+0x28c] ;  /* 0x00028c0001fb7983 */ /* 0x000ee20000300800 */
[CC--:B------:R-:W-:Y:S01]  /*156f0*/  LEA R6, P6, R7.reuse, R2.reuse, 0x2 ;  /* 0x0000000207067211 */ /* 0x0c0fe200078c10ff */
[----:B-1----:R-:W-:Y:S01]  /*15700*/  IMAD R0, R244, 0x2, R7 ;  /* 0x00000002f4007824 */ /* 0x002fe200078e0207 */
[----:B------:R-:W-:Y:S01]  /*15710*/  ULDC UR4, c[0x0][0x22c] ;  /* 0x00008b0000047ab9 */ /* 0x000fe20000000800 */
[----:B------:R1:W-:Y:S01]  /*15720*/  @P3 STG.E desc[UR28][R4.64], R10 ;  /* 0x0000000a04003986 */ /* 0x0003e2000c10191c */
[-C--:B------:R-:W-:Y:S02]  /*15730*/  LEA.HI.X.SX32 R7, R7, R3.reuse, 0x2, P6 ;  /* 0x0000000307077211 */ /* 0x080fe400030f16ff */
[----:B--2---:R-:W-:Y:S01]  /*15740*/  ISETP.LT.AND P3, PT, R250, UR4, !P0 ;  /* 0x00000004fa007c0c */ /* 0x004fe2000c761270 */
[----:B------:R-:W-:Y:S01]  /*15750*/  ULDC UR4, c[0x0][0x22c] ;  /* 0x00008b0000047ab9 */ /* 0x000fe20000000800 */
[CC--:B-1----:R-:W-:Y:S01]  /*15760*/  LEA R4, P6, R0.reuse, R2.reuse, 0x2 ;  /* 0x0000000200047211 */ /* 0x0c2fe200078c10ff */
[----:B------:R-:W1:Y:S03]  /*15770*/  LDC R10, c[0x0][0x248] ;  /* 0x00009200ff0a7b82 */ /* 0x000e660000000800 */
[-C--:B------:R-:W-:Y:S01]  /*15780*/  LEA.HI.X.SX32 R5, R0, R3.reuse, 0x2, P6 ;  /* 0x0000000300057211 */ /* 0x080fe200030f16ff */
[----:B----4-:R-:W-:Y:S01]  /*15790*/  IMAD R0, R149, 0x2, R0 ;  /* 0x0000000295007824 */ /* 0x010fe200078e0200 */
[----:B------:R2:W-:Y:S04]  /*157a0*/  @P2 STG.E desc[UR28][R6.64], R11 ;  /* 0x0000000b06002986 */ /* 0x0005e8000c10191c */
[----:B------:R4:W-:Y:S01]  /*157b0*/  @P4 STG.E desc[UR28][R4.64], R12 ;  /* 0x0000000c04004986 */ /* 0x0009e2000c10191c */
[----:B--2---:R-:W-:Y:S01]  /*157c0*/  IMAD R7, R148, 0x2, R0 ;  /* 0x0000000294077824 */ /* 0x004fe200078e0200 */
[----:B------:R-:W-:Y:S01]  /*157d0*/  ISETP.LT.AND P2, PT, R247, UR4, !P0 ;  /* 0x00000004f7007c0c */ /* 0x000fe2000c741270 */
[----:B------:R-:W-:Y:S01]  /*157e0*/  ULDC UR4, c[0x0][0x22c] ;  /* 0x00008b0000047ab9 */ /* 0x000fe20000000800 */
[----:B------:R-:W2:Y:S01]  /*157f0*/  LDL.LU R247, [R1+0x290] ;  /* 0x0002900001f77983 */ /* 0x000ea20000300800 */
[CC--:B----4-:R-:W-:Y:S01]  /*15800*/  LEA R4, P4, R0.reuse, R2.reuse, 0x2 ;  /* 0x0000000200047211 */ /* 0x0d0fe200078810ff */
[----:B------:R-:W4:Y:S01]  /*15810*/  LDC R12, c[0x0][0x248] ;  /* 0x00009200ff0c7b82 */ /* 0x000f220000000800 */
[C---:B------:R-:W-:Y:S01]  /*15820*/  LEA R6, P6, R7.reuse, R2, 0x2 ;  /* 0x0000000207067211 */ /* 0x040fe200078c10ff */
[----:B------:R-:W2:Y:S01]  /*15830*/  LDL.LU R250, [R1+0x294] ;  /* 0x0002940001fa7983 */ /* 0x000ea20000300800 */
[-C--:B------:R-:W-:Y:S01]  /*15840*/  LEA.HI.X.SX32 R5, R0, R3.reuse, 0x2, P4 ;  /* 0x0000000300057211 */ /* 0x080fe200020f16ff */
[----:B---3--:R-:W-:Y:S01]  /*15850*/  IMAD R0, R150, 0x2, R7 ;  /* 0x0000000296007824 */ /* 0x008fe200078e0207 */
[----:B------:R-:W-:-:S03]  /*15860*/  LEA.HI.X.SX32 R7, R7, R3, 0x2, P6 ;  /* 0x0000000307077211 */ /* 0x000fc600030f16ff */
[----:B------:R3:W-:Y:S01]  /*15870*/  @P5 STG.E desc[UR28][R4.64], R13 ;  /* 0x0000000d04005986 */ /* 0x0007e2000c10191c */
[----:B------:R-:W1:Y:S01]  /*15880*/  LDC R11, c[0x0][0x248] ;  /* 0x00009200ff0b7b82 */ /* 0x000e620000000800 */
[----:B------:R-:W-:Y:S01]  /*15890*/  ISETP.LT.AND P4, PT, R249, UR4, !P0 ;  /* 0x00000004f9007c0c */ /* 0x000fe2000c781270 */
[----:B------:R-:W-:Y:S01]  /*158a0*/  ULDC UR4, c[0x0][0x22c] ;  /* 0x00008b0000047ab9 */ /* 0x000fe20000000800 */
[----:B------:R-:W2:Y:S01]  /*158b0*/  LDL.LU R249, [R1+0x298] ;  /* 0x0002980001f97983 */ /* 0x000ea20000300800 */
[----:B------:R-:W-:Y:S01]  /*158c0*/  ISETP.LT.AND P5, PT, R248, UR4, !P0 ;  /* 0x00000004f8007c0c */ /* 0x000fe2000c7a1270 */
[----:B------:R-:W-:Y:S02]  /*158d0*/  ULDC UR4, c[0x0][0x22c] ;  /* 0x00008b0000047ab9 */ /* 0x000fe40000000800 */
[----:B------:R3:W-:Y:S02]  /*158e0*/  @P3 STG.E desc[UR28][R6.64], R14 ;  /* 0x0000000e06003986 */ /* 0x0007e4000c10191c */
[C---:B---3--:R-:W-:Y:S01]  /*158f0*/  LEA R4, P6, R0.reuse, R2, 0x2 ;  /* 0x0000000200047211 */ /* 0x048fe200078c10ff */
[----:B------:R-:W3:Y:S01]  /*15900*/  LDC R14, c[0x0][0x248] ;  /* 0x00009200ff0e7b82 */ /* 0x000ee20000000800 */
[----:B------:R-:W-:Y:S01]  /*15910*/  ISETP.LT.AND P3, PT, R251, UR4, !P0 ;  /* 0x00000004fb007c0c */ /* 0x000fe2000c761270 */
[----:B------:R-:W-:Y:S01]  /*15920*/  ULDC UR4, c[0x0][0x22c] ;  /* 0x00008b0000047ab9 */ /* 0x000fe20000000800 */
[----:B------:R-:W3:Y:S01]  /*15930*/  LDL.LU R251, [R1+0x29c] ;  /* 0x00029c0001fb7983 */ /* 0x000ee20000300800 */
[----:B------:R-:W-:Y:S01]  /*15940*/  LEA.HI.X.SX32 R5, R0, R3, 0x2, P6 ;  /* 0x0000000300057211 */ /* 0x000fe200030f16ff */
[----:B------:R-:W-:-:S03]  /*15950*/  IMAD R0, R8, 0x2, R0 ;  /* 0x0000000208007824 */ /* 0x000fc600078e0200 */
[----:B------:R-:W1:Y:S01]  /*15960*/  LDC R8, c[0x0][0x248] ;  /* 0x00009200ff087b82 */ /* 0x000e620000000800 */
[----:B------:R-:W3:Y:S01]  /*15970*/  LDL.LU R248, [R1+0x2a0] ;  /* 0x0002a00001f87983 */ /* 0x000ee20000300800 */
[----:B------:R-:W-:-:S03]  /*15980*/  IMAD R7, R9, 0x2, R0 ;  /* 0x0000000209077824 */ /* 0x000fc600078e0200 */
[----:B------:R4:W-:Y:S02]  /*15990*/  @P2 STG.E desc[UR28][R4.64], R15 ;  /* 0x0000000f04002986 */ /* 0x0009e4000c10191c */
[-C--:B------:R-:W-:Y:S01]  /*159a0*/  LEA R6, P6, R7, R2.reuse, 0x2 ;  /* 0x0000000207067211 */ /* 0x080fe200078c10ff */
[----:B------:R-:W3:Y:S01]  /*159b0*/  LDC R9, c[0x0][0x248] ;  /* 0x00009200ff097b82 */ /* 0x000ee20000000800 */
[----:B----4-:R-:W-:-:S07]  /*159c0*/  LEA R4, P2, R0, R2, 0x2 ;  /* 0x0000000200047211 */ /* 0x010fce00078410ff */
[----:B------:R-:W4:Y:S01]  /*159d0*/  LDC R15, c[0x0][0x248] ;  /* 0x00009200ff0f7b82 */ /* 0x000f220000000800 */
[-C--:B------:R-:W-:Y:S01]  /*159e0*/  LEA.HI.X.SX32 R5, R0, R3.reuse, 0x2, P2 ;  /* 0x0000000300057211 */ /* 0x080fe200010f16ff */
[----:B------:R-:W-:Y:S01]  /*159f0*/  IMAD R0, R12, 0x2, R7 ;  /* 0x000000020c007824 */ /* 0x000fe200078e0207 */
[----:B------:R-:W-:-:S03]  /*15a00*/  LEA.HI.X.SX32 R7, R7, R3, 0x2, P6 ;  /* 0x0000000307077211 */ /* 0x000fc600030f16ff */
[----:B------:R1:W-:Y:S02]  /*15a10*/  @P4 STG.E desc[UR28][R4.64], R16 ;  /* 0x0000001004004986 */ /* 0x0003e4000c10191c */
[----:B------:R-:W4:Y:S01]  /*15a20*/  LDC R12, c[0x0][0x248] ;  /* 0x00009200ff0c7b82 */ /* 0x000f220000000800 */
[----:B--2---:R-:W-:Y:S01]  /*15a30*/  ISETP.LT.AND P2, PT, R247, UR4, !P0 ;  /* 0x00000004f7007c0c */ /* 0x004fe2000c741270 */
[----:B------:R-:W-:Y:S01]  /*15a40*/  ULDC UR4, c[0x0][0x22c] ;  /* 0x00008b0000047ab9 */ /* 0x000fe20000000800 */
[----:B------:R-:W2:Y:S01]  /*15a50*/  LDL.LU R247, [R1+0x2a4] ;  /* 0x0002a40001f77983 */ /* 0x000ea20000300800 */
[----:B-1----:R-:W-:Y:S02]  /*15a60*/  LEA R4, P6, R0, R2, 0x2 ;  /* 0x0000000200047211 */ /* 0x002fe400078c10ff */
[----:B------:R-:W-:Y:S01]  /*15a70*/  ISETP.LT.AND P4, PT, R250, UR4, !P0 ;  /* 0x00000004fa007c0c */ /* 0x000fe2000c781270 */
[----:B------:R-:W-:Y:S01]  /*15a80*/  ULDC UR4, c[0x0][0x22c] ;  /* 0x00008b0000047ab9 */ /* 0x000fe20000000800 */
[----:B------:R-:W-:Y:S01]  /*15a90*/  LEA.HI.X.SX32 R5, R0, R3, 0x2, P6 ;  /* 0x0000000300057211 */ /* 0x000fe200030f16ff */
[----:B------:R-:W-:Y:S01]  /*15aa0*/  IMAD R0, R8, 0x2, R0 ;  /* 0x0000000208007824 */ /* 0x000fe200078e0200 */
[----:B------:R1:W-:Y:S01]  /*15ab0*/  @P5 STG.E desc[UR28][R6.64], R17 ;  /* 0x0000001106005986 */ /* 0x0003e2000c10191c */
[----:B------:R-:W4:Y:S03]  /*15ac0*/  LDC R8, c[0x0][0x248] ;  /* 0x00009200ff087b82 */ /* 0x000f260000000800 */
[----:B------:R1:W-:Y:S01]  /*15ad0*/  @P3 STG.E desc[UR28][R4.64], R18 ;  /* 0x0000001204003986 */ /* 0x0003e2000c10191c */
[----:B------:R-:W-:Y:S01]  /*15ae0*/  ISETP.LT.AND P5, PT, R249, UR4, !P0 ;  /* 0x00000004f9007c0c */ /* 0x000fe2000c7a1270 */
[----:B------:R-:W-:-:S02]  /*15af0*/  ULDC UR4, c[0x0][0x22c] ;  /* 0x00008b0000047ab9 */ /* 0x000fc40000000800 */
[----:B------:R-:W2:Y:S04]  /*15b00*/  LDL.LU R249, [R1+0x2a8] ;  /* 0x0002a80001f97983 */ /* 0x000ea80000300800 */
[----:B------:R-:W2:Y:S01]  /*15b10*/  LDL.LU R250, [R1+0x2ac] ;  /* 0x0002ac0001fa7983 */ /* 0x000ea20000300800 */
[----:B-1----:R-:W1:Y:S01]  /*15b20*/  LDC R17, c[0x0][0x248] ;  /* 0x00009200ff117b82 */ /* 0x002e620000000800 */
[----:B------:R-:W-:-:S04]  /*15b30*/  LEA R4, P3, R0, R2, 0x2 ;  /* 0x0000000200047211 */ /* 0x000fc800078610ff */
[-C--:B------:R-:W-:Y:S02]  /*15b40*/  LEA.HI.X.SX32 R5, R0, R3.reuse, 0x2, P3 ;  /* 0x0000000300057211 */ /* 0x080fe400018f16ff */
[----:B---3--:R-:W-:Y:S01]  /*15b50*/  ISETP.LT.AND P3, PT, R251, UR4, !P0 ;  /* 0x00000004fb007c0c */ /* 0x008fe2000c761270 */
[----:B------:R-:W-:Y:S01]  /*15b60*/  IMAD R7, R10, 0x2, R0 ;  /* 0x000000020a077824 */ /* 0x000fe200078e0200 */
[----:B------:R-:W3:Y:S01]  /*15b70*/  LDL.LU R251, [R1+0x2b0] ;  /* 0x0002b00001fb7983 */ /* 0x000ee20000300800 */
[----:B------:R-:W-:Y:S01]  /*15b80*/  ULDC UR4, c[0x0][0x22c] ;  /* 0x00008b0000047ab9 */ /* 0x000fe20000000800 */
[----:B------:R-:W1:Y:S01]  /*15b90*/  LDC R10, c[0x0][0x248] ;  /* 0x00009200ff0a7b82 */ /* 0x000e620000000800 */
[----:B------:R-:W-:Y:S01]  /*15ba0*/  IMAD R0, R11, 0x2, R7 ;  /* 0x000000020b007824 */ /* 0x000fe200078e0207 */
[C---:B------:R-:W-:Y:S01]  /*15bb0*/  LEA R6, P6, R7.reuse, R2, 0x2 ;  /* 0x0000000207067211 */ /* 0x040fe200078c10ff */
[----:B------:R4:W-:Y:S03]  /*15bc0*/  @P2 STG.E desc[UR28][R4.64], R19 ;  /* 0x0000001304002986 */ /* 0x0009e6000c10191c */
[----:B------:R-:W-:-:S02]  /*15bd0*/  LEA.HI.X.SX32 R7, R7, R3, 0x2, P6 ;  /* 0x0000000307077211 */ /* 0x000fc400030f16ff */
[----:B------:R-:W1:Y:S01]  /*15be0*/  LDC R11, c[0x0][0x248] ;  /* 0x00009200ff0b7b82 */ /* 0x000e620000000800 */
[----:B----4-:R-:W-:-:S07]  /*15bf0*/  LEA R4, P6, R0, R2, 0x2 ;  /* 0x0000000200047211 */ /* 0x010fce00078c10ff */
[----:B------:R-:W4:Y:S01]  /*15c00*/  LDC R19, c[0x0][0x248] ;  /* 0x00009200ff137b82 */ /* 0x000f220000000800 */
[----:B------:R-:W-:Y:S01]  /*15c10*/  LEA.HI.X.SX32 R5, R0, R3, 0x2, P6 ;  /* 0x0000000300057211 */ /* 0x000fe200030f16ff */
[----:B------:R-:W-:Y:S01]  /*15c20*/  IMAD R0, R9, 0x2, R0 ;  /* 0x0000000209007824 */ /* 0x000fe200078e0200 */
[----:B------:R2:W-:Y:S01]  /*15c30*/  @P4 STG.E desc[UR28][R6.64], R20 ;  /* 0x0000001406004986 */ /* 0x0005e2000c10191c */
[----:B------:R-:W-:Y:S01]  /*15c40*/  ISETP.LT.AND P2, PT, R248, UR4, !P0 ;  /* 0x00000004f8007c0c */ /* 0x000fe2000c741270 */
[----:B------:R-:W-:-:S03]  /*15c50*/  ULDC UR4, c[0x0][0x22c] ;  /* 0x00008b0000047ab9 */ /* 0x000fc60000000800 */
[----:B------:R-:W1:Y:S01]  /*15c60*/  LDC R9, c[0x0][0x248] ;  /* 0x00009200ff097b82 */ /* 0x000e620000000800 */
[----:B------:R2:W-:Y:S02]  /*15c70*/  @P5 STG.E desc[UR28][R4.64], R21 ;  /* 0x0000001504005986 */ /* 0x0005e4000c10191c */
[----:B--2---:R-:W-:Y:S01]  /*15c80*/  IMAD R7, R8, 0x2, R0 ;  /* 0x0000000208077824 */ /* 0x004fe200078e0200 */
[----:B------:R-:W-:Y:S01]  /*15c90*/  ISETP.LT.AND P4, PT, R247, UR4, !P0 ;  /* 0x00000004f7007c0c */ /* 0x000fe2000c781270 */
[----:B------:R-:W-:Y:S01]  /*15ca0*/  ULDC UR4, c[0x0][0x22c] ;  /* 0x00008b0000047ab9 */ /* 0x000fe20000000800 */
[----:B------:R-:W2:Y:S01]  /*15cb0*/  LDL.LU R247, [R1+0x2b4] ;  /* 0x0002b40001f77983 */ /* 0x000ea20000300800 */
[CC--:B------:R-:W-:Y:S01]  /*15cc0*/  LEA R4, P5, R0.reuse, R2.reuse, 0x2 ;  /* 0x0000000200047211 */ /* 0x0c0fe200078a10ff */
[----:B------:R-:W4:Y:S01]  /*15cd0*/  LDC R8, c[0x0][0x248] ;  /* 0x00009200ff087b82 */ /* 0x000f220000000800 */
[C---:B------:R-:W-:Y:S01]  /*15ce0*/  LEA R6, P6, R7.reuse, R2, 0x2 ;  /* 0x0000000207067211 */ /* 0x040fe200078c10ff */
[----:B------:R-:W4:Y:S01]  /*15cf0*/  LDL.LU R248, [R1+0x2b8] ;  /* 0x0002b80001f87983 */ /* 0x000f220000300800 */
[-C--:B------:R-:W-:Y:S01]  /*15d00*/  LEA.HI.X.SX32 R5, R0, R3.reuse, 0x2, P5 ;  /* 0x0000000300057211 */ /* 0x080fe200028f16ff */
[----:B------:R-:W-:Y:S01]  /*15d10*/  IMAD R0, R12, 0x2, R7 ;  /* 0x000000020c007824 */ /* 0x000fe200078e0207 */
[----:B------:R-:W-:-:S03]  /*15d20*/  LEA.HI.X.SX32 R7, R7, R3, 0x2, P6 ;  /* 0x0000000307077211 */ /* 0x000fc600030f16ff */
[----:B------:R3:W-:Y:S01]  /*15d30*/  @P3 STG.E desc[UR28][R4.64], R22 ;  /* 0x0000001604003986 */ /* 0x0007e2000c10191c */
[----:B------:R-:W4:Y:S01]  /*15d40*/  LDC R12, c[0x0][0x248] ;  /* 0x00009200ff0c7b82 */ /* 0x000f220000000800 */
[----:B------:R-:W-:Y:S01]  /*15d50*/  ISETP.LT.AND P5, PT, R249, UR4, !P0 ;  /* 0x00000004f9007c0c */ /* 0x000fe2000c7a1270 */
[----:B------:R-:W-:Y:S01]  /*15d60*/  ULDC UR4, c[0x0][0x22c] ;  /* 0x00008b0000047ab9 */ /* 0x000fe20000000800 */
[----:B------:R-:W4:Y:S01]  /*15d70*/  LDL.LU R249, [R1+0x2bc] ;  /* 0x0002bc0001f97983 */ /* 0x000f220000300800 */
[----:B------:R-:W-:Y:S01]  /*15d80*/  ISETP.LT.AND P3, PT, R250, UR4, !P0 ;  /* 0x00000004fa007c0c */ /* 0x000fe2000c761270 */
[----:B------:R-:W-:Y:S02]  /*15d90*/  ULDC UR4, c[0x0][0x22c] ;  /* 0x00008b0000047ab9 */ /* 0x000fe40000000800 */
[----:B------:R1:W-:Y:S01]  /*15da0*/  @P2 STG.E desc[UR28][R6.64], R23 ;  /* 0x0000001706002986 */ /* 0x0003e2000c10191c */
[----:B---3--:R-:W-:Y:S01]  /*15db0*/  ISETP.LT.AND P2, PT, R251, UR4, !P0 ;  /* 0x00000004fb007c0c */ /* 0x008fe2000c741270 */
[----:B------:R-:W-:-:S02]  /*15dc0*/  ULDC UR4, c[0x0][0x22c] ;  /* 0x00008b0000047ab9 */ /* 0x000fc40000000800 */
[----:B------:R-:W3:Y:S01]  /*15dd0*/  LDL.LU R251, [R1+0x2c0] ;  /* 0x0002c00001fb7983 */ /* 0x000ee20000300800 */
[----:B------:R-:W-:-:S03]  /*15de0*/  LEA R4, P6, R0, R2, 0x2 ;  /* 0x0000000200047211 */ /* 0x000fc600078c10ff */
[----:B------:R-:W3:Y:S01]  /*15df0*/  LDL.LU R250, [R1+0x2c4] ;  /* 0x0002c40001fa7983 */ /* 0x000ee20000300800 */
[----:B------:R-:W-:Y:S01]  /*15e00*/  LEA.HI.X.SX32 R5, R0, R3, 0x2, P6 ;  /* 0x0000000300057211 */ /* 0x000fe200030f16ff */
[----:B-1----:R-:W-:Y:S02]  /*15e10*/  IMAD R0, R9, 0x2, R0 ;  /* 0x0000000209007824 */ /* 0x002fe400078e0200 */
[----:B------:R-:W1:Y:S02]  /*15e20*/  LDC R9, c[0x0][0x248] ;  /* 0x00009200ff097b82 */ /* 0x000e640000000800 */
[----:B------:R2:W-:Y:S01]  /*15e30*/  @P4 STG.E desc[UR28][R4.64], R152 ;  /* 0x0000009804004986 */ /* 0x0005e2000c10191c */
[----:B------:R-:W-:-:S05]  /*15e40*/  IMAD R7, R10, 0x2, R0 ;  /* 0x000000020a077824 */ /* 0x000fca00078e0200 */
[-C--:B------:R-:W-:Y:S01]  /*15e50*/  LEA R6, P6, R7, R2.reuse, 0x2 ;  /* 0x0000000207067211 */ /* 0x080fe200078c10ff */
[----:B------:R-:W1:Y:S01]  /*15e60*/  LDC R10, c[0x0][0x248] ;  /* 0x00009200ff0a7b82 */ /* 0x000e620000000800 */
[----:B--2---:R-:W-:-:S04]  /*15e70*/  LEA R4, P4, R0, R2, 0x2 ;  /* 0x0000000200047211 */ /* 0x004fc800078810ff */
[-C--:B------:R-:W-:Y:S01]  /*15e80*/  LEA.HI.X.SX32 R5, R0, R3.reuse, 0x2, P4 ;  /* 0x0000000300057211 */ /* 0x080fe200020f16ff */
[----:B------:R-:W-:Y:S01]  /*15e90*/  IMAD R0, R11, 0x2, R7 ;  /* 0x000000020b007824 */ /* 0x000fe200078e0207 */
[----:B------:R-:W-:Y:S01]  /*15ea0*/  LEA.HI.X.SX32 R7, R7, R3, 0x2, P6 ;  /* 0x0000000307077211 */ /* 0x000fe200030f16ff */
[----:B------:R-:W2:Y:S02]  /*15eb0*/  LDC R11, c[0x0][0x248] ;  /* 0x00009200ff0b7b82 */ /* 0x000ea40000000800 */
[----:B------:R4:W-:Y:S01]  /*15ec0*/  @P5 STG.E desc[UR28][R4.64], R153 ;  /* 0x0000009904005986 */ /* 0x0009e2000c10191c */
[----:B------:R-:W-:Y:S01]  /*15ed0*/  ISETP.LT.AND P4, PT, R247, UR4, !P0 ;  /* 0x00000004f7007c0c */ /* 0x000fe2000c781270 */
[----:B------:R-:W-:Y:S02]  /*15ee0*/  ULDC UR4, c[0x0][0x22c] ;  /* 0x00008b0000047ab9 */ /* 0x000fe40000000800 */
[----:B------:R-:W2:Y:S01]  /*15ef0*/  LDL.LU R247, [R1+0x2c8] ;  /* 0x0002c80001f77983 */ /* 0x000ea20000300800 */
[----:B----4-:R-:W-:-:S02]  /*15f00*/  LEA R4, P6, R0, R2, 0x2 ;  /* 0x0000000200047211 */ /* 0x010fc400078c10ff */
[----:B------:R-:W-:Y:S01]  /*15f10*/  ISETP.LT.AND P5, PT, R248, UR4, !P0 ;  /* 0x00000004f8007c0c */ /* 0x000fe2000c7a1270 */
[----:B------:R-:W-:Y:S01]  /*15f20*/  ULDC UR4, c[0x0][0x22c] ;  /* 0x00008b0000047ab9 */ /* 0x000fe20000000800 */
[----:B------:R-:W-:Y:S01]  /*15f30*/  LEA.HI.X.SX32 R5, R0, R3, 0x2, P6 ;  /* 0x0000000300057211 */ /* 0x000fe200030f16ff */
[----:B------:R-:W-:Y:S01]  /*15f40*/  IMAD R0, R8, 0x2, R0 ;  /* 0x0000000208007824 */ /* 0x000fe200078e0200 */
[----:B------:R-:W-:Y:S01]  /*15f50*/  @P3 STG.E desc[UR28][R6.64], R154 ;  /* 0x0000009a06003986 */ /* 0x000fe2000c10191c */
[----:B------:R-:W4:Y:S03]  /*15f60*/  LDC R8, c[0x0][0x248] ;  /* 0x00009200ff087b82 */ /* 0x000f260000000800 */
[----:B------:R1:W-:Y:S01]  /*15f70*/  @P2 STG.E desc[UR28][R4.64], R155 ;  /* 0x0000009b04002986 */ /* 0x0003e2000c10191c */
[----:B------:R-:W-:Y:S01]  /*15f80*/  ISETP.LT.AND P3, PT, R249, UR4, !P0 ;  /* 0x00000004f9007c0c */ /* 0x000fe2000c761270 */
[----:B------:R-:W-:-:S02]  /*15f90*/  ULDC UR4, c[0x0][0x22c] ;  /* 0x00008b0000047ab9 */ /* 0x000fc40000000800 */
[----:B------:R-:W2:Y:S04]  /*15fa0*/  LDL.LU R249, [R1+0x2cc] ;  /* 0x0002cc0001f97983 */ /* 0x000ea80000300800 */
[----:B------:R-:W2:Y:S01]  /*15fb0*/  LDL.LU R248, [R1+0x2d0] ;  /* 0x0002d00001f87983 */ /* 0x000ea20000300800 */
[----:B-1----:R-:W-:-:S04]  /*15fc0*/  LEA R4, P2, R0, R2, 0x2 ;  /* 0x0000000200047211 */ /* 0x002fc800078410ff */
        /* <DEDUP_REMOVED lines=11> */
[----:B----4-:R-:W-:-:S04]  /*16080*/  LEA R4, P6, R0, R2, 0x2 ;  /* 0x0000000200047211 */ /* 0x010fc800078c10ff */
[----:B------:R-:W-:Y:S01]  /*16090*/  LEA.HI.X.SX32 R5, R0, R3, 0x2, P6 ;  /* 0x0000000300057211 */ /* 0x000fe200030f16ff */
[----:B------:R-:W-:Y:S01]  /*160a0*/  IMAD R0, R8, 0x2, R0 ;  /* 0x0000000208007824 */ /* 0x000fe200078e0200 */
[----:B------:R4:W-:Y:S01]  /*160b0*/  @P5 STG.E desc[UR28][R6.64], R157 ;  /* 0x0000009d06005986 */ /* 0x0009e2000c10191c */
[----:B------:R-:W-:Y:S01]  /*160c0*/  ISETP.LT.AND P4, PT, R250, UR4, !P0 ;  /* 0x00000004fa007c0c */ /* 0x000fe2000c781270 */
[----:B------:R-:W-:Y:S01]  /*160d0*/  ULDC UR4, c[0x0][0x22c] ;  /* 0x00008b0000047ab9 */ /* 0x000fe20000000800 */
[----:B------:R-:W1:Y:S01]  /*160e0*/  LDC R8, c[0x0][0x248] ;  /* 0x00009200ff087b82 */ /* 0x000e620000000800 */
[----:B------:R2:W-:Y:S01]  /*160f0*/  @P3 STG.E desc[UR28][R4.64], R158 ;  /* 0x0000009e04003986 */ /* 0x0005e2000c10191c */
[----:B----4-:R-:W-:Y:S01]  /*16100*/  IMAD R7, R10, 0x2, R0 ;  /* 0x000000020a077824 */ /* 0x010fe200078e0200 */
[----:B--2---:R-:W-:Y:S01]  /*16110*/  ISETP.LT.AND P5, PT, R247, UR4, !P0 ;  /* 0x00000004f7007c0c */ /* 0x004fe2000c7a1270 */
[----:B------:R-:W-:Y:S01]  /*16120*/  ULDC UR4, c[0x0][0x22c] ;  /* 0x00008b0000047ab9 */ /* 0x000fe20000000800 */
[----:B------:R-:W2:Y:S01]  /*16130*/  LDL.LU R247, [R1+0x2d8] ;  /* 0x0002d80001f77983 */ /* 0x000ea20000300800 */
[----:B------:R-:W-:-:S02]  /*16140*/  LEA R4, P3, R0, R2, 0x2 ;  /* 0x0000000200047211 */ /* 0x000fc400078610ff */
[----:B------:R-:W4:Y:S01]  /*16150*/  LDC R10, c[0x0][0x248] ;  /* 0x00009200ff0a7b82 */ /* 0x000f220000000800 */
[----:B------:R-:W-:Y:S01]  /*16160*/  LEA R6, P6, R7, R2, 0x2 ;  /* 0x0000000207067211 */ /* 0x000fe200078c10ff */
        /* <DEDUP_REMOVED lines=23> */
[----:B------:R-:W3:Y:S01]  /*162e0*/  LDC R8, c[0x0][0x248] ;  /* 0x00009200ff087b82 */ /* 0x000ee20000000800 */
        /* <DEDUP_REMOVED lines=13> */
[----:B-1----:R-:W-:Y:S01]  /*163c0*/  IMAD R0, R9, 0x2, R0 ;  /* 0x0000000209007824 */ /* 0x002fe200078e0200 */
[----:B------:R-:W-:Y:S01]  /*163d0*/  @P2 STG.E desc[UR28][R6.64], R163 ;  /* 0x000000a306002986 */ /* 0x000fe2000c10191c */
[----:B------:R-:W1:Y:S03]  /*163e0*/  LDC R9, c[0x0][0x248] ;  /* 0x00009200ff097b82 */ /* 0x000e660000000800 */
[----:B------:R4:W-:Y:S01]  /*163f0*/  @P4 STG.E desc[UR28][R4.64], R164 ;  /* 0x000000a404004986 */ /* 0x0009e2000c10191c */
[----:B------:R-:W-:Y:S01]  /*16400*/  ISETP.LT.AND P2, PT, R249, UR4, !P0 ;  /* 0x00000004f9007c0c */ /* 0x000fe2000c741270 */
[----:B------:R-:W-:-:S02]  /*16410*/  ULDC UR4, c[0x0][0x22c] ;  /* 0x00008b0000047ab9 */ /* 0x000fc40000000800 */
[----:B------:R-:W2:Y:S04]  /*16420*/  LDL.LU R249, [R1+0x2f0] ;  /* 0x0002f00001f97983 */ /* 0x000ea80000300800 */
[----:B------:R-:W2:Y:S01]  /*16430*/  LDL.LU R250, [R1+0x2f4] ;  /* 0x0002f40001fa7983 */ /* 0x000ea20000300800 */
[----:B----4-:R-:W-:-:S04]  /*16440*/  LEA R4, P4, R0, R2, 0x2 ;  /* 0x0000000200047211 */ /* 0x010fc800078810ff */
[-C--:B------:R-:W-:Y:S02]  /*16450*/  LEA.HI.X.SX32 R5, R0, R3.reuse, 0x2, P4 ;  /* 0x0000000300057211 */ /* 0x080fe400020f16ff */
[----:B---3--:R-:W-:Y:S01]  /*16460*/  ISETP.LT.AND P4, PT, R251, UR4, !P0 ;  /* 0x00000004fb007c0c */ /* 0x008fe2000c781270 */
[----:B------:R-:W-:Y:S01]  /*16470*/  IMAD R7, R10, 0x2, R0 ;  /* 0x000000020a077824 */ /* 0x000fe200078e0200 */
[----:B------:R-:W3:Y:S01]  /*16480*/  LDL.LU R251, [R1+0x2f8] ;  /* 0x0002f80001fb7983 */ /* 0x000ee20000300800 */
[----:B------:R-:W-:Y:S01]  /*16490*/  ULDC UR4, c[0x0][0x22c] ;  /* 0x00008b0000047ab9 */ /* 0x000fe20000000800 */
[----:B------:R-:W4:Y:S01]  /*164a0*/  LDC R10, c[0x0][0x248] ;  /* 0x00009200ff0a7b82 */ /* 0x000f220000000800 */
[----:B------:R-:W-:Y:S01]  /*164b0*/  IMAD R0, R11, 0x2, R7 ;  /* 0x000000020b007824 */ /* 0x000fe200078e0207 */
[C---:B------:R-:W-:Y:S01]  /*164c0*/  LEA R6, P6, R7.reuse, R2, 0x2 ;  /* 0x0000000207067211 */ /* 0x040fe200078c10ff */
[----:B------:R1:W-:Y:S03]  /*164d0*/  @P5 STG.E desc[UR28][R4.64], R165 ;  /* 0x000000a504005986 */ /* 0x0003e6000c10191c */
[----:B------:R-:W-:-:S02]  /*164e0*/  LEA.HI.X.SX32 R7, R7, R3, 0x2, P6 ;  /* 0x0000000307077211 */ /* 0x000fc400030f16ff */
[----:B------:R-:W4:Y:S01]  /*164f0*/  LDC R11, c[0x0][0x248] ;  /* 0x00009200ff0b7b82 */ /* 0x000f220000000800 */
[----:B-1----:R-:W-:-:S04]  /*16500*/  LEA R4, P6, R0, R2, 0x2 ;  /* 0x0000000200047211 */ /* 0x002fc800078c10ff */
[----:B------:R-:W-:Y:S01]  /*16510*/  LEA.HI.X.SX32 R5, R0, R3, 0x2, P6 ;  /* 0x0000000300057211 */ /* 0x000fe200030f16ff */
[----:B------:R-:W-:Y:S01]  /*16520*/  IMAD R0, R8, 0x2, R0 ;  /* 0x0000000208007824 */ /* 0x000fe200078e0200 */
[----:B------:R1:W-:Y:S01]  /*16530*/  @P3 STG.E desc[UR28][R6.64], R166 ;  /* 0x000000a606003986 */ /* 0x0003e2000c10191c */
[----:B------:R-:W-:Y:S01]  /*16540*/  ISETP.LT.AND P5, PT, R248, UR4, !P0 ;  /* 0x00000004f8007c0c */ /* 0x000fe2000c7a1270 */
[----:B------:R-:W-:Y:S01]  /*16550*/  ULDC UR4, c[0x0][0x22c] ;  /* 0x00008b0000047ab9 */ /* 0x000fe20000000800 */
[----:B------:R-:W4:Y:S01]  /*16560*/  LDC R8, c[0x0][0x248] ;  /* 0x00009200ff087b82 */ /* 0x000f220000000800 */
[----:B------:R2:W-:Y:S01]  /*16570*/  @P2 STG.E desc[UR28][R4.64], R167 ;  /* 0x000000a704002986 */ /* 0x0005e2000c10191c */
[----:B-1----:R-:W-:Y:S01]  /*16580*/  IMAD R7, R9, 0x2, R0 ;  /* 0x0000000209077824 */ /* 0x002fe200078e0200 */
[----:B--2---:R-:W-:Y:S01]  /*16590*/  ISETP.LT.AND P3, PT, R247, UR4, !P0 ;  /* 0x00000004f7007c0c */ /* 0x004fe2000c761270 */
[----:B------:R-:W-:Y:S01]  /*165a0*/  ULDC UR4, c[0x0][0x22c] ;  /* 0x00008b0000047ab9 */ /* 0x000fe20000000800 */
[----:B------:R-:W2:Y:S01]  /*165b0*/  LDL.LU R247, [R1+0x2fc] ;  /* 0x0002fc0001f77983 */ /* 0x000ea20000300800 */
[----:B------:R-:W-:-:S02]  /*165c0*/  LEA R4, P2, R0, R2, 0x2 ;  /* 0x0000000200047211 */ /* 0x000fc400078410ff */
[----:B------:R-:W1:Y:S01]  /*165d0*/  LDC R9, c[0x0][0x248] ;  /* 0x00009200ff097b82 */ /* 0x000e620000000800 */
[C---:B------:R-:W-:Y:S01]  /*165e0*/  LEA R6, P6, R7.reuse, R2, 0x2 ;  /* 0x0000000207067211 */ /* 0x040fe200078c10ff */
[----:B------:R-:W2:Y:S01]  /*165f0*/  LDL.LU R248, [R1+0x300] ;  /* 0x0003000001f87983 */ /* 0x000ea20000300800 */
[-C--:B------:R-:W-:Y:S01]  /*16600*/  LEA.HI.X.SX32 R5, R0, R3.reuse, 0x2, P2 ;  /* 0x0000000300057211 */ /* 0x080fe200010f16ff */
[----:B------:R-:W-:Y:S01]  /*16610*/  IMAD R0, R12, 0x2, R7 ;  /* 0x000000020c007824 */ /* 0x000fe200078e0207 */
        /* <DEDUP_REMOVED lines=15> */
[----:B----4-:R-:W-:Y:S02]  /*16710*/  IMAD R0, R8, 0x2, R0 ;  /* 0x0000000208007824 */ /* 0x010fe400078e0200 */
[----:B------:R-:W4:Y:S02]  /*16720*/  LDC R8, c[0x0][0x248] ;  /* 0x00009200ff087b82 */ /* 0x000f240000000800 */
[----:B------:R1:W-:Y:S01]  /*16730*/  @P3 STG.E desc[UR28][R4.64], R170 ;  /* 0x000000aa04003986 */ /* 0x0003e2000c10191c */
[----:B------:R-:W-:-:S05]  /*16740*/  IMAD R7, R10, 0x2, R0 ;  /* 0x000000020a077824 */ /* 0x000fca00078e0200 */
[-C--:B------:R-:W-:Y:S01]  /*16750*/  LEA R6, P6, R7, R2.reuse, 0x2 ;  /* 0x0000000207067211 */ /* 0x080fe200078c10ff */
[----:B------:R-:W4:Y:S01]  /*16760*/  LDC R10, c[0x0][0x248] ;  /* 0x00009200ff0a7b82 */ /* 0x000f220000000800 */
[----:B-1----:R-:W-:-:S04]  /*16770*/  LEA R4, P3, R0, R2, 0x2 ;  /* 0x0000000200047211 */ /* 0x002fc800078610ff */
[-C--:B------:R-:W-:Y:S01]  /*16780*/  LEA.HI.X.SX32 R5, R0, R3.reuse, 0x2, P3 ;  /* 0x0000000300057211 */ /* 0x080fe200018f16ff */
[----:B------:R-:W-:Y:S01]  /*16790*/  IMAD R0, R11, 0x2, R7 ;  /* 0x000000020b007824 */ /* 0x000fe200078e0207 */
[----:B------:R-:W-:Y:S01]  /*167a0*/  LEA.HI.X.SX32 R7, R7, R3, 0x2, P6 ;  /* 0x0000000307077211 */ /* 0x000fe200030f16ff */
[----:B------:R-:W1:Y:S02]  /*167b0*/  LDC R11, c[0x0][0x248] ;  /* 0x00009200ff0b7b82 */ /* 0x000e640000000800 */
[----:B------:R2:W-:Y:S02]  /*167c0*/  @P2 STG.E desc[UR28][R4.64], R171 ;  /* 0x000000ab04002986 */ /* 0x0005e4000c10191c */
[----:B--2---:R-:W-:Y:S01]  /*167d0*/  ISETP.LT.AND P3, PT, R247, UR4, !P0 ;  /* 0x00000004f7007c0c */ /* 0x004fe2000c761270 */
[----:B------:R-:W-:Y:S01]  /*167e0*/  ULDC UR4, c[0x0][0x22c] ;  /* 0x00008b0000047ab9 */ /* 0x000fe20000000800 */
[----:B------:R-:W2:Y:S01]  /*167f0*/  LDL.LU R247, [R1+0x310] ;  /* 0x0003100001f77983 */ /* 0x000ea20000300800 */
[----:B------:R-:W-:-:S02]  /*16800*/  LEA R4, P6, R0, R2, 0x2 ;  /* 0x0000000200047211 */ /* 0x000fc400078c10ff */
[----:B------:R-:W-:Y:S01]  /*16810*/  ISETP.LT.AND P2, PT, R248, UR4, !P0 ;  /* 0x00000004f8007c0c */ /* 0x000fe2000c741270 */
[----:B------:R-:W-:Y:S01]  /*16820*/  ULDC UR4, c[0x0][0x22c] ;  /* 0x00008b0000047ab9 */ /* 0x000fe20000000800 */
[----:B------:R-:W-:Y:S01]  /*16830*/  LEA.HI.X.SX32 R5, R0, R3, 0x2, P6 ;  /* 0x0000000300057211 */ /* 0x000fe200030f16ff */
[----:B------:R-:W-:Y:S01]  /*16840*/  IMAD R0, R9, 0x2, R0 ;  /* 0x0000000209007824 */ /* 0x000fe200078e0200 */
        /* <DEDUP_REMOVED lines=33> */
[----:B------:R-:W-:Y:S01]  /*16a60*/  LEA R6, P6, R7, R2, 0x2 ;  /* 0x0000000207067211 */ /* 0x000fe200078c10ff */
        /* <DEDUP_REMOVED lines=23> */
[----:B------:R-:W3:Y:S01]  /*16be0*/  LDC R9, c[0x0][0x248] ;  /* 0x00009200ff097b82 */ /* 0x000ee20000000800 */
        /* <DEDUP_REMOVED lines=13> */
[----:B----4-:R-:W-:Y:S01]  /*16cc0*/  IMAD R0, R8, 0x2, R0 ;  /* 0x0000000208007824 */ /* 0x010fe200078e0200 */
        /* <DEDUP_REMOVED lines=519> */
[CC--:B------:R-:W-:Y:S01]  /*18d40*/  LEA R6, P6, R7.reuse, R2.reuse, 0x2 ;  /* 0x0000000207067211 */ /* 0x0c0fe200078c10ff */
[----:B------:R1:W-:Y:S03]  /*18d50*/  @P3 STG.E desc[UR28][R4.64], R26 ;  /* 0x0000001a04003986 */ /* 0x0003e6000c10191c */
[----:B------:R-:W-:Y:S01]  /*18d60*/  LEA.HI.X.SX32 R7, R7, R3, 0x2, P6 ;  /* 0x0000000307077211 */ /* 0x000fe200030f16ff */
[----:B-1----:R-:W-:Y:S01]  /*18d70*/  IMAD R13, R9, 0x2, R0 ;  /* 0x00000002090d7824 */ /* 0x002fe200078e0200 */
[----:B------:R-:W-:Y:S01]  /*18d80*/  ISETP.LT.AND P3, PT, R250, UR4, !P0 ;  /* 0x00000004fa007c0c */ /* 0x000fe2000c761270 */
[----:B------:R-:W-:Y:S01]  /*18d90*/  ULDC UR4, c[0x0][0x22c] ;  /* 0x00008b0000047ab9 */ /* 0x000fe20000000800 */
[----:B------:R-:W1:Y:S01]  /*18da0*/  LDC R9, c[0x0][0x248] ;  /* 0x00009200ff097b82 */ /* 0x000e620000000800 */
[----:B------:R-:W-:-:S04]  /*18db0*/  LEA R4, P6, R0, R2, 0x2 ;  /* 0x0000000200047211 */ /* 0x000fc800078c10ff */
[-C--:B------:R-:W-:Y:S01]  /*18dc0*/  LEA.HI.X.SX32 R5, R0, R3.reuse, 0x2, P6 ;  /* 0x0000000300057211 */ /* 0x080fe200030f16ff */
[----:B------:R2:W-:Y:S01]  /*18dd0*/  @P2 STG.E desc[UR28][R6.64], R27 ;  /* 0x0000001b06002986 */ /* 0x0005e2000c10191c */
[----:B------:R-:W-:Y:S01]  /*18de0*/  IMAD R10, R10, 0x2, R13 ;  /* 0x000000020a0a7824 */ /* 0x000fe200078e020d */
[----:B------:R-:W1:Y:S02]  /*18df0*/  LDC R0, c[0x0][0x248] ;  /* 0x00009200ff007b82 */ /* 0x000e640000000800 */
[----:B------:R2:W-:Y:S02]  /*18e00*/  @P4 STG.E desc[UR28][R4.64], R28 ;  /* 0x0000001c04004986 */ /* 0x0005e4000c10191c */
[CC--:B--2---:R-:W-:Y:S02]  /*18e10*/  LEA R6, P6, R10.reuse, R2.reuse, 0x2 ;  /* 0x000000020a067211 */ /* 0x0c4fe400078c10ff */
[----:B------:R-:W-:Y:S01]  /*18e20*/  ISETP.LT.AND P2, PT, R247, UR4, !P0 ;  /* 0x00000004f7007c0c */ /* 0x000fe2000c741270 */
[----:B------:R-:W-:Y:S01]  /*18e30*/  ULDC UR4, c[0x0][0x22c] ;  /* 0x00008b0000047ab9 */ /* 0x000fe20000000800 */
[C---:B------:R-:W-:Y:S01]  /*18e40*/  LEA R4, P4, R13.reuse, R2, 0x2 ;  /* 0x000000020d047211 */ /* 0x040fe200078810ff */
[----:B------:R-:W2:Y:S03]  /*18e50*/  LDL.LU R247, [R1+0x440] ;  /* 0x0004400001f77983 */ /* 0x000ea60000300800 */
[-C--:B------:R-:W-:Y:S01]  /*18e60*/  LEA.HI.X.SX32 R5, R13, R3.reuse, 0x2, P4 ;  /* 0x000000030d057211 */ /* 0x080fe200020f16ff */
[----:B------:R-:W2:Y:S01]  /*18e70*/  LDL.LU R250, [R1+0x444] ;  /* 0x0004440001fa7983 */ /* 0x000ea20000300800 */
[----:B------:R-:W-:-:S03]  /*18e80*/  LEA.HI.X.SX32 R7, R10, R3, 0x2, P6 ;  /* 0x000000030a077211 */ /* 0x000fc600030f16ff */
[----:B------:R4:W-:Y:S01]  /*18e90*/  @P5 STG.E desc[UR28][R4.64], R29 ;  /* 0x0000001d04005986 */ /* 0x0009e2000c10191c */
[----:B------:R-:W-:Y:S01]  /*18ea0*/  ISETP.LT.AND P4, PT, R249, UR4, !P0 ;  /* 0x00000004f9007c0c */ /* 0x000fe2000c781270 */
[----:B------:R-:W-:Y:S02]  /*18eb0*/  ULDC UR4, c[0x0][0x22c] ;  /* 0x00008b0000047ab9 */ /* 0x000fe40000000800 */
[----:B------:R-:W2:Y:S01]  /*18ec0*/  LDL.LU R249, [R1+0x448] ;  /* 0x0004480001f97983 */ /* 0x000ea20000300800 */
[----:B------:R-:W-:Y:S01]  /*18ed0*/  ISETP.LT.AND P5, PT, R248, UR4, !P0 ;  /* 0x00000004f8007c0c */ /* 0x000fe2000c7a1270 */
[----:B------:R-:W-:Y:S02]  /*18ee0*/  ULDC UR4, c[0x0][0x22c] ;  /* 0x00008b0000047ab9 */ /* 0x000fe40000000800 */
[----:B------:R1:W-:Y:S01]  /*18ef0*/  @P3 STG.E desc[UR28][R6.64], R30 ;  /* 0x0000001e06003986 */ /* 0x0003e2000c10191c */
[----:B---3--:R-:W-:Y:S01]  /*18f00*/  ISETP.LT.AND P3, PT, R251, UR4, !P0 ;  /* 0x00000004fb007c0c */ /* 0x008fe2000c761270 */
[----:B------:R-:W-:-:S02]  /*18f10*/  IMAD R11, R11, 0x2, R10 ;  /* 0x000000020b0b7824 */ /* 0x000fc400078e020a */
[----:B------:R-:W3:Y:S01]  /*18f20*/  LDL.LU R251, [R1+0x44c] ;  /* 0x00044c0001fb7983 */ /* 0x000ee20000300800 */
[----:B------:R-:W-:Y:S01]  /*18f30*/  ULDC UR4, c[0x0][0x22c] ;  /* 0x00008b0000047ab9 */ /* 0x000fe20000000800 */
[----:B------:R-:W3:Y:S01]  /*18f40*/  LDC R10, c[0x0][0x248] ;  /* 0x00009200ff0a7b82 */ /* 0x000ee20000000800 */
[----:B----4-:R-:W-:Y:S01]  /*18f50*/  IMAD R12, R8, 0x2, R11 ;  /* 0x00000002080c7824 */ /* 0x010fe200078e020b */
[C---:B------:R-:W-:Y:S01]  /*18f60*/  LEA R4, P6, R11.reuse, R2, 0x2 ;  /* 0x000000020b047211 */ /* 0x040fe200078c10ff */
[----:B------:R-:W4:Y:S05]  /*18f70*/  LDL.LU R248, [R1+0x450] ;  /* 0x0004500001f87983 */ /* 0x000f2a0000300800 */
[----:B------:R-:W2:Y:S01]  /*18f80*/  LDC R8, c[0x0][0x248] ;  /* 0x00009200ff087b82 */ /* 0x000ea20000000800 */
[----:B------:R-:W-:Y:S01]  /*18f90*/  LEA.HI.X.SX32 R5, R11, R3, 0x2, P6 ;  /* 0x000000030b057211 */ /* 0x000fe200030f16ff */
[----:B-1----:R-:W-:-:S04]  /*18fa0*/  IMAD R11, R9, 0x2, R12 ;  /* 0x00000002090b7824 */ /* 0x002fc800078e020c */
[----:B------:R1:W-:Y:S01]  /*18fb0*/  @P2 STG.E desc[UR28][R4.64], R31 ;  /* 0x0000001f04002986 */ /* 0x0003e2000c10191c */
[-C--:B------:R-:W-:Y:S01]  /*18fc0*/  LEA R6, P6, R11, R2.reuse, 0x2 ;  /* 0x000000020b067211 */ /* 0x080fe200078c10ff */
[----:B------:R-:W-:Y:S01]  /*18fd0*/  IMAD R13, R0, 0x2, R11 ;  /* 0x00000002000d7824 */ /* 0x000fe200078e020b */
[----:B------:R-:W3:Y:S01]  /*18fe0*/  LDC R9, c[0x0][0x248] ;  /* 0x00009200ff097b82 */ /* 0x000ee20000000800 */
[----:B-1----:R-:W-:-:S07]  /*18ff0*/  LEA R4, P2, R12, R2, 0x2 ;  /* 0x000000020c047211 */ /* 0x002fce00078410ff */
[----:B------:R-:W1:Y:S01]  /*19000*/  LDC R0, c[0x0][0x248] ;  /* 0x00009200ff007b82 */ /* 0x000e620000000800 */
[-C--:B------:R-:W-:Y:S02]  /*19010*/  LEA.HI.X.SX32 R5, R12, R3.reuse, 0x2, P2 ;  /* 0x000000030c057211 */ /* 0x080fe400010f16ff */
[----:B------:R-:W-:-:S03]  /*19020*/  LEA.HI.X.SX32 R7, R11, R3, 0x2, P6 ;  /* 0x000000030b077211 */ /* 0x000fc600030f16ff */
[----:B------:R2:W-:Y:S02]  /*19030*/  @P4 STG.E desc[UR28][R4.64], R32 ;  /* 0x0000002004004986 */ /* 0x0005e4000c10191c */
[----:B--2---:R-:W-:Y:S01]  /*19040*/  ISETP.LT.AND P2, PT, R247, UR4, !P0 ;  /* 0x00000004f7007c0c */ /* 0x004fe2000c741270 */
[----:B------:R-:W-:Y:S01]  /*19050*/  ULDC UR4, c[0x0][0x22c] ;  /* 0x00008b0000047ab9 */ /* 0x000fe20000000800 */
[----:B------:R-:W2:Y:S01]  /*19060*/  LDC R11, c[0x0][0x248] ;  /* 0x00009200ff0b7b82 */ /* 0x000ea20000000800 */
[----:B------:R-:W2:Y:S01]  /*19070*/  LDL.LU R247, [R1+0x454] ;  /* 0x0004540001f77983 */ /* 0x000ea20000300800 */
[----:B------:R-:W-:Y:S01]  /*19080*/  ISETP.LT.AND P4, PT, R250, UR4, !P0 ;  /* 0x00000004fa007c0c */ /* 0x000fe2000c781270 */
[----:B------:R-:W-:-:S05]  /*19090*/  ULDC UR4, c[0x0][0x22c] ;  /* 0x00008b0000047ab9 */ /* 0x000fca0000000800 */
[----:B------:R-:W2:Y:S01]  /*190a0*/  LDC R12, c[0x0][0x248] ;  /* 0x00009200ff0c7b82 */ /* 0x000ea20000000800 */
[----:B------:R-:W-:-:S04]  /*190b0*/  LEA R4, P6, R13, R2, 0x2 ;  /* 0x000000020d047211 */ /* 0x000fc800078c10ff */
[----:B------:R-:W-:Y:S01]  /*190c0*/  LEA.HI.X.SX32 R5, R13, R3, 0x2, P6 ;  /* 0x000000030d057211 */ /* 0x000fe200030f16ff */
[----:B------:R-:W-:Y:S01]  /*190d0*/  IMAD R13, R8, 0x2, R13 ;  /* 0x00000002080d7824 */ /* 0x000fe200078e020d */
[----:B------:R-:W-:Y:S01]  /*190e0*/  @P5 STG.E desc[UR28][R6.64], R33 ;  /* 0x0000002106005986 */ /* 0x000fe2000c10191c */
[----:B------:R-:W-:Y:S01]  /*190f0*/  ISETP.LT.AND P5, PT, R249, UR4, !P0 ;  /* 0x00000004f9007c0c */ /* 0x000fe2000c7a1270 */
[----:B------:R-:W-:Y:S01]  /*19100*/  ULDC UR4, c[0x0][0x22c] ;  /* 0x00008b0000047ab9 */ /* 0x000fe20000000800 */
[----:B------:R-:W4:Y:S01]  /*19110*/  LDC R8, c[0x0][0x248] ;  /* 0x00009200ff087b82 */ /* 0x000f220000000800 */
[----:B------:R1:W-:Y:S04]  /*19120*/  @P3 STG.E desc[UR28][R4.64], R34 ;  /* 0x0000002204003986 */ /* 0x0003e8000c10191c */
        /* <DEDUP_REMOVED lines=13> */
[----:B----4-:R-:W-:-:S04]  /*19200*/  LEA R4, P6, R9, R2, 0x2 ;  /* 0x0000000209047211 */ /* 0x010fc800078c10ff */
[----:B------:R-:W-:Y:S01]  /*19210*/  LEA.HI.X.SX32 R5, R9, R3, 0x2, P6 ;  /* 0x0000000309057211 */ /* 0x000fe200030f16ff */
[----:B------:R-:W-:Y:S01]  /*19220*/  IMAD R9, R0, 0x2, R9 ;  /* 0x0000000200097824 */ /* 0x000fe200078e0209 */
[----:B------:R-:W-:Y:S01]  /*19230*/  ISETP.LT.AND P2, PT, R248, UR4, !P0 ;  /* 0x00000004f8007c0c */ /* 0x000fe2000c741270 */
[----:B------:R4:W-:Y:S01]  /*19240*/  @P4 STG.E desc[UR28][R6.64], R36 ;  /* 0x0000002406004986 */ /* 0x0009e2000c10191c */
[----:B------:R-:W-:Y:S01]  /*19250*/  ULDC UR4, c[0x0][0x22c] ;  /* 0x00008b0000047ab9 */ /* 0x000fe20000000800 */
[----:B------:R-:W-:Y:S02]  /*19260*/  IMAD R0, R8, 0x2, R9 ;  /* 0x0000000208007824 */ /* 0x000fe400078e0209 */
[----:B------:R2:W-:Y:S03]  /*19270*/  @P5 STG.E desc[UR28][R4.64], R37 ;  /* 0x0000002504005986 */ /* 0x0005e6000c10191c */
[----:B----4-:R-:W-:-:S02]  /*19280*/  LEA R6, P6, R0, R2, 0x2 ;  /* 0x0000000200067211 */ /* 0x010fc400078c10ff */
[----:B--2---:R-:W-:Y:S01]  /*19290*/  ISETP.LT.AND P4, PT, R247, UR4, !P0 ;  /* 0x00000004f7007c0c */ /* 0x004fe2000c781270 */
[----:B------:R-:W-:Y:S01]  /*192a0*/  ULDC UR4, c[0x0][0x22c] ;  /* 0x00008b0000047ab9 */ /* 0x000fe20000000800 */
[C---:B------:R-:W-:Y:S01]  /*192b0*/  LEA R4, P5, R9.reuse, R2, 0x2 ;  /* 0x0000000209047211 */ /* 0x040fe200078a10ff */
[----:B------:R-:W2:Y:S03]  /*192c0*/  LDL.LU R247, [R1+0x464] ;  /* 0x0004640001f77983 */ /* 0x000ea60000300800 */
[-C--:B------:R-:W-:Y:S01]  /*192d0*/  LEA.HI.X.SX32 R5, R9, R3.reuse, 0x2, P5 ;  /* 0x0000000309057211 */ /* 0x080fe200028f16ff */
[----:B------:R-:W4:Y:S01]  /*192e0*/  LDL.LU R248, [R1+0x468] ;  /* 0x0004680001f87983 */ /* 0x000f220000300800 */
[----:B------:R-:W-:Y:S01]  /*192f0*/  LEA.HI.X.SX32 R7, R0, R3, 0x2, P6 ;  /* 0x0000000300077211 */ /* 0x000fe200030f16ff */
[----:B------:R-:W1:Y:S02]  /*19300*/  LDC R9, c[0x0][0x248] ;  /* 0x00009200ff097b82 */ /* 0x000e640000000800 */
[----:B------:R3:W-:Y:S04]  /*19310*/  @P3 STG.E desc[UR28][R4.64], R38 ;  /* 0x0000002604003986 */ /* 0x0007e8000c10191c */
[----:B------:R1:W-:Y:S01]  /*19320*/  @P2 STG.E desc[UR28][R6.64], R39 ;  /* 0x0000002706002986 */ /* 0x0003e2000c10191c */
[----:B------:R-:W-:Y:S01]  /*19330*/  ISETP.LT.AND P5, PT, R249, UR4, !P0 ;  /* 0x00000004f9007c0c */ /* 0x000fe2000c7a1270 */
[----:B------:R-:W-:-:S02]  /*19340*/  ULDC UR4, c[0x0][0x22c] ;  /* 0x00008b0000047ab9 */ /* 0x000fc40000000800 */
[----:B------:R-:W4:Y:S01]  /*19350*/  LDL.LU R249, [R1+0x46c] ;  /* 0x00046c0001f97983 */ /* 0x000f220000300800 */
[----:B------:R-:W-:Y:S01]  /*19360*/  ISETP.LT.AND P3, PT, R250, UR4, !P0 ;  /* 0x00000004fa007c0c */ /* 0x000fe2000c761270 */
[----:B------:R-:W-:Y:S02]  /*19370*/  ULDC UR4, c[0x0][0x22c] ;  /* 0x00008b0000047ab9 */ /* 0x000fe40000000800 */
[----:B---3--:R-:W-:Y:S01]  /*19380*/  ISETP.LT.AND P2, PT, R251, UR4, !P0 ;  /* 0x00000004fb007c0c */ /* 0x008fe2000c741270 */
[----:B------:R-:W-:Y:S01]  /*19390*/  IMAD R8, R11, 0x2, R0 ;  /* 0x000000020b087824 */ /* 0x000fe200078e0200 */
[----:B------:R-:W3:Y:S01]  /*193a0*/  LDL.LU R251, [R1+0x474] ;  /* 0x0004740001fb7983 */ /* 0x000ee20000300800 */
[----:B------:R-:W4:Y:S01]  /*193b0*/  LDC R11, c[0x0][0x248] ;  /* 0x00009200ff0b7b82 */ /* 0x000f220000000800 */
[----:B------:R-:W-:Y:S02]  /*193c0*/  ULDC UR4, c[0x0][0x22c] ;  /* 0x00008b0000047ab9 */ /* 0x000fe40000000800 */
[C---:B------:R-:W-:Y:S01]  /*193d0*/  LEA R4, P6, R8.reuse, R2, 0x2 ;  /* 0x0000000208047211 */ /* 0x040fe200078c10ff */
[----:B------:R-:W3:Y:S03]  /*193e0*/  LDL.LU R250, [R1+0x478] ;  /* 0x0004780001fa7983 */ /* 0x000ee60000300800 */
[----:B------:R-:W-:Y:S01]  /*193f0*/  LEA.HI.X.SX32 R5, R8, R3, 0x2, P6 ;  /* 0x0000000308057211 */ /* 0x000fe200030f16ff */
[----:B-1----:R-:W-:-:S02]  /*19400*/  IMAD R8, R13, 0x2, R8 ;  /* 0x000000020d087824 */ /* 0x002fc400078e0208 */
        /* <DEDUP_REMOVED lines=24> */
[----:B------:R-:W4:Y:S04]  /*19590*/  LDL.LU R249, [R1+0x480] ;  /* 0x0004800001f97983 */ /* 0x000f280000300800 */
[----:B------:R-:W4:Y:S01]  /*195a0*/  LDL.LU R248, [R1+0x484] ;  /* 0x0004840001f87983 */ /* 0x000f220000300800 */
        /* <DEDUP_REMOVED lines=12> */
[----:B--2---:R-:W-:-:S04]  /*19670*/  LEA R4, P6, R8, R2, 0x2 ;  /* 0x0000000208047211 */ /* 0x004fc800078c10ff */
[----:B------:R-:W-:Y:S01]  /*19680*/  LEA.HI.X.SX32 R5, R8, R3, 0x2, P6 ;  /* 0x0000000308057211 */ /* 0x000fe200030f16ff */
[----:B------:R-:W-:Y:S01]  /*19690*/  IMAD R8, R9, 0x2, R8 ;  /* 0x0000000209087824 */ /* 0x000fe200078e0208 */
[----:B------:R-:W-:Y:S01]  /*196a0*/  ISETP.LT.AND P4, PT, R250, UR4, !P0 ;  /* 0x00000004fa007c0c */ /* 0x000fe2000c781270 */
[----:B------:R2:W-:Y:S01]  /*196b0*/  @P5 STG.E desc[UR28][R6.64], R45 ;  /* 0x0000002d06005986 */ /* 0x0005e2000c10191c */
[----:B------:R-:W-:Y:S01]  /*196c0*/  ULDC UR4, c[0x0][0x22c] ;  /* 0x00008b0000047ab9 */ /* 0x000fe20000000800 */
[----:B----4-:R-:W-:Y:S01]  /*196d0*/  IMAD R0, R11, 0x2, R8 ;  /* 0x000000020b007824 */ /* 0x010fe200078e0208 */
[----:B------:R-:W4:Y:S01]  /*196e0*/  LDC R9, c[0x0][0x248] ;  /* 0x00009200ff097b82 */ /* 0x000f220000000800 */
[----:B------:R2:W-:Y:S07]  /*196f0*/  @P3 STG.E desc[UR28][R4.64], R46 ;  /* 0x0000002e04003986 */ /* 0x0005ee000c10191c */
[----:B------:R-:W4:Y:S01]  /*19700*/  LDC R11, c[0x0][0x248] ;  /* 0x00009200ff0b7b82 */ /* 0x000f220000000800 */
[----:B--2---:R-:W-:-:S02]  /*19710*/  LEA R6, P6, R0, R2, 0x2 ;  /* 0x0000000200067211 */ /* 0x004fc400078c10ff */
[C---:B------:R-:W-:Y:S02]  /*19720*/  LEA R4, P3, R8.reuse, R2, 0x2 ;  /* 0x0000000208047211 */ /* 0x040fe400078610ff */
[----:B------:R-:W-:Y:S01]  /*19730*/  ISETP.LT.AND P5, PT, R247, UR4, !P0 ;  /* 0x00000004f7007c0c */ /* 0x000fe2000c7a1270 */
[----:B------:R-:W-:Y:S01]  /*19740*/  ULDC UR4, c[0x0][0x22c] ;  /* 0x00008b0000047ab9 */ /* 0x000fe20000000800 */
[----:B------:R-:W2:Y:S01]  /*19750*/  LDL.LU R247, [R1+0x48c] ;  /* 0x00048c0001f77983 */ /* 0x000ea20000300800 */
[----:B------:R-:W-:-:S03]  /*19760*/  LEA.HI.X.SX32 R5, R8, R3, 0x2, P3 ;  /* 0x0000000308057211 */ /* 0x000fc600018f16ff */
[----:B------:R-:W2:Y:S01]  /*19770*/  LDL.LU R250, [R1+0x490] ;  /* 0x0004900001fa7983 */ /* 0x000ea20000300800 */
[----:B------:R-:W-:-:S03]  /*19780*/  LEA.HI.X.SX32 R7, R0, R3, 0x2, P6 ;  /* 0x0000000300077211 */ /* 0x000fc600030f16ff */
[----:B------:R1:W-:Y:S04]  /*19790*/  @P2 STG.E desc[UR28][R4.64], R47 ;  /* 0x0000002f04002986 */ /* 0x0003e8000c10191c */
[----:B------:R4:W-:Y:S01]  /*197a0*/  @P4 STG.E desc[UR28][R6.64], R48 ;  /* 0x0000003006004986 */ /* 0x0009e2000c10191c */
[----:B------:R-:W-:Y:S01]  /*197b0*/  ISETP.LT.AND P3, PT, R249, UR4, !P0 ;  /* 0x00000004f9007c0c */ /* 0x000fe2000c761270 */
[----:B------:R-:W-:Y:S02]  /*197c0*/  ULDC UR4, c[0x0][0x22c] ;  /* 0x00008b0000047ab9 */ /* 0x000fe40000000800 */
[----:B------:R-:W2:Y:S01]  /*197d0*/  LDL.LU R249, [R1+0x494] ;  /* 0x0004940001f97983 */ /* 0x000ea20000300800 */
[----:B------:R-:W-:Y:S01]  /*197e0*/  ISETP.LT.AND P2, PT, R248, UR4, !P0 ;  /* 0x00000004f8007c0c */ /* 0x000fe2000c741270 */
[----:B------:R-:W-:-:S02]  /*197f0*/  ULDC UR4, c[0x0][0x22c] ;  /* 0x00008b0000047ab9 */ /* 0x000fc40000000800 */
[----:B---3--:R-:W-:Y:S01]  /*19800*/  ISETP.LT.AND P4, PT, R251, UR4, !P0 ;  /* 0x00000004fb007c0c */ /* 0x008fe2000c781270 */
[----:B-1----:R-:W-:Y:S01]  /*19810*/  IMAD R8, R13, 0x2, R0 ;  /* 0x000000020d087824 */ /* 0x002fe200078e0200 */
[----:B------:R-:W3:Y:S01]  /*19820*/  LDL.LU R251, [R1+0x498] ;  /* 0x0004980001fb7983 */ /* 0x000ee20000300800 */
[----:B------:R-:W1:Y:S01]  /*19830*/  LDC R13, c[0x0][0x248] ;  /* 0x00009200ff0d7b82 */ /* 0x000e620000000800 */
[----:B------:R-:W-:Y:S02]  /*19840*/  ULDC UR4, c[0x0][0x22c] ;  /* 0x00008b0000047ab9 */ /* 0x000fe40000000800 */
[C---:B------:R-:W-:Y:S01]  /*19850*/  LEA R4, P6, R8.reuse, R2, 0x2 ;  /* 0x0000000208047211 */ /* 0x040fe200078c10ff */
[----:B------:R-:W3:Y:S03]  /*19860*/  LDL.LU R248, [R1+0x49c] ;  /* 0x00049c0001f87983 */ /* 0x000ee60000300800 */
[----:B------:R-:W-:Y:S01]  /*19870*/  LEA.HI.X.SX32 R5, R8, R3, 0x2, P6 ;  /* 0x0000000308057211 */ /* 0x000fe200030f16ff */
[----:B------:R-:W-:-:S02]  /*19880*/  IMAD R8, R15, 0x2, R8 ;  /* 0x000000020f087824 */ /* 0x000fc400078e0208 */
[----:B------:R-:W3:Y:S02]  /*19890*/  LDC R15, c[0x0][0x248] ;  /* 0x00009200ff0f7b82 */ /* 0x000ee40000000800 */
[----:B------:R4:W-:Y:S02]  /*198a0*/  @P5 STG.E desc[UR28][R4.64], R49 ;  /* 0x0000003104005986 */ /* 0x0009e4000c10191c */
[----:B----4-:R-:W-:-:S05]  /*198b0*/  IMAD R0, R9, 0x2, R8 ;  /* 0x0000000209007824 */ /* 0x010fca00078e0208 */
[-C--:B------:R-:W-:Y:S01]  /*198c0*/  LEA R6, P6, R0, R2.reuse, 0x2 ;  /* 0x0000000200067211 */ /* 0x080fe200078c10ff */
[----:B------:R-:W4:Y:S01]  /*198d0*/  LDC R9, c[0x0][0x248] ;  /* 0x00009200ff097b82 */ /* 0x000f220000000800 */
[----:B------:R-:W-:-:S04]  /*198e0*/  LEA R4, P5, R8, R2, 0x2 ;  /* 0x0000000208047211 */ /* 0x000fc800078a10ff */
[-C--:B------:R-:W-:Y:S01]  /*198f0*/  LEA.HI.X.SX32 R5, R8, R3.reuse, 0x2, P5 ;  /* 0x0000000308057211 */ /* 0x080fe200028f16ff */
[----:B------:R-:W-:Y:S01]  /*19900*/  IMAD R8, R11, 0x2, R0 ;  /* 0x000000020b087824 */ /* 0x000fe200078e0200 */
[----:B------:R-:W-:Y:S01]  /*19910*/  LEA.HI.X.SX32 R7, R0, R3, 0x2, P6 ;  /* 0x0000000300077211 */ /* 0x000fe200030f16ff */
[----:B------:R-:W4:Y:S02]  /*19920*/  LDC R11, c[0x0][0x248] ;  /* 0x00009200ff0b7b82 */ /* 0x000f240000000800 */
[----:B------:R1:W-:Y:S01]  /*19930*/  @P3 STG.E desc[UR28][R4.64], R50 ;  /* 0x0000003204003986 */ /* 0x0003e2000c10191c */
[----:B--2---:R-:W-:Y:S01]  /*19940*/  ISETP.LT.AND P5, PT, R247, UR4, !P0 ;  /* 0x00000004f7007c0c */ /* 0x004fe2000c7a1270 */
[----:B------:R-:W-:Y:S02]  /*19950*/  ULDC UR4, c[0x0][0x22c] ;  /* 0x00008b0000047ab9 */ /* 0x000fe40000000800 */
[----:B------:R-:W2:Y:S01]  /*19960*/  LDL.LU R247, [R1+0x4a0] ;  /* 0x0004a00001f77983 */ /* 0x000ea20000300800 */
[----:B-1----:R-:W-:-:S02]  /*19970*/  LEA R4, P6, R8, R2, 0x2 ;  /* 0x0000000208047211 */ /* 0x002fc400078c10ff */
        /* <DEDUP_REMOVED lines=26> */
[----:B------:R-:W-:Y:S01]  /*19b20*/  ISETP.LT.AND P5, PT, R248, UR4, !P0 ;  /* 0x00000004f8007c0c */ /* 0x000fe2000c7a1270 */
[----:B------:R1:W-:Y:S01]  /*19b30*/  @P3 STG.E desc[UR28][R6.64], R54 ;  /* 0x0000003606003986 */ /* 0x0003e2000c10191c */
[----:B------:R-:W-:Y:S01]  /*19b40*/  ULDC UR4, c[0x0][0x22c] ;  /* 0x00008b0000047ab9 */ /* 0x000fe20000000800 */
[----:B------:R-:W-:Y:S01]  /*19b50*/  IMAD R0, R13, 0x2, R8 ;  /* 0x000000020d007824 */ /* 0x000fe200078e0208 */
[----:B------:R-:W4:Y:S01]  /*19b60*/  LDC R11, c[0x0][0x248] ;  /* 0x00009200ff0b7b82 */ /* 0x000f220000000800 */
[----:B------:R1:W-:Y:S07]  /*19b70*/  @P2 STG.E desc[UR28][R4.64], R55 ;  /* 0x0000003704002986 */ /* 0x0003ee000c10191c */
[----:B------:R-:W4:Y:S01]  /*19b80*/  LDC R13, c[0x0][0x248] ;  /* 0x00009200ff0d7b82 */ /* 0x000f220000000800 */
[----:B-1----:R-:W-:-:S02]  /*19b90*/  LEA R6, P6, R0, R2, 0x2 ;  /* 0x0000000200067211 */ /* 0x002fc400078c10ff */
[C---:B------:R-:W-:Y:S02]  /*19ba0*/  LEA R4, P2, R8.reuse, R2, 0x2 ;  /* 0x0000000208047211 */ /* 0x040fe400078410ff */
[----:B--2---:R-:W-:Y:S01]  /*19bb0*/  ISETP.LT.AND P3, PT, R247, UR4, !P0 ;  /* 0x00000004f7007c0c */ /* 0x004fe2000c761270 */
        /* <DEDUP_REMOVED lines=13> */
[----:B----4-:R-:W-:Y:S01]  /*19c90*/  IMAD R8, R15, 0x2, R0 ;  /* 0x000000020f087824 */ /* 0x010fe200078e0200 */
[----:B------:R-:W3:Y:S01]  /*19ca0*/  LDL.LU R251, [R1+0x4bc] ;  /* 0x0004bc0001fb7983 */ /* 0x000ee20000300800 */
[----:B------:R-:W4:Y:S01]  /*19cb0*/  LDC R15, c[0x0][0x248] ;  /* 0x00009200ff0f7b82 */ /* 0x000f220000000800 */
[----:B------:R-:W-:Y:S02]  /*19cc0*/  ULDC UR4, c[0x0][0x22c] ;  /* 0x00008b0000047ab9 */ /* 0x000fe40000000800 */
[C---:B-1----:R-:W-:Y:S01]  /*19cd0*/  LEA R4, P6, R8.reuse, R2, 0x2 ;  /* 0x0000000208047211 */ /* 0x042fe200078c10ff */
[----:B------:R-:W3:Y:S03]  /*19ce0*/  LDL.LU R250, [R1+0x4c0] ;  /* 0x0004c00001fa7983 */ /* 0x000ee60000300800 */
[----:B------:R-:W-:Y:S01]  /*19cf0*/  LEA.HI.X.SX32 R5, R8, R3, 0x2, P6 ;  /* 0x0000000308057211 */ /* 0x000fe200030f16ff */
[----:B------:R-:W-:-:S02]  /*19d00*/  IMAD R8, R9, 0x2, R8 ;  /* 0x0000000209087824 */ /* 0x000fc400078e0208 */
        /* <DEDUP_REMOVED lines=66> */
[----:B------:R-:W-:Y:S02]  /*1a130*/  ULDC UR4, c[0x0][0x22c] ;  /* 0x00008b0000047ab9 */ /* 0x000fe40000000800 */
[----:B------:R-:W-:Y:S01]  /*1a140*/  IMAD R0, R11, 0x2, R8 ;  /* 0x000000020b007824 */ /* 0x000fe200078e0208 */
[C---:B------:R-:W-:Y:S01]  /*1a150*/  LEA R4, P6, R8.reuse, R2, 0x2 ;  /* 0x0000000208047211 */ /* 0x040fe200078c10ff */
[----:B------:R-:W1:Y:S01]  /*1a160*/  LDC R11, c[0x0][0x248] ;  /* 0x00009200ff0b7b82 */ /* 0x000e620000000800 */
[----:B------:R-:W3:Y:S02]  /*1a170*/  LDL.LU R248, [R1+0x4e8] ;  /* 0x0004e80001f87983 */ /* 0x000ee40000300800 */
[----:B------:R-:W-:Y:S01]  /*1a180*/  LEA.HI.X.SX32 R5, R8, R3, 0x2, P6 ;  /* 0x0000000308057211 */ /* 0x000fe200030f16ff */
[----:B----4-:R-:W-:-:S04]  /*1a190*/  IMAD R10, R13, 0x2, R0 ;  /* 0x000000020d0a7824 */ /* 0x010fc800078e0200 */
[----:B------:R4:W-:Y:S01]  /*1a1a0*/  @P2 STG.E desc[UR28][R4.64], R67 ;  /* 0x0000004304002986 */ /* 0x0009e2000c10191c */
[-C--:B------:R-:W-:Y:S01]  /*1a1b0*/  LEA R8, P2, R0, R2.reuse, 0x2 ;  /* 0x0000000200087211 */ /* 0x080fe200078410ff */
[----:B------:R-:W3:Y:S01]  /*1a1c0*/  LDC R13, c[0x0][0x248] ;  /* 0x00009200ff0d7b82 */ /* 0x000ee20000000800 */
[----:B------:R-:W-:Y:S02]  /*1a1d0*/  LEA R6, P6, R10, R2, 0x2 ;  /* 0x000000020a067211 */ /* 0x000fe400078c10ff */
[-C--:B------:R-:W-:Y:S01]  /*1a1e0*/  LEA.HI.X.SX32 R9, R0, R3.reuse, 0x2, P2 ;  /* 0x0000000300097211 */ /* 0x080fe200010f16ff */
[----:B------:R-:W-:Y:S01]  /*1a1f0*/  IMAD R0, R15, 0x2, R10 ;  /* 0x000000020f007824 */ /* 0x000fe200078e020a */
[----:B------:R-:W-:-:S03]  /*1a200*/  LEA.HI.X.SX32 R7, R10, R3, 0x2, P6 ;  /* 0x000000030a077211 */ /* 0x000fc600030f16ff */
[----:B------:R2:W-:Y:S01]  /*1a210*/  @P4 STG.E desc[UR28][R8.64], R68 ;  /* 0x0000004408004986 */ /* 0x0005e2000c10191c */
[----:B------:R-:W3:Y:S01]  /*1a220*/  LDC R15, c[0x0][0x248] ;  /* 0x00009200ff0f7b82 */ /* 0x000ee20000000800 */
[----:B----4-:R-:W-:-:S04]  /*1a230*/  LEA R4, P6, R0, R2, 0x2 ;  /* 0x0000000200047211 */ /* 0x010fc800078c10ff */
[----:B------:R-:W-:Y:S01]  /*1a240*/  LEA.HI.X.SX32 R5, R0, R3, 0x2, P6 ;  /* 0x0000000300057211 */ /* 0x000fe200030f16ff */
[----:B-1----:R-:W-:Y:S01]  /*1a250*/  IMAD R0, R11, 0x2, R0 ;  /* 0x000000020b007824 */ /* 0x002fe200078e0200 */
[----:B------:R1:W-:Y:S01]  /*1a260*/  @P5 STG.E desc[UR28][R6.64], R69 ;  /* 0x0000004506005986 */ /* 0x0003e2000c10191c */
[----:B------:R-:W4:Y:S03]  /*1a270*/  LDC R11, c[0x0][0x248] ;  /* 0x00009200ff0b7b82 */ /* 0x000f260000000800 */
[----:B------:R1:W-:Y:S01]  /*1a280*/  @P3 STG.E desc[UR28][R4.64], R70 ;  /* 0x0000004604003986 */ /* 0x0003e2000c10191c */
[----:B--2---:R-:W-:Y:S01]  /*1a290*/  ISETP.LT.AND P2, PT, R247, UR4, !P0 ;  /* 0x00000004f7007c0c */ /* 0x004fe2000c741270 */
[----:B------:R-:W-:Y:S02]  /*1a2a0*/  ULDC UR4, c[0x0][0x22c] ;  /* 0x00008b0000047ab9 */ /* 0x000fe40000000800 */
[----:B------:R-:W2:Y:S01]  /*1a2b0*/  LDL.LU R247, [R1+0x4ec] ;  /* 0x0004ec0001f77983 */ /* 0x000ea20000300800 */
[----:B------:R-:W-:Y:S01]  /*1a2c0*/  ISETP.LT.AND P4, PT, R250, UR4, !P0 ;  /* 0x00000004fa007c0c */ /* 0x000fe2000c781270 */
[----:B------:R-:W-:Y:S01]  /*1a2d0*/  ULDC UR4, c[0x0][0x22c] ;  /* 0x00008b0000047ab9 */ /* 0x000fe20000000800 */
[----:B------:R-:W-:-:S04]  /*1a2e0*/  LEA R8, P3, R0, R2, 0x2 ;  /* 0x0000000200087211 */ /* 0x000fc800078610ff */
[----:B------:R-:W-:Y:S02]  /*1a2f0*/  LEA.HI.X.SX32 R9, R0, R3, 0x2, P3 ;  /* 0x0000000300097211 */ /* 0x000fe400018f16ff */
[----:B------:R-:W-:Y:S01]  /*1a300*/  ISETP.LT.AND P5, PT, R249, UR4, !P0 ;  /* 0x00000004f9007c0c */ /* 0x000fe2000c7a1270 */
[----:B------:R-:W-:Y:S01]  /*1a310*/  ULDC UR4, c[0x0][0x22c] ;  /* 0x00008b0000047ab9 */ /* 0x000fe20000000800 */
[----:B------:R-:W2:Y:S04]  /*1a320*/  LDL.LU R249, [R1+0x4f0] ;  /* 0x0004f00001f97983 */ /* 0x000ea80000300800 */
[----:B------:R-:W2:Y:S01]  /*1a330*/  LDL.LU R250, [R1+0x4f4] ;  /* 0x0004f40001fa7983 */ /* 0x000ea20000300800 */
[----:B---3--:R-:W-:Y:S01]  /*1a340*/  ISETP.LT.AND P3, PT, R251, UR4, !P0 ;  /* 0x00000004fb007c0c */ /* 0x008fe2000c761270 */
[----:B------:R-:W-:-:S02]  /*1a350*/  IMAD R10, R17, 0x2, R0 ;  /* 0x00000002110a7824 */ /* 0x000fc400078e0200 */
[----:B------:R-:W3:Y:S01]  /*1a360*/  LDL.LU R251, [R1+0x4f8] ;  /* 0x0004f80001fb7983 */ /* 0x000ee20000300800 */
[----:B------:R-:W-:Y:S01]  /*1a370*/  ULDC UR4, c[0x0][0x22c] ;  /* 0x00008b0000047ab9 */ /* 0x000fe20000000800 */
[----:B------:R-:W3:Y:S01]  /*1a380*/  LDC R17, c[0x0][0x248] ;  /* 0x00009200ff117b82 */ /* 0x000ee20000000800 */
[----:B------:R-:W-:Y:S01]  /*1a390*/  IMAD R0, R13, 0x2, R10 ;  /* 0x000000020d007824 */ /* 0x000fe200078e020a */
[----:B-1----:R-:W-:-:S04]  /*1a3a0*/  LEA R6, P6, R10, R2, 0x2 ;  /* 0x000000020a067211 */ /* 0x002fc800078c10ff */
[-C--:B------:R-:W-:Y:S02]  /*1a3b0*/  LEA.HI.X.SX32 R7, R10, R3.reuse, 0x2, P6 ;  /* 0x000000030a077211 */ /* 0x080fe400030f16ff */
[CC--:B------:R-:W-:Y:S01]  /*1a3c0*/  LEA R4, P6, R0.reuse, R2.reuse, 0x2 ;  /* 0x0000000200047211 */ /* 0x0c0fe200078c10ff */
[----:B------:R1:W-:Y:S01]  /*1a3d0*/  @P2 STG.E desc[UR28][R8.64], R71 ;  /* 0x0000004708002986 */ /* 0x0003e2000c10191c */
[----:B------:R-:W3:Y:S02]  /*1a3e0*/  LDC R13, c[0x0][0x248] ;  /* 0x00009200ff0d7b82 */ /* 0x000ee40000000800 */
[----:B------:R-:W-:Y:S01]  /*1a3f0*/  LEA.HI.X.SX32 R5, R0, R3, 0x2, P6 ;  /* 0x0000000300057211 */ /* 0x000fe200030f16ff */
[----:B------:R-:W-:Y:S01]  /*1a400*/  IMAD R0, R15, 0x2, R0 ;  /* 0x000000020f007824 */ /* 0x000fe200078e0200 */
[----:B------:R-:W-:Y:S01]  /*1a410*/  ISETP.LT.AND P2, PT, R248, UR4, !P0 ;  /* 0x00000004f8007c0c */ /* 0x000fe2000c741270 */
[----:B------:R1:W-:Y:S01]  /*1a420*/  @P4 STG.E desc[UR28][R6.64], R72 ;  /* 0x0000004806004986 */ /* 0x0003e2000c10191c */
[----:B------:R-:W-:Y:S01]  /*1a430*/  ULDC UR4, c[0x0][0x22c] ;  /* 0x00008b0000047ab9 */ /* 0x000fe20000000800 */
[----:B----4-:R-:W-:Y:S01]  /*1a440*/  IMAD R10, R11, 0x2, R0 ;  /* 0x000000020b0a7824 */ /* 0x010fe200078e0200 */
[----:B------:R-:W4:Y:S01]  /*1a450*/  LDC R15, c[0x0][0x248] ;  /* 0x00009200ff0f7b82 */ /* 0x000f220000000800 */
[----:B------:R3:W-:Y:S01]  /*1a460*/  @P5 STG.E desc[UR28][R4.64], R73 ;  /* 0x0000004904005986 */ /* 0x0007e2000c10191c */
[----:B-1----:R-:W-:-:S04]  /*1a470*/  LEA R8, P5, R0, R2, 0x2 ;  /* 0x0000000200087211 */ /* 0x002fc800078a10ff */
[----:B------:R-:W-:Y:S02]  /*1a480*/  LEA.HI.X.SX32 R9, R0, R3, 0x2, P5 ;  /* 0x0000000300097211 */ /* 0x000fe400028f16ff */
[----:B------:R-:W1:Y:S01]  /*1a490*/  LDC R11, c[0x0][0x248] ;  /* 0x00009200ff0b7b82 */ /* 0x000e620000000800 */
[----:B------:R-:W-:-:S04]  /*1a4a0*/  LEA R6, P6, R10, R2, 0x2 ;  /* 0x000000020a067211 */ /* 0x000fc800078c10ff */
[----:B------:R-:W-:Y:S01]  /*1a4b0*/  LEA.HI.X.SX32 R7, R10, R3, 0x2, P6 ;  /* 0x000000030a077211 */ /* 0x000fe200030f16ff */
[----:B------:R3:W-:Y:S01]  /*1a4c0*/  @P3 STG.E desc[UR28][R8.64], R74 ;  /* 0x0000004a08003986 */ /* 0x0007e2000c10191c */
[----:B--2---:R-:W-:Y:S01]  /*1a4d0*/  ISETP.LT.AND P4, PT, R247, UR4, !P0 ;  /* 0x00000004f7007c0c */ /* 0x004fe2000c781270 */
[----:B------:R-:W-:Y:S02]  /*1a4e0*/  ULDC UR4, c[0x0][0x22c] ;  /* 0x00008b0000047ab9 */ /* 0x000fe40000000800 */
[----:B------:R-:W2:Y:S04]  /*1a4f0*/  LDL.LU R247, [R1+0x4fc] ;  /* 0x0004fc0001f77983 */ /* 0x000ea80000300800 */
[----:B------:R-:W2:Y:S04]  /*1a500*/  LDL.LU R248, [R1+0x500] ;  /* 0x0005000001f87983 */ /* 0x000ea80000300800 */
[----:B------:R1:W-:Y:S01]  /*1a510*/  @P2 STG.E desc[UR28][R6.64], R75 ;  /* 0x0000004b06002986 */ /* 0x0003e2000c10191c */
[----:B------:R-:W-:Y:S01]  /*1a520*/  ISETP.LT.AND P5, PT, R249, UR4, !P0 ;  /* 0x00000004f9007c0c */ /* 0x000fe2000c7a1270 */
[----:B------:R-:W-:-:S02]  /*1a530*/  ULDC UR4, c[0x0][0x22c] ;  /* 0x00008b0000047ab9 */ /* 0x000fc40000000800 */
[----:B------:R-:W2:Y:S01]  /*1a540*/  LDL.LU R249, [R1+0x504] ;  /* 0x0005040001f97983 */ /* 0x000ea20000300800 */
[----:B------:R-:W-:Y:S01]  /*1a550*/  ISETP.LT.AND P3, PT, R250, UR4, !P0 ;  /* 0x00000004fa007c0c */ /* 0x000fe2000c761270 */
[----:B------:R-:W-:Y:S02]  /*1a560*/  ULDC UR4, c[0x0][0x22c] ;  /* 0x00008b0000047ab9 */ /* 0x000fe40000000800 */
[----:B---3--:R-:W-:Y:S01]  /*1a570*/  ISETP.LT.AND P2, PT, R251, UR4, !P0 ;  /* 0x00000004fb007c0c */ /* 0x008fe2000c741270 */
[----:B------:R-:W-:Y:S01]  /*1a580*/  IMAD R0, R17, 0x2, R10 ;  /* 0x0000000211007824 */ /* 0x000fe200078e020a */
[----:B------:R-:W3:Y:S01]  /*1a590*/  LDL.LU R251, [R1+0x508] ;  /* 0x0005080001fb7983 */ /* 0x000ee20000300800 */
[----:B------:R-:W2:Y:S01]  /*1a5a0*/  LDC R17, c[0x0][0x248] ;  /* 0x00009200ff117b82 */ /* 0x000ea20000000800 */
[----:B------:R-:W-:Y:S02]  /*1a5b0*/  ULDC UR4, c[0x0][0x22c] ;  /* 0x00008b0000047ab9 */ /* 0x000fe40000000800 */
[C---:B------:R-:W-:Y:S01]  /*1a5c0*/  LEA R4, P6, R0.reuse, R2, 0x2 ;  /* 0x0000000200047211 */ /* 0x040fe200078c10ff */
[----:B------:R-:W3:Y:S03]  /*1a5d0*/  LDL.LU R250, [R1+0x50c] ;  /* 0x00050c0001fa7983 */ /* 0x000ee60000300800 */
[----:B------:R-:W-:Y:S01]  /*1a5e0*/  LEA.HI.X.SX32 R5, R0, R3, 0x2, P6 ;  /* 0x0000000300057211 */ /* 0x000fe200030f16ff */
[----:B------:R-:W-:-:S02]  /*1a5f0*/  IMAD R0, R13, 0x2, R0 ;  /* 0x000000020d007824 */ /* 0x000fc400078e0200 */
[----:B------:R-:W3:Y:S02]  /*1a600*/  LDC R13, c[0x0][0x248] ;  /* 0x00009200ff0d7b82 */ /* 0x000ee40000000800 */
[----:B------:R1:W-:Y:S01]  /*1a610*/  @P4 STG.E desc[UR28][R4.64], R76 ;  /* 0x0000004c04004986 */ /* 0x0003e2000c10191c */
[----:B------:R-:W-:Y:S01]  /*1a620*/  LEA R8, P4, R0, R2, 0x2 ;  /* 0x0000000200087211 */ /* 0x000fe200078810ff */
[----:B----4-:R-:W-:-:S03]  /*1a630*/  IMAD R10, R15, 0x2, R0 ;  /* 0x000000020f0a7824 */ /* 0x010fc600078e0200 */
[-C--:B------:R-:W-:Y:S01]  /*1a640*/  LEA.HI.X.SX32 R9, R0, R3.reuse, 0x2, P4 ;  /* 0x0000000300097211 */ /* 0x080fe200020f16ff */
[----:B-1----:R-:W-:Y:S01]  /*1a650*/  IMAD R0, R11, 0x2, R10 ;  /* 0x000000020b007824 */ /* 0x002fe200078e020a */
[CC--:B------:R-:W-:Y:S01]  /*1a660*/  LEA R6, P6, R10.reuse, R2.reuse, 0x2 ;  /* 0x000000020a067211 */ /* 0x0c0fe200078c10ff */
[----:B------:R-:W1:Y:S03]  /*1a670*/  LDC R15, c[0x0][0x248] ;  /* 0x00009200ff0f7b82 */ /* 0x000e660000000800 */
[-C--:B------:R-:W-:Y:S02]  /*1a680*/  LEA.HI.X.SX32 R7, R10, R3.reuse, 0x2, P6 ;  /* 0x000000030a077211 */ /* 0x080fe400030f16ff */
[CC--:B------:R-:W-:Y:S01]  /*1a690*/  LEA R4, P6, R0.reuse, R2.reuse, 0x2 ;  /* 0x0000000200047211 */ /* 0x0c0fe200078c10ff */
[----:B------:R4:W-:Y:S02]  /*1a6a0*/  @P5 STG.E desc[UR28][R8.64], R77 ;  /* 0x0000004d08005986 */ /* 0x0009e4000c10191c */
[----:B------:R-:W1:Y:S01]  /*1a6b0*/  LDC R11, c[0x0][0x248] ;  /* 0x00009200ff0b7b82 */ /* 0x000e620000000800 */
[----:B------:R-:W-:Y:S01]  /*1a6c0*/  LEA.HI.X.SX32 R5, R0, R3, 0x2, P6 ;  /* 0x0000000300057211 */ /* 0x000fe200030f16ff */
[----:B--2---:R-:W-:Y:S01]  /*1a6d0*/  IMAD R0, R17, 0x2, R0 ;  /* 0x0000000211007824 */ /* 0x004fe200078e0200 */
[----:B------:R2:W-:Y:S04]  /*1a6e0*/  @P3 STG.E desc[UR28][R6.64], R78 ;  /* 0x0000004e06003986 */ /* 0x0005e8000c10191c */
[----:B------:R2:W-:Y:S01]  /*1a6f0*/  @P2 STG.E desc[UR28][R4.64], R79 ;  /* 0x0000004f04002986 */ /* 0x0005e2000c10191c */
[----:B------:R-:W2:Y:S01]  /*1a700*/  LDC R17, c[0x0][0x248] ;  /* 0x00009200ff117b82 */ /* 0x000ea20000000800 */
[----:B------:R-:W-:Y:S01]  /*1a710*/  ISETP.LT.AND P4, PT, R247, UR4, !P0 ;  /* 0x00000004f7007c0c */ /* 0x000fe2000c781270 */
[----:B------:R-:W-:Y:S01]  /*1a720*/  ULDC UR4, c[0x0][0x22c] ;  /* 0x00008b0000047ab9 */ /* 0x000fe20000000800 */
[----:B------:R-:W2:Y:S01]  /*1a730*/  LDL.LU R247, [R1+0x510] ;  /* 0x0005100001f77983 */ /* 0x000ea20000300800 */
[----:B------:R-:W-:Y:S01]  /*1a740*/  ISETP.LT.AND P5, PT, R248, UR4, !P0 ;  /* 0x00000004f8007c0c */ /* 0x000fe2000c7a1270 */
[----:B------:R-:W-:Y:S01]  /*1a750*/  ULDC UR4, c[0x0][0x22c] ;  /* 0x00008b0000047ab9 */ /* 0x000fe20000000800 */
[----:B----4-:R-:W-:-:S04]  /*1a760*/  LEA R8, P2, R0, R2, 0x2 ;  /* 0x0000000200087211 */ /* 0x010fc800078410ff */
[----:B------:R-:W-:Y:S02]  /*1a770*/  LEA.HI.X.SX32 R9, R0, R3, 0x2, P2 ;  /* 0x0000000300097211 */ /* 0x000fe400010f16ff */
[----:B------:R-:W-:Y:S01]  /*1a780*/  ISETP.LT.AND P3, PT, R249, UR4, !P0 ;  /* 0x00000004f9007c0c */ /* 0x000fe2000c761270 */
[----:B------:R-:W-:Y:S01]  /*1a790*/  ULDC UR4, c[0x0][0x22c] ;  /* 0x00008b0000047ab9 */ /* 0x000fe20000000800 */
[----:B------:R-:W4:Y:S04]  /*1a7a0*/  LDL.LU R249, [R1+0x514] ;  /* 0x0005140001f97983 */ /* 0x000f280000300800 */
[----:B------:R-:W4:Y:S01]  /*1a7b0*/  LDL.LU R248, [R1+0x518] ;  /* 0x0005180001f87983 */ /* 0x000f220000300800 */
[----:B---3--:R-:W-:Y:S01]  /*1a7c0*/  ISETP.LT.AND P2, PT, R251, UR4, !P0 ;  /* 0x00000004fb007c0c */ /* 0x008fe2000c741270 */
[----:B------:R-:W-:-:S02]  /*1a7d0*/  IMAD R10, R13, 0x2, R0 ;  /* 0x000000020d0a7824 */ /* 0x000fc400078e0200 */
[----:B------:R-:W3:Y:S01]  /*1a7e0*/  LDL.LU R251, [R1+0x51c] ;  /* 0x00051c0001fb7983 */ /* 0x000ee20000300800 */
[----:B------:R-:W-:Y:S01]  /*1a7f0*/  ULDC UR4, c[0x0][0x22c] ;  /* 0x00008b0000047ab9 */ /* 0x000fe20000000800 */
[----:B------:R-:W3:Y:S01]  /*1a800*/  LDC R13, c[0x0][0x248] ;  /* 0x00009200ff0d7b82 */ /* 0x000ee20000000800 */
[----:B-1----:R-:W-:Y:S01]  /*1a810*/  IMAD R0, R15, 0x2, R10 ;  /* 0x000000020f007824 */ /* 0x002fe200078e020a */
[----:B--2---:R-:W-:-:S04]  /*1a820*/  LEA R6, P6, R10, R2, 0x2 ;  /* 0x000000020a067211 */ /* 0x004fc800078c10ff */
[-C--:B------:R-:W-:Y:S02]  /*1a830*/  LEA.HI.X.SX32 R7, R10, R3.reuse, 0x2, P6 ;  /* 0x000000030a077211 */ /* 0x080fe400030f16ff */
[CC--:B------:R-:W-:Y:S01]  /*1a840*/  LEA R4, P6, R0.reuse, R2.reuse, 0x2 ;  /* 0x0000000200047211 */ /* 0x0c0fe200078c10ff */
[----:B------:R1:W-:Y:S01]  /*1a850*/  @P4 STG.E desc[UR28][R8.64], R80 ;  /* 0x0000005008004986 */ /* 0x0003e2000c10191c */
[----:B------:R-:W2:Y:S02]  /*1a860*/  LDC R15, c[0x0][0x248] ;  /* 0x00009200ff0f7b82 */ /* 0x000ea40000000800 */
[----:B------:R-:W-:Y:S01]  /*1a870*/  LEA.HI.X.SX32 R5, R0, R3, 0x2, P6 ;  /* 0x0000000300057211 */ /* 0x000fe200030f16ff */
[----:B------:R-:W-:Y:S01]  /*1a880*/  IMAD R0, R11, 0x2, R0 ;  /* 0x000000020b007824 */ /* 0x000fe200078e0200 */
[----:B------:R-:W-:Y:S01]  /*1a890*/  ISETP.LT.AND P4, PT, R250, UR4, !P0 ;  /* 0x00000004fa007c0c */ /* 0x000fe2000c781270 */
[----:B------:R1:W-:Y:S01]  /*1a8a0*/  @P5 STG.E desc[UR28][R6.64], R81 ;  /* 0x0000005106005986 */ /* 0x0003e2000c10191c */
[----:B------:R-:W-:Y:S01]  /*1a8b0*/  ULDC UR4, c[0x0][0x22c] ;  /* 0x00008b0000047ab9 */ /* 0x000fe20000000800 */
[----:B------:R-:W-:Y:S01]  /*1a8c0*/  IMAD R10, R17, 0x2, R0 ;  /* 0x00000002110a7824 */ /* 0x000fe200078e0200 */
[----:B------:R-:W2:Y:S01]  /*1a8d0*/  LDC R11, c[0x0][0x248] ;  /* 0x00009200ff0b7b82 */ /* 0x000ea20000000800 */
[----:B------:R3:W-:Y:S01]  /*1a8e0*/  @P3 STG.E desc[UR28][R4.64], R82 ;  /* 0x0000005204003986 */ /* 0x0007e2000c10191c */
[----:B-1----:R-:W-:-:S04]  /*1a8f0*/  LEA R8, P3, R0, R2, 0x2 ;  /* 0x0000000200087211 */ /* 0x002fc800078610ff */
[----:B------:R-:W-:Y:S02]  /*1a900*/  LEA.HI.X.SX32 R9, R0, R3, 0x2, P3 ;  /* 0x0000000300097211 */ /* 0x000fe400018f16ff */
[----:B------:R-:W1:Y:S01]  /*1a910*/  LDC R17, c[0x0][0x248] ;  /* 0x00009200ff117b82 */ /* 0x000e620000000800 */
[----:B------:R-:W-:-:S04]  /*1a920*/  LEA R6, P6, R10, R2, 0x2 ;  /* 0x000000020a067211 */ /* 0x000fc800078c10ff */
[----:B------:R-:W-:Y:S01]  /*1a930*/  LEA.HI.X.SX32 R7, R10, R3, 0x2, P6 ;  /* 0x000000030a077211 */ /* 0x000fe200030f16ff */
[----:B------:R2:W-:Y:S01]  /*1a940*/  @P2 STG.E desc[UR28][R8.64], R83 ;  /* 0x0000005308002986 */ /* 0x0005e2000c10191c */
[----:B------:R-:W-:Y:S01]  /*1a950*/  ISETP.LT.AND P5, PT, R247, UR4, !P0 ;  /* 0x00000004f7007c0c */ /* 0x000fe2000c7a1270 */
[----:B------:R-:W-:Y:S02]  /*1a960*/  ULDC UR4, c[0x0][0x22c] ;  /* 0x00008b0000047ab9 */ /* 0x000fe40000000800 */
[----:B------:R-:W2:Y:S04]  /*1a970*/  LDL.LU R247, [R1+0x520] ;  /* 0x0005200001f77983 */ /* 0x000ea80000300800 */
[----:B------:R-:W2:Y:S04]  /*1a980*/  LDL.LU R250, [R1+0x524] ;  /* 0x0005240001fa7983 */ /* 0x000ea80000300800 */
[----:B------:R1:W-:Y:S01]  /*1a990*/  @P4 STG.E desc[UR28][R6.64], R84 ;  /* 0x0000005406004986 */ /* 0x0003e2000c10191c */
[----:B----4-:R-:W-:Y:S01]  /*1a9a0*/  ISETP.LT.AND P3, PT, R249, UR4, !P0 ;  /* 0x00000004f9007c0c */ /* 0x010fe2000c761270 */
        /* <DEDUP_REMOVED lines=12> */
[----:B--2---:R-:W-:-:S02]  /*1aa70*/  IMAD R0, R15, 0x2, R0 ;  /* 0x000000020f007824 */ /* 0x004fc400078e0200 */
[----:B------:R-:W2:Y:S02]  /*1aa80*/  LDC R15, c[0x0][0x248] ;  /* 0x00009200ff0f7b82 */ /* 0x000ea40000000800 */
[----:B------:R1:W-:Y:S01]  /*1aa90*/  @P5 STG.E desc[UR28][R4.64], R85 ;  /* 0x0000005504005986 */ /* 0x0003e2000c10191c */
[----:B------:R-:W-:Y:S01]  /*1aaa0*/  LEA R8, P5, R0, R2, 0x2 ;  /* 0x0000000200087211 */ /* 0x000fe200078a10ff */
[----:B------:R-:W-:-:S03]  /*1aab0*/  IMAD R10, R11, 0x2, R0 ;  /* 0x000000020b0a7824 */ /* 0x000fc600078e0200 */
        /* <DEDUP_REMOVED lines=9> */
[----:B----4-:R-:W-:Y:S01]  /*1ab50*/  IMAD R0, R13, 0x2, R0 ;  /* 0x000000020d007824 */ /* 0x010fe200078e0200 */
[----:B------:R4:W-:Y:S04]  /*1ab60*/  @P2 STG.E desc[UR28][R6.64], R87 ;  /* 0x0000005706002986 */ /* 0x0009e8000c10191c */
[----:B------:R4:W-:Y:S01]  /*1ab70*/  @P4 STG.E desc[UR28][R4.64], R88 ;  /* 0x0000005804004986 */ /* 0x0009e2000c10191c */
[----:B------:R-:W4:Y:S01]  /*1ab80*/  LDC R13, c[0x0][0x248] ;  /* 0x00009200ff0d7b82 */ /* 0x000f220000000800 */
[----:B------:R-:W-:Y:S01]  /*1ab90*/  ISETP.LT.AND P5, PT, R247, UR4, !P0 ;  /* 0x00000004f7007c0c */ /* 0x000fe2000c7a1270 */
[----:B------:R-:W-:Y:S01]  /*1aba0*/  ULDC UR4, c[0x0][0x22c] ;  /* 0x00008b0000047ab9 */ /* 0x000fe20000000800 */
[----:B------:R-:W4:Y:S01]  /*1abb0*/  LDL.LU R247, [R1+0x534] ;  /* 0x0005340001f77983 */ /* 0x000f220000300800 */
[----:B------:R-:W-:Y:S01]  /*1abc0*/  ISETP.LT.AND P3, PT, R250, UR4, !P0 ;  /* 0x00000004fa007c0c */ /* 0x000fe2000c761270 */
[----:B------:R-:W-:Y:S01]  /*1abd0*/  ULDC UR4, c[0x0][0x22c] ;  /* 0x00008b0000047ab9 */ /* 0x000fe20000000800 */
[----:B------:R-:W-:-:S04]  /*1abe0*/  LEA R8, P4, R0, R2, 0x2 ;  /* 0x0000000200087211 */ /* 0x000fc800078810ff */
[----:B------:R-:W-:Y:S02]  /*1abf0*/  LEA.HI.X.SX32 R9, R0, R3, 0x2, P4 ;  /* 0x0000000300097211 */ /* 0x000fe400020f16ff */
[----:B------:R-:W-:Y:S01]  /*1ac00*/  ISETP.LT.AND P2, PT, R249, UR4, !P0 ;  /* 0x00000004f9007c0c */ /* 0x000fe2000c741270 */
[----:B------:R-:W-:Y:S01]  /*1ac10*/  ULDC UR4, c[0x0][0x22c] ;  /* 0x00008b0000047ab9 */ /* 0x000fe20000000800 */
[----:B------:R-:W4:Y:S04]  /*1ac20*/  LDL.LU R249, [R1+0x538] ;  /* 0x0005380001f97983 */ /* 0x000f280000300800 */
[----:B------:R-:W4:Y:S01]  /*1ac30*/  LDL.LU R250, [R1+0x53c] ;  /* 0x00053c0001fa7983 */ /* 0x000f220000300800 */
[----:B---3--:R-:W-:Y:S01]  /*1ac40*/  ISETP.LT.AND P4, PT, R251, UR4, !P0 ;  /* 0x00000004fb007c0c */ /* 0x008fe2000c781270 */
[----:B--2---:R-:W-:-:S02]  /*1ac50*/  IMAD R10, R15, 0x2, R0 ;  /* 0x000000020f0a7824 */ /* 0x004fc400078e0200 */
[----:B------:R-:W2:Y:S01]  /*1ac60*/  LDL.LU R251, [R1+0x540] ;  /* 0x0005400001fb7983 */ /* 0x000ea20000300800 */
[----:B------:R-:W-:Y:S01]  /*1ac70*/  ULDC UR4, c[0x0][0x22c] ;  /* 0x00008b0000047ab9 */ /* 0x000fe20000000800 */
[----:B------:R-:W3:Y:S01]  /*1ac80*/  LDC R15, c[0x0][0x248] ;  /* 0x00009200ff0f7b82 */ /* 0x000ee20000000800 */
[----:B-1----:R-:W-:Y:S01]  /*1ac90*/  IMAD R0, R11, 0x2, R10 ;  /* 0x000000020b007824 */ /* 0x002fe200078e020a */
[----:B----4-:R-:W-:-:S04]  /*1aca0*/  LEA R6, P6, R10, R2, 0x2 ;  /* 0x000000020a067211 */ /* 0x010fc800078c10ff */
[-C--:B------:R-:W-:Y:S02]  /*1acb0*/  LEA.HI.X.SX32 R7, R10, R3.reuse, 0x2, P6 ;  /* 0x000000030a077211 */ /* 0x080fe400030f16ff */
[CC--:B------:R-:W-:Y:S01]  /*1acc0*/  LEA R4, P6, R0.reuse, R2.reuse, 0x2 ;  /* 0x0000000200047211 */ /* 0x0c0fe200078c10ff */
[----:B------:R1:W-:Y:S01]  /*1acd0*/  @P5 STG.E desc[UR28][R8.64], R89 ;  /* 0x0000005908005986 */ /* 0x0003e2000c10191c */
[----:B------:R-:W4:Y:S02]  /*1ace0*/  LDC R11, c[0x0][0x248] ;  /* 0x00009200ff0b7b82 */ /* 0x000f240000000800 */
[----:B------:R-:W-:Y:S01]  /*1acf0*/  LEA.HI.X.SX32 R5, R0, R3, 0x2, P6 ;  /* 0x0000000300057211 */ /* 0x000fe200030f16ff */
[----:B------:R-:W-:Y:S01]  /*1ad00*/  IMAD R0, R17, 0x2, R0 ;  /* 0x0000000211007824 */ /* 0x000fe200078e0200 */
[----:B------:R-:W-:Y:S01]  /*1ad10*/  ISETP.LT.AND P5, PT, R248, UR4, !P0 ;  /* 0x00000004f8007c0c */ /* 0x000fe2000c7a1270 */
[----:B------:R1:W-:Y:S01]  /*1ad20*/  @P3 STG.E desc[UR28][R6.64], R90 ;  /* 0x0000005a06003986 */ /* 0x0003e2000c10191c */
[----:B------:R-:W-:Y:S01]  /*1ad30*/  ULDC UR4, c[0x0][0x22c] ;  /* 0x00008b0000047ab9 */ /* 0x000fe20000000800 */
[----:B------:R-:W-:Y:S01]  /*1ad40*/  IMAD R10, R13, 0x2, R0 ;  /* 0x000000020d0a7824 */ /* 0x000fe200078e0200 */
        /* <DEDUP_REMOVED lines=10> */
[----:B------:R-:W4:Y:S04]  /*1adf0*/  LDL.LU R247, [R1+0x544] ;  /* 0x0005440001f77983 */ /* 0x000f280000300800 */
[----:B------:R-:W4:Y:S04]  /*1ae00*/  LDL.LU R248, [R1+0x548] ;  /* 0x0005480001f87983 */ /* 0x000f280000300800 */
[----:B------:R1:W-:Y:S01]  /*1ae10*/  @P5 STG.E desc[UR28][R6.64], R93 ;  /* 0x0000005d06005986 */ /* 0x0003e2000c10191c */
[----:B------:R-:W-:Y:S01]  /*1ae20*/  ISETP.LT.AND P2, PT, R249, UR4, !P0 ;  /* 0x00000004f9007c0c */ /* 0x000fe2000c741270 */
[----:B------:R-:W-:-:S02]  /*1ae30*/  ULDC UR4, c[0x0][0x22c] ;  /* 0x00008b0000047ab9 */ /* 0x000fc40000000800 */
[----:B------:R-:W4:Y:S01]  /*1ae40*/  LDL.LU R249, [R1+0x54c] ;  /* 0x00054c0001f97983 */ /* 0x000f220000300800 */
[----:B------:R-:W-:Y:S01]  /*1ae50*/  ISETP.LT.AND P4, PT, R250, UR4, !P0 ;  /* 0x00000004fa007c0c */ /* 0x000fe2000c781270 */
[----:B------:R-:W-:Y:S02]  /*1ae60*/  ULDC UR4, c[0x0][0x22c] ;  /* 0x00008b0000047ab9 */ /* 0x000fe40000000800 */
[----:B--2---:R-:W-:Y:S01]  /*1ae70*/  ISETP.LT.AND P5, PT, R251, UR4, !P0 ;  /* 0x00000004fb007c0c */ /* 0x004fe2000c7a1270 */
[----:B---3--:R-:W-:Y:S01]  /*1ae80*/  IMAD R0, R15, 0x2, R10 ;  /* 0x000000020f007824 */ /* 0x008fe200078e020a */
[----:B------:R-:W2:Y:S01]  /*1ae90*/  LDL.LU R251, [R1+0x550] ;  /* 0x0005500001fb7983 */ /* 0x000ea20000300800 */
[----:B------:R-:W3:Y:S01]  /*1aea0*/  LDC R15, c[0x0][0x248] ;  /* 0x00009200ff0f7b82 */ /* 0x000ee20000000800 */
[----:B------:R-:W-:Y:S02]  /*1aeb0*/  ULDC UR4, c[0x0][0x22c] ;  /* 0x00008b0000047ab9 */ /* 0x000fe40000000800 */
[C---:B------:R-:W-:Y:S01]  /*1aec0*/  LEA R4, P6, R0.reuse, R2, 0x2 ;  /* 0x0000000200047211 */ /* 0x040fe200078c10ff */
[----:B------:R-:W2:Y:S03]  /*1aed0*/  LDL.LU R250, [R1+0x554] ;  /* 0x0005540001fa7983 */ /* 0x000ea60000300800 */
[----:B------:R-:W-:Y:S01]  /*1aee0*/  LEA.HI.X.SX32 R5, R0, R3, 0x2, P6 ;  /* 0x0000000300057211 */ /* 0x000fe200030f16ff */
[----:B----4-:R-:W-:-:S02]  /*1aef0*/  IMAD R0, R11, 0x2, R0 ;  /* 0x000000020b007824 */ /* 0x010fc400078e0200 */
[----:B------:R-:W4:Y:S02]  /*1af00*/  LDC R11, c[0x0][0x248] ;  /* 0x00009200ff0b7b82 */ /* 0x000f240000000800 */
        /* <DEDUP_REMOVED lines=12> */
[----:B---3--:R-:W-:Y:S01]  /*1afd0*/  IMAD R0, R15, 0x2, R0 ;  /* 0x000000020f007824 */ /* 0x008fe200078e0200 */
[----:B------:R3:W-:Y:S04]  /*1afe0*/  @P4 STG.E desc[UR28][R6.64], R96 ;  /* 0x0000006006004986 */ /* 0x0007e8000c10191c */
[----:B------:R3:W-:Y:S01]  /*1aff0*/  @P5 STG.E desc[UR28][R4.64], R97 ;  /* 0x0000006104005986 */ /* 0x0007e2000c10191c */
[----:B------:R-:W3:Y:S01]  /*1b000*/  LDC R15, c[0x0][0x248] ;  /* 0x00009200ff0f7b82 */ /* 0x000ee20000000800 */
[----:B------:R-:W-:Y:S01]  /*1b010*/  ISETP.LT.AND P3, PT, R247, UR4, !P0 ;  /* 0x00000004f7007c0c */ /* 0x000fe2000c761270 */
[----:B------:R-:W-:Y:S01]  /*1b020*/  ULDC UR4, c[0x0][0x22c] ;  /* 0x00008b0000047ab9 */ /* 0x000fe20000000800 */
[----:B------:R-:W3:Y:S01]  /*1b030*/  LDL.LU R247, [R1+0x558] ;  /* 0x0005580001f77983 */ /* 0x000ee20000300800 */
[----:B------:R-:W-:Y:S01]  /*1b040*/  ISETP.LT.AND P2, PT, R248, UR4, !P0 ;  /* 0x00000004f8007c0c */ /* 0x000fe2000c741270 */
[----:B------:R-:W-:Y:S01]  /*1b050*/  ULDC UR4, c[0x0][0x22c] ;  /* 0x00008b0000047ab9 */ /* 0x000fe20000000800 */
[----:B------:R-:W-:-:S04]  /*1b060*/  LEA R8, P5, R0, R2, 0x2 ;  /* 0x0000000200087211 */ /* 0x000fc800078a10ff */
[----:B------:R-:W-:Y:S02]  /*1b070*/  LEA.HI.X.SX32 R9, R0, R3, 0x2, P5 ;  /* 0x0000000300097211 */ /* 0x000fe400028f16ff */
[----:B------:R-:W-:Y:S01]  /*1b080*/  ISETP.LT.AND P4, PT, R249, UR4, !P0 ;  /* 0x00000004f9007c0c */ /* 0x000fe2000c781270 */
[----:B------:R-:W-:Y:S01]  /*1b090*/  ULDC UR4, c[0x0][0x22c] ;  /* 0x00008b0000047ab9 */ /* 0x000fe20000000800 */
[----:B------:R-:W3:Y:S04]  /*1b0a0*/  LDL.LU R249, [R1+0x55c] ;  /* 0x00055c0001f97983 */ /* 0x000ee80000300800 */
[----:B------:R-:W3:Y:S01]  /*1b0b0*/  LDL.LU R248, [R1+0x560] ;  /* 0x0005600001f87983 */ /* 0x000ee20000300800 */
[----:B--2---:R-:W-:Y:S01]  /*1b0c0*/  ISETP.LT.AND P5, PT, R251, UR4, !P0 ;  /* 0x00000004fb007c0c */ /* 0x004fe2000c7a1270 */
[----:B----4-:R-:W-:-:S02]  /*1b0d0*/  IMAD R10, R11, 0x2, R0 ;  /* 0x000000020b0a7824 */ /* 0x010fc400078e0200 */
[----:B------:R-:W2:Y:S01]  /*1b0e0*/  LDL.LU R251, [R1+0x564] ;  /* 0x0005640001fb7983 */ /* 0x000ea20000300800 */
[----:B------:R-:W-:Y:S01]  /*1b0f0*/  ULDC UR4, c[0x0][0x22c] ;  /* 0x00008b0000047ab9 */ /* 0x000fe20000000800 */
[----:B------:R-:W4:Y:S01]  /*1b100*/  LDC R11, c[0x0][0x248] ;  /* 0x00009200ff0b7b82 */ /* 0x000f220000000800 */
[----:B-1----:R-:W-:Y:S01]  /*1b110*/  IMAD R0, R17, 0x2, R10 ;  /* 0x0000000211007824 */ /* 0x002fe200078e020a */
[----:B---3--:R-:W-:-:S04]  /*1b120*/  LEA R6, P6, R10, R2, 0x2 ;  /* 0x000000020a067211 */ /* 0x008fc800078c10ff */
        /* <DEDUP_REMOVED lines=9> */
[----:B------:R-:W-:Y:S01]  /*1b1c0*/  IMAD R10, R15, 0x2, R0 ;  /* 0x000000020f0a7824 */ /* 0x000fe200078e0200 */
[----:B------:R-:W3:Y:S01]  /*1b1d0*/  LDC R13, c[0x0][0x248] ;  /* 0x00009200ff0d7b82 */ /* 0x000ee20000000800 */
        /* <DEDUP_REMOVED lines=9> */
[----:B------:R-:W3:Y:S04]  /*1b270*/  LDL.LU R247, [R1+0x568] ;  /* 0x0005680001f77983 */ /* 0x000ee80000300800 */
[----:B------:R-:W3:Y:S04]  /*1b280*/  LDL.LU R250, [R1+0x56c] ;  /* 0x00056c0001fa7983 */ /* 0x000ee80000300800 */
[----:B------:R1:W-:Y:S01]  /*1b290*/  @P3 STG.E desc[UR28][R6.64], R102 ;  /* 0x0000006606003986 */ /* 0x0003e2000c10191c */
[----:B------:R-:W-:Y:S01]  /*1b2a0*/  ISETP.LT.AND P4, PT, R249, UR4, !P0 ;  /* 0x00000004f9007c0c */ /* 0x000fe2000c781270 */
[----:B------:R-:W-:-:S02]  /*1b2b0*/  ULDC UR4, c[0x0][0x22c] ;  /* 0x00008b0000047ab9 */ /* 0x000fc40000000800 */
[----:B------:R-:W3:Y:S01]  /*1b2c0*/  LDL.LU R249, [R1+0x570] ;  /* 0x0005700001f97983 */ /* 0x000ee20000300800 */
[----:B------:R-:W-:Y:S01]  /*1b2d0*/  ISETP.LT.AND P5, PT, R248, UR4, !P0 ;  /* 0x00000004f8007c0c */ /* 0x000fe2000c7a1270 */
[----:B------:R-:W-:Y:S02]  /*1b2e0*/  ULDC UR4, c[0x0][0x22c] ;  /* 0x00008b0000047ab9 */ /* 0x000fe40000000800 */
[----:B--2---:R-:W-:Y:S01]  /*1b2f0*/  ISETP.LT.AND P3, PT, R251, UR4, !P0 ;  /* 0x00000004fb007c0c */ /* 0x004fe2000c761270 */
[----:B----4-:R-:W-:Y:S01]  /*1b300*/  IMAD R0, R11, 0x2, R10 ;  /* 0x000000020b007824 */ /* 0x010fe200078e020a */
[----:B------:R-:W2:Y:S01]  /*1b310*/  LDL.LU R251, [R1+0x574] ;  /* 0x0005740001fb7983 */ /* 0x000ea20000300800 */
[----:B------:R-:W4:Y:S01]  /*1b320*/  LDC R11, c[0x0][0x248] ;  /* 0x00009200ff0b7b82 */ /* 0x000f220000000800 */
[----:B------:R-:W-:Y:S02]  /*1b330*/  ULDC UR4, c[0x0][0x22c] ;  /* 0x00008b0000047ab9 */ /* 0x000fe40000000800 */
[C---:B------:R-:W-:Y:S01]  /*1b340*/  LEA R4, P6, R0.reuse, R2, 0x2 ;  /* 0x0000000200047211 */ /* 0x040fe200078c10ff */
[----:B------:R-:W2:Y:S03]  /*1b350*/  LDL.LU R248, [R1+0x578] ;  /* 0x0005780001f87983 */ /* 0x000ea60000300800 */
[----:B------:R-:W-:Y:S01]  /*1b360*/  LEA.HI.X.SX32 R5, R0, R3, 0x2, P6 ;  /* 0x0000000300057211 */ /* 0x000fe200030f16ff */
[----:B---3--:R-:W-:-:S02]  /*1b370*/  IMAD R0, R17, 0x2, R0 ;  /* 0x0000000211007824 */ /* 0x008fc400078e0200 */
[----:B------:R-:W3:Y:S02]  /*1b380*/  LDC R17, c[0x0][0x248] ;  /* 0x00009200ff117b82 */ /* 0x000ee40000000800 */
        /* <DEDUP_REMOVED lines=27> */
[----:B--2---:R-:W-:Y:S01]  /*1b540*/  ISETP.LT.AND P3, PT, R251, UR4, !P0 ;  /* 0x00000004fb007c0c */ /* 0x004fe2000c761270 */
[----:B---3--:R-:W-:-:S02]  /*1b550*/  IMAD R10, R17, 0x2, R0 ;  /* 0x00000002110a7824 */ /* 0x008fc400078e0200 */
        /* <DEDUP_REMOVED lines=137> */
[-C--:B------:R-:W-:Y:S02]  /*1bdf0*/  LEA.HI.X.SX32 R9, R0, R3.reuse, 0x2, P4 ;  /* 0x0000000300097211 */ /* 0x080fe400020f16ff */
[----:B------:R-:W-:Y:S01]  /*1be00*/  ISETP.LT.AND P2, PT, R249, UR4, !P0 ;  /* 0x00000004f9007c0c */ /* 0x000fe2000c741270 */
[----:B------:R-:W-:Y:S01]  /*1be10*/  ULDC UR4, c[0x0][0x22c] ;  /* 0x00008b0000047ab9 */ /* 0x000fe20000000800 */
[----:B------:R-:W4:Y:S01]  /*1be20*/  LDL.LU R249, [R1+0x5c8] ;  /* 0x0005c80001f97983 */ /* 0x000f220000300800 */
[----:B--2---:R-:W-:Y:S01]  /*1be30*/  ISETP.LT.AND P4, PT, R251, UR4, !P0 ;  /* 0x00000004fb007c0c */ /* 0x004fe2000c781270 */
[----:B---3--:R-:W-:Y:S02]  /*1be40*/  IMAD R10, R15, 0x2, R0 ;  /* 0x000000020f0a7824 */ /* 0x008fe400078e0200 */
[----:B------:R-:W2:Y:S01]  /*1be50*/  LDL.LU R251, [R1+0x5cc] ;  /* 0x0005cc0001fb7983 */ /* 0x000ea20000300800 */
[----:B------:R-:W-:Y:S01]  /*1be60*/  ULDC UR4, c[0x0][0x22c] ;  /* 0x00008b0000047ab9 */ /* 0x000fe20000000800 */
[----:B------:R-:W3:Y:S01]  /*1be70*/  LDC R15, c[0x0][0x248] ;  /* 0x00009200ff0f7b82 */ /* 0x000ee20000000800 */
[----:B-1----:R-:W-:Y:S01]  /*1be80*/  IMAD R0, R11, 0x2, R10 ;  /* 0x000000020b007824 */ /* 0x002fe200078e020a */
[CC--:B----4-:R-:W-:Y:S01]  /*1be90*/  LEA R6, P6, R10.reuse, R2.reuse, 0x2 ;  /* 0x000000020a067211 */ /* 0x0d0fe200078c10ff */
[----:B------:R1:W-:Y:S03]  /*1bea0*/  @P5 STG.E desc[UR28][R8.64], R125 ;  /* 0x0000007d08005986 */ /* 0x0003e6000c10191c */
[----:B------:R-:W-:Y:S01]  /*1beb0*/  LEA.HI.X.SX32 R7, R10, R3, 0x2, P6 ;  /* 0x000000030a077211 */ /* 0x000fe200030f16ff */
[----:B------:R-:W4:Y:S01]  /*1bec0*/  LDL.LU R250, [R1+0x5d0] ;  /* 0x0005d00001fa7983 */ /* 0x000f220000300800 */
[----:B------:R-:W-:-:S04]  /*1bed0*/  LEA R4, P6, R0, R2, 0x2 ;  /* 0x0000000200047211 */ /* 0x000fc800078c10ff */
[-C--:B------:R-:W-:Y:S01]  /*1bee0*/  LEA.HI.X.SX32 R5, R0, R3.reuse, 0x2, P6 ;  /* 0x0000000300057211 */ /* 0x080fe200030f16ff */
[----:B------:R-:W-:Y:S01]  /*1bef0*/  IMAD R0, R13, 0x2, R0 ;  /* 0x000000020d007824 */ /* 0x000fe200078e0200 */
[----:B------:R-:W-:Y:S01]  /*1bf00*/  ISETP.LT.AND P5, PT, R248, UR4, !P0 ;  /* 0x00000004f8007c0c */ /* 0x000fe2000c7a1270 */
[----:B------:R-:W-:Y:S01]  /*1bf10*/  ULDC UR4, c[0x0][0x22c] ;  /* 0x00008b0000047ab9 */ /* 0x000fe20000000800 */
[----:B------:R-:W-:Y:S01]  /*1bf20*/  @P3 STG.E desc[UR28][R6.64], R126 ;  /* 0x0000007e06003986 */ /* 0x000fe2000c10191c */
[----:B------:R-:W3:Y:S01]  /*1bf30*/  LDC R13, c[0x0][0x248] ;  /* 0x00009200ff0d7b82 */ /* 0x000ee20000000800 */
[C---:B-1----:R-:W-:Y:S02]  /*1bf40*/  LEA R8, P6, R0.reuse, R2, 0x2 ;  /* 0x0000000200087211 */ /* 0x042fe400078c10ff */
[----:B------:R1:W-:Y:S02]  /*1bf50*/  @P2 STG.E desc[UR28][R4.64], R127 ;  /* 0x0000007f04002986 */ /* 0x0003e4000c10191c */
[----:B------:R-:W-:-:S05]  /*1bf60*/  LEA.HI.X.SX32 R9, R0, R3, 0x2, P6 ;  /* 0x0000000300097211 */ /* 0x000fca00030f16ff */
[----:B------:R4:W-:Y:S01]  /*1bf70*/  @P4 STG.E desc[UR28][R8.64], R128 ;  /* 0x0000008008004986 */ /* 0x0009e2000c10191c */
[----:B------:R-:W-:Y:S01]  /*1bf80*/  ISETP.LT.AND P3, PT, R247, UR4, !P0 ;  /* 0x00000004f7007c0c */ /* 0x000fe2000c761270 */
[----:B------:R-:W-:Y:S02]  /*1bf90*/  ULDC UR4, c[0x0][0x22c] ;  /* 0x00008b0000047ab9 */ /* 0x000fe40000000800 */
[----:B------:R-:W4:Y:S01]  /*1bfa0*/  LDL.LU R247, [R1+0x5d4] ;  /* 0x0005d40001f77983 */ /* 0x000f220000300800 */
[----:B------:R-:W-:Y:S01]  /*1bfb0*/  ISETP.LT.AND P2, PT, R249, UR4, !P0 ;  /* 0x00000004f9007c0c */ /* 0x000fe2000c741270 */
[----:B------:R-:W-:Y:S02]  /*1bfc0*/  ULDC UR4, c[0x0][0x22c] ;  /* 0x00008b0000047ab9 */ /* 0x000fe40000000800 */
[----:B------:R-:W4:Y:S04]  /*1bfd0*/  LDL.LU R249, [R1+0x5d8] ;  /* 0x0005d80001f97983 */ /* 0x000f280000300800 */
[----:B------:R-:W4:Y:S01]  /*1bfe0*/  LDL.LU R248, [R1+0x5dc] ;  /* 0x0005dc0001f87983 */ /* 0x000f220000300800 */
[----:B--2---:R-:W-:Y:S01]  /*1bff0*/  ISETP.LT.AND P4, PT, R251, UR4, !P0 ;  /* 0x00000004fb007c0c */ /* 0x004fe2000c781270 */
[----:B------:R-:W-:-:S02]  /*1c000*/  IMAD R11, R17, 0x2, R0 ;  /* 0x00000002110b7824 */ /* 0x000fc400078e0200 */
[----:B------:R-:W2:Y:S01]  /*1c010*/  LDL.LU R251, [R1+0x5e0] ;  /* 0x0005e00001fb7983 */ /* 0x000ea20000300800 */
[----:B------:R-:W4:Y:S01]  /*1c020*/  LDC R17, c[0x0][0x248] ;  /* 0x00009200ff117b82 */ /* 0x000f220000000800 */
[----:B------:R-:W-:Y:S01]  /*1c030*/  ULDC UR4, c[0x0][0x22c] ;  /* 0x00008b0000047ab9 */ /* 0x000fe20000000800 */
[----:B------:R-:W-:Y:S01]  /*1c040*/  IMAD R0, R12, 0x2, R11 ;  /* 0x000000020c007824 */ /* 0x000fe200078e020b */
[----:B------:R-:W-:-:S03]  /*1c050*/  LEA R10, P6, R11, R2, 0x2 ;  /* 0x000000020b0a7211 */ /* 0x000fc600078c10ff */
[----:B---3--:R-:W-:Y:S01]  /*1c060*/  IMAD R12, R15, 0x2, R0 ;  /* 0x000000020f0c7824 */ /* 0x008fe200078e0200 */
[----:B------:R-:W-:Y:S01]  /*1c070*/  LEA.HI.X.SX32 R11, R11, R3, 0x2, P6 ;  /* 0x000000030b0b7211 */ /* 0x000fe200030f16ff */
[----:B------:R-:W3:Y:S01]  /*1c080*/  LDC R15, c[0x0][0x248] ;  /* 0x00009200ff0f7b82 */ /* 0x000ee20000000800 */
[----:B-1----:R-:W-:-:S04]  /*1c090*/  LEA R4, P6, R0, R2, 0x2 ;  /* 0x0000000200047211 */ /* 0x002fc800078c10ff */
[----:B------:R-:W-:Y:S02]  /*1c0a0*/  LEA.HI.X.SX32 R5, R0, R3, 0x2, P6 ;  /* 0x0000000300057211 */ /* 0x000fe400030f16ff */
[----:B------:R-:W-:-:S04]  /*1c0b0*/  LEA R6, P6, R12, R2, 0x2 ;  /* 0x000000020c067211 */ /* 0x000fc800078c10ff */
[----:B------:R-:W-:Y:S01]  /*1c0c0*/  LEA.HI.X.SX32 R7, R12, R3, 0x2, P6 ;  /* 0x000000030c077211 */ /* 0x000fe200030f16ff */
[----:B------:R-:W-:Y:S01]  /*1c0d0*/  IMAD R12, R13, 0x2, R12 ;  /* 0x000000020d0c7824 */ /* 0x000fe200078e020c */
[----:B------:R1:W-:Y:S01]  /*1c0e0*/  @P5 STG.E desc[UR28][R10.64], R129 ;  /* 0x000000810a005986 */ /* 0x0003e2000c10191c */
[----:B----4-:R-:W-:Y:S01]  /*1c0f0*/  ISETP.LT.AND P5, PT, R250, UR4, !P0 ;  /* 0x00000004fa007c0c */ /* 0x010fe2000c7a1270 */
[----:B------:R-:W-:Y:S01]  /*1c100*/  ULDC UR4, c[0x0][0x22c] ;  /* 0x00008b0000047ab9 */ /* 0x000fe20000000800 */
[----:B------:R-:W-:Y:S01]  /*1c110*/  IMAD R0, R17, 0x2, R12 ;  /* 0x0000000211007824 */ /* 0x000fe200078e020c */
[----:B------:R4:W-:Y:S01]  /*1c120*/  @P3 STG.E desc[UR28][R4.64], R130 ;  /* 0x0000008204003986 */ /* 0x0009e2000c10191c */
[----:B------:R-:W3:Y:S03]  /*1c130*/  LDC R13, c[0x0][0x248] ;  /* 0x00009200ff0d7b82 */ /* 0x000ee60000000800 */
[----:B------:R3:W-:Y:S01]  /*1c140*/  @P2 STG.E desc[UR28][R6.64], R131 ;  /* 0x0000008306002986 */ /* 0x0007e2000c10191c */
[----:B------:R-:W-:-:S04]  /*1c150*/  LEA R8, P2, R12, R2, 0x2 ;  /* 0x000000020c087211 */ /* 0x000fc800078410ff */
[-C--:B------:R-:W-:Y:S01]  /*1c160*/  LEA.HI.X.SX32 R9, R12, R3.reuse, 0x2, P2 ;  /* 0x000000030c097211 */ /* 0x080fe200010f16ff */
[----:B-1----:R-:W1:Y:S01]  /*1c170*/  LDC R11, c[0x0][0x248] ;  /* 0x00009200ff0b7b82 */ /* 0x002e620000000800 */
[C---:B----4-:R-:W-:Y:S02]  /*1c180*/  LEA R4, P6, R0.reuse, R2, 0x2 ;  /* 0x0000000200047211 */ /* 0x050fe400078c10ff */
[----:B------:R-:W-:Y:S01]  /*1c190*/  ISETP.LT.AND P3, PT, R247, UR4, !P0 ;  /* 0x00000004f7007c0c */ /* 0x000fe2000c761270 */
[----:B------:R-:W-:Y:S01]  /*1c1a0*/  ULDC UR4, c[0x0][0x22c] ;  /* 0x00008b0000047ab9 */ /* 0x000fe20000000800 */
[----:B------:R-:W-:Y:S01]  /*1c1b0*/  LEA.HI.X.SX32 R5, R0, R3, 0x2, P6 ;  /* 0x0000000300057211 */ /* 0x000fe200030f16ff */
[----:B------:R-:W4:Y:S02]  /*1c1c0*/  LDL.LU R247, [R1+0x5e4] ;  /* 0x0005e40001f77983 */ /* 0x000f240000300800 */
[----:B------:R-:W1:Y:S02]  /*1c1d0*/  LDC R10, c[0x0][0x248] ;  /* 0x00009200ff0a7b82 */ /* 0x000e640000000800 */
[----:B------:R1:W-:Y:S04]  /*1c1e0*/  @P4 STG.E desc[UR28][R8.64], R132 ;  /* 0x0000008408004986 */ /* 0x0003e8000c10191c */
[----:B------:R1:W-:Y:S02]  /*1c1f0*/  @P5 STG.E desc[UR28][R4.64], R133 ;  /* 0x0000008504005986 */ /* 0x0003e4000c10191c */
[----:B------:R-:W4:Y:S01]  /*1c200*/  LDC R17, c[0x0][0x248] ;  /* 0x00009200ff117b82 */ /* 0x000f220000000800 */
[----:B------:R-:W-:Y:S01]  /*1c210*/  ISETP.LT.AND P2, PT, R249, UR4, !P0 ;  /* 0x00000004f9007c0c */ /* 0x000fe2000c741270 */
[----:B------:R-:W-:Y:S01]  /*1c220*/  ULDC UR4, c[0x0][0x22c] ;  /* 0x00008b0000047ab9 */ /* 0x000fe20000000800 */
[----:B------:R-:W4:Y:S01]  /*1c230*/  LDL.LU R249, [R1+0x5e8] ;  /* 0x0005e80001f97983 */ /* 0x000f220000300800 */
[----:B------:R-:W-:Y:S01]  /*1c240*/  ISETP.LT.AND P4, PT, R248, UR4, !P0 ;  /* 0x00000004f8007c0c */ /* 0x000fe2000c781270 */
[----:B------:R-:W-:-:S02]  /*1c250*/  ULDC UR4, c[0x0][0x22c] ;  /* 0x00008b0000047ab9 */ /* 0x000fc40000000800 */
[----:B------:R-:W4:Y:S01]  /*1c260*/  LDL.LU R245, [R1+0x5ec] ;  /* 0x0005ec0001f57983 */ /* 0x000f220000300800 */
[----:B--2---:R-:W-:Y:S01]  /*1c270*/  ISETP.LT.AND P5, PT, R251, UR4, !P0 ;  /* 0x00000004fb007c0c */ /* 0x004fe2000c7a1270 */
[----:B---3--:R-:W-:Y:S02]  /*1c280*/  IMAD R7, R15, 0x2, R0 ;  /* 0x000000020f077824 */ /* 0x008fe400078e0200 */
[----:B------:R-:W2:Y:S01]  /*1c290*/  LDL.LU R251, [R1+0x5f0] ;  /* 0x0005f00001fb7983 */ /* 0x000ea20000300800 */
[----:B------:R-:W-:Y:S01]  /*1c2a0*/  ULDC UR4, c[0x0][0x22c] ;  /* 0x00008b0000047ab9 */ /* 0x000fe20000000800 */
[----:B------:R-:W3:Y:S01]  /*1c2b0*/  LDC R15, c[0x0][0x248] ;  /* 0x00009200ff0f7b82 */ /* 0x000ee20000000800 */
[----:B------:R-:W-:Y:S01]  /*1c2c0*/  IMAD R0, R14, 0x2, R7 ;  /* 0x000000020e007824 */ /* 0x000fe200078e0207 */
[CC--:B------:R-:W-:Y:S01]  /*1c2d0*/  LEA R6, P6, R7.reuse, R2.reuse, 0x2 ;  /* 0x0000000207067211 */ /* 0x0c0fe200078c10ff */
[----:B------:R-:W2:Y:S03]  /*1c2e0*/  LDL.LU R248, [R1+0x5f4] ;  /* 0x0005f40001f87983 */ /* 0x000ea60000300800 */
[-C--:B------:R-:W-:Y:S01]  /*1c2f0*/  LEA.HI.X.SX32 R7, R7, R3.reuse, 0x2, P6 ;  /* 0x0000000307077211 */ /* 0x080fe200030f16ff */
[----:B-1----:R-:W-:Y:S01]  /*1c300*/  IMAD R11, R11, 0x2, R0 ;  /* 0x000000020b0b7824 */ /* 0x002fe200078e0200 */
[CC--:B------:R-:W-:Y:S01]  /*1c310*/  LEA R8, P6, R0.reuse, R2.reuse, 0x2 ;  /* 0x0000000200087211 */ /* 0x0c0fe200078c10ff */
[----:B------:R-:W2:Y:S01]  /*1c320*/  LDL.LU R250, [R1+0x5f8] ;  /* 0x0005f80001fa7983 */ /* 0x000ea20000300800 */
[----:B------:R-:W1:Y:S02]  /*1c330*/  LDC R14, c[0x0][0x248] ;  /* 0x00009200ff0e7b82 */ /* 0x000e640000000800 */
[----:B------:R-:W-:Y:S01]  /*1c340*/  LEA.HI.X.SX32 R9, R0, R3, 0x2, P6 ;  /* 0x0000000300097211 */ /* 0x000fe200030f16ff */
[----:B------:R-:W-:Y:S01]  /*1c350*/  IMAD R0, R10, 0x2, R11 ;  /* 0x000000020a007824 */ /* 0x000fe200078e020b */
[----:B------:R3:W-:Y:S04]  /*1c360*/  @P3 STG.E desc[UR28][R6.64], R134 ;  /* 0x0000008606003986 */ /* 0x0007e8000c10191c */
[----:B------:R2:W-:Y:S01]  /*1c370*/  @P2 STG.E desc[UR28][R8.64], R135 ;  /* 0x0000008708002986 */ /* 0x0005e2000c10191c */
[----:B------:R-:W-:-:S02]  /*1c380*/  LEA R4, P2, R11, R2, 0x2 ;  /* 0x000000020b047211 */ /* 0x000fc400078410ff */
[CC--:B------:R-:W-:Y:S02]  /*1c390*/  LEA R10, P6, R0.reuse, R2.reuse, 0x2 ;  /* 0x00000002000a7211 */ /* 0x0c0fe400078c10ff */
[-C--:B------:R-:W-:Y:S02]  /*1c3a0*/  LEA.HI.X.SX32 R5, R11, R3.reuse, 0x2, P2 ;  /* 0x000000030b057211 */ /* 0x080fe400010f16ff */
[----:B------:R-:W-:Y:S01]  /*1c3b0*/  LEA.HI.X.SX32 R11, R0, R3, 0x2, P6 ;  /* 0x00000003000b7211 */ /* 0x000fe200030f16ff */
[----:B------:R-:W-:Y:S02]  /*1c3c0*/  IMAD R0, R13, 0x2, R0 ;  /* 0x000000020d007824 */ /* 0x000fe400078e0200 */
[----:B------:R-:W-:Y:S01]  /*1c3d0*/  @P4 STG.E desc[UR28][R4.64], R136 ;  /* 0x0000008804004986 */ /* 0x000fe2000c10191c */
[----:B------:R-:W1:Y:S02]  /*1c3e0*/  LDC R13, c[0x0][0x248] ;  /* 0x00009200ff0d7b82 */ /* 0x000e640000000800 */
[----:B---3--:R-:W-:-:S04]  /*1c3f0*/  LEA R6, P4, R0, R2, 0x2 ;  /* 0x0000000200067211 */ /* 0x008fc800078810ff */
[----:B------:R-:W-:Y:S02]  /*1c400*/  LEA.HI.X.SX32 R7, R0, R3, 0x2, P4 ;  /* 0x0000000300077211 */ /* 0x000fe400020f16ff */
[----:B----4-:R-:W-:Y:S01]  /*1c410*/  ISETP.LT.AND P3, PT, R247, UR4, !P0 ;  /* 0x00000004f7007c0c */ /* 0x010fe2000c761270 */
[----:B------:R-:W-:Y:S01]  /*1c420*/  ULDC UR4, c[0x0][0x22c] ;  /* 0x00008b0000047ab9 */ /* 0x000fe20000000800 */
[----:B------:R-:W3:Y:S01]  /*1c430*/  LDL.LU R247, [R1+0x5fc] ;  /* 0x0005fc0001f77983 */ /* 0x000ee20000300800 */
[----:B------:R-:W-:Y:S01]  /*1c440*/  ISETP.LT.AND P2, PT, R249, UR4, !P0 ;  /* 0x00000004f9007c0c */ /* 0x000fe2000c741270 */
[----:B------:R-:W-:Y:S02]  /*1c450*/  IMAD R12, R15, 0x2, R0 ;  /* 0x000000020f0c7824 */ /* 0x000fe400078e0200 */
[----:B------:R-:W4:Y:S01]  /*1c460*/  LDL.LU R249, [R1+0x600] ;  /* 0x0006000001f97983 */ /* 0x000f220000300800 */
[----:B------:R-:W-:Y:S01]  /*1c470*/  ULDC UR4, c[0x0][0x22c] ;  /* 0x00008b0000047ab9 */ /* 0x000fe20000000800 */
[----:B------:R-:W1:Y:S01]  /*1c480*/  LDC R15, c[0x0][0x248] ;  /* 0x00009200ff0f7b82 */ /* 0x000e620000000800 */
[----:B--2---:R-:W-:Y:S01]  /*1c490*/  ISETP.LT.AND P4, PT, R251, UR5, !P0 ;  /* 0x00000005fb007c0c */ /* 0x004fe2000c781270 */
[----:B------:R2:W-:Y:S04]  /*1c4a0*/  @P5 STG.E desc[UR28][R10.64], R137 ;  /* 0x000000890a005986 */ /* 0x0005e8000c10191c */
[----:B------:R-:W4:Y:S01]  /*1c4b0*/  LDL.LU R251, [R1+0x604] ;  /* 0x0006040001fb7983 */ /* 0x000f220000300800 */
[----:B------:R-:W-:Y:S01]  /*1c4c0*/  LEA R8, P6, R12, R2, 0x2 ;  /* 0x000000020c087211 */ /* 0x000fe200078c10ff */
[----:B------:R-:W-:-:S03]  /*1c4d0*/  ULDC UR5, c[0x0][0x22c] ;  /* 0x00008b0000057ab9 */ /* 0x000fc60000000800 */
[----:B------:R-:W-:Y:S01]  /*1c4e0*/  LEA.HI.X.SX32 R9, R12, R3, 0x2, P6 ;  /* 0x000000030c097211 */ /* 0x000fe200030f16ff */
[----:B------:R-:W-:Y:S01]  /*1c4f0*/  IMAD R12, R17, 0x2, R12 ;  /* 0x00000002110c7824 */ /* 0x000fe200078e020c */
[----:B------:R-:W-:Y:S01]  /*1c500*/  ISETP.LT.AND P5, PT, R245, UR4, !P0 ;  /* 0x00000004f5007c0c */ /* 0x000fe2000c7a1270 */
[----:B------:R1:W-:Y:S01]  /*1c510*/  @P3 STG.E desc[UR28][R6.64], R138 ;  /* 0x0000008a06003986 */ /* 0x0003e2000c10191c */
[----:B------:R-:W-:Y:S01]  /*1c520*/  ULDC UR4, c[0x0][0x22c] ;  /* 0x00008b0000047ab9 */ /* 0x000fe20000000800 */
[----:B------:R-:W-:Y:S01]  /*1c530*/  IMAD R0, R19, 0x2, R12 ;  /* 0x0000000213007824 */ /* 0x000fe200078e020c */
[----:B------:R-:W4:Y:S01]  /*1c540*/  LDC R17, c[0x0][0x248] ;  /* 0x00009200ff117b82 */ /* 0x000f220000000800 */
[----:B------:R1:W-:Y:S03]  /*1c550*/  @P2 STG.E desc[UR28][R8.64], R139 ;  /* 0x0000008b08002986 */ /* 0x0003e6000c10191c */
[----:B--2---:R-:W-:-:S02]  /*1c560*/  LEA R10, P6, R0, R2, 0x2 ;  /* 0x00000002000a7211 */ /* 0x004fc400078c10ff */
[-C--:B------:R-:W-:Y:S02]  /*1c570*/  LEA R4, P2, R12, R2.reuse, 0x2 ;  /* 0x000000020c047211 */ /* 0x080fe400078410ff */
[-C--:B------:R-:W-:Y:S01]  /*1c580*/  LEA.HI.X.SX32 R11, R0, R3.reuse, 0x2, P6 ;  /* 0x00000003000b7211 */ /* 0x080fe200030f16ff */
[----:B-1----:R-:W-:Y:S01]  /*1c590*/  IMAD R0, R13, 0x2, R0 ;  /* 0x000000020d007824 */ /* 0x002fe200078e0200 */
[----:B------:R-:W-:Y:S01]  /*1c5a0*/  ISETP.LT.AND P3, PT, R248, UR4, !P0 ;  /* 0x00000004f8007c0c */ /* 0x000fe2000c761270 */
[----:B------:R-:W-:Y:S01]  /*1c5b0*/  ULDC UR4, c[0x0][0x22c] ;  /* 0x00008b0000047ab9 */ /* 0x000fe20000000800 */
[-C--:B------:R-:W-:Y:S01]  /*1c5c0*/  LEA.HI.X.SX32 R5, R12, R3.reuse, 0x2, P2 ;  /* 0x000000030c057211 */ /* 0x080fe200010f16ff */
[----:B------:R-:W2:Y:S01]  /*1c5d0*/  LDL.LU R248, [R1+0x608] ;  /* 0x0006080001f87983 */ /* 0x000ea20000300800 */
[C---:B------:R-:W-:Y:S01]  /*1c5e0*/  LEA R6, P6, R0.reuse, R2, 0x2 ;  /* 0x0000000200067211 */ /* 0x040fe200078c10ff */
[----:B------:R-:W1:Y:S02]  /*1c5f0*/  LDC R13, c[0x0][0x248] ;  /* 0x00009200ff0d7b82 */ /* 0x000e640000000800 */
[----:B------:R-:W-:Y:S01]  /*1c600*/  @P5 STG.E desc[UR28][R4.64], R140 ;  /* 0x0000008c04005986 */ /* 0x000fe2000c10191c */
[----:B------:R-:W-:-:S03]  /*1c610*/  LEA.HI.X.SX32 R7, R0, R3, 0x2, P6 ;  /* 0x0000000300077211 */ /* 0x000fc600030f16ff */
[----:B------:R3:W-:Y:S01]  /*1c620*/  @P4 STG.E desc[UR28][R10.64], R141 ;  /* 0x0000008d0a004986 */ /* 0x0007e2000c10191c */
[----:B------:R-:W-:Y:S01]  /*1c630*/  IMAD R8, R15, 0x2, R0 ;  /* 0x000000020f087824 */ /* 0x000fe200078e0200 */
[----:B------:R-:W1:Y:S01]  /*1c640*/  LDC R12, c[0x0][0x248] ;  /* 0x00009200ff0c7b82 */ /* 0x000e620000000800 */
[----:B---3--:R-:W-:Y:S01]  /*1c650*/  ISETP.LT.AND P5, PT, R247, UR4, !P0 ;  /* 0x00000004f7007c0c */ /* 0x008fe2000c7a1270 */
[----:B------:R-:W-:Y:S01]  /*1c660*/  ULDC UR4, c[0x0][0x22c] ;  /* 0x00008b0000047ab9 */ /* 0x000fe20000000800 */
[----:B------:R-:W3:Y:S05]  /*1c670*/  LDL.LU R247, [R1+0x60c] ;  /* 0x00060c0001f77983 */ /* 0x000eea0000300800 */
[----:B------:R-:W1:Y:S01]  /*1c680*/  LDC R15, c[0x0][0x248] ;  /* 0x00009200ff0f7b82 */ /* 0x000e620000000800 */
[----:B------:R1:W-:Y:S01]  /*1c690*/  @P3 STG.E desc[UR28][R6.64], R142 ;  /* 0x0000008e06003986 */ /* 0x0003e2000c10191c */
[----:B------:R-:W-:-:S06]  /*1c6a0*/  ISETP.LT.AND P2, PT, R250, UR5, !P0 ;  /* 0x00000005fa007c0c */ /* 0x000fcc000c741270 */
[----:B------:R-:W2:Y:S01]  /*1c6b0*/  LDC R11, c[0x0][0x248] ;  /* 0x00009200ff0b7b82 */ /* 0x000ea20000000800 */
[----:B----4-:R-:W-:Y:S01]  /*1c6c0*/  ISETP.LT.AND P4, PT, R249, UR4, !P0 ;  /* 0x00000004f9007c0c */ /* 0x010fe2000c781270 */
[----:B------:R-:W-:Y:S01]  /*1c6d0*/  ULDC UR4, c[0x0][0x22c] ;  /* 0x00008b0000047ab9 */ /* 0x000fe20000000800 */
[----:B------:R-:W4:Y:S05]  /*1c6e0*/  LDL.LU R249, [R1+0x610] ;  /* 0x0006100001f97983 */ /* 0x000f2a0000300800 */
[----:B------:R-:W3:Y:S01]  /*1c6f0*/  LDC R10, c[0x0][0x248] ;  /* 0x00009200ff0a7b82 */ /* 0x000ee20000000800 */
[----:B------:R-:W-:Y:S01]  /*1c700*/  ISETP.LT.AND P3, PT, R251, UR4, !P0 ;  /* 0x00000004fb007c0c */ /* 0x000fe2000c761270 */
[----:B------:R-:W-:Y:S01]  /*1c710*/  IMAD R0, R17, 0x2, R8 ;  /* 0x0000000211007824 */ /* 0x000fe200078e0208 */
[----:B------:R-:W4:Y:S01]  /*1c720*/  LDL.LU R251, [R1+0x254] ;  /* 0x0002540001fb7983 */ /* 0x000f220000300800 */
[----:B------:R-:W-:Y:S01]  /*1c730*/  LEA R4, P6, R8, R2, 0x2 ;  /* 0x0000000208047211 */ /* 0x000fe200078c10ff */
[----:B------:R-:W-:-:S02]  /*1c740*/  ULDC UR4, c[0x0][0x22c] ;  /* 0x00008b0000047ab9 */ /* 0x000fc40000000800 */
[----:B------:R-:W4:Y:S01]  /*1c750*/  LDS.128 R16, [R252] ;  /* 0x00000000fc107984 */ /* 0x000f220000000c00 */
[----:B------:R-:W-:Y:S02]  /*1c760*/  LEA.HI.X.SX32 R5, R8, R3, 0x2, P6 ;  /* 0x0000000308057211 */ /* 0x000fe400030f16ff */
[----:B------:R-:W-:-:S04]  /*1c770*/  LEA R8, P6, R0, R2, 0x2 ;  /* 0x0000000200087211 */ /* 0x000fc800078c10ff */
[----:B------:R-:W-:Y:S01]  /*1c780*/  LEA.HI.X.SX32 R9, R0, R3, 0x2, P6 ;  /* 0x0000000300097211 */ /* 0x000fe200030f16ff */
[----:B-1----:R-:W-:Y:S02]  /*1c790*/  IMAD R0, R13, 0x2, R0 ;  /* 0x000000020d007824 */ /* 0x002fe400078e0200 */
[----:B------:R-:W1:Y:S01]  /*1c7a0*/  LDC R13, c[0x0][0x248] ;  /* 0x00009200ff0d7b82 */ /* 0x000e620000000800 */
[----:B------:R2:W-:Y:S04]  /*1c7b0*/  @P2 STG.E desc[UR28][R4.64], R143 ;  /* 0x0000008f04002986 */ /* 0x0005e8000c10191c */
[----:B------:R2:W-:Y:S01]  /*1c7c0*/  @P5 STG.E desc[UR28][R8.64], R144 ;  /* 0x0000009008005986 */ /* 0x0005e2000c10191c */
[----:B------:R-:W-:Y:S01]  /*1c7d0*/  LEA R6, P5, R0, R2, 0x2 ;  /* 0x0000000200067211 */ /* 0x000fe200078a10ff */
[----:B--2---:R-:W-:-:S03]  /*1c7e0*/  IMAD R5, R15, 0x2, R0 ;  /* 0x000000020f057824 */ /* 0x004fc600078e0200 */
[-C--:B------:R-:W-:Y:S01]  /*1c7f0*/  LEA.HI.X.SX32 R7, R0, R3.reuse, 0x2, P5 ;  /* 0x0000000300077211 */ /* 0x080fe200028f16ff */
[----:B------:R-:W-:Y:S01]  /*1c800*/  IMAD R0, R12, 0x2, R5 ;  /* 0x000000020c007824 */ /* 0x000fe200078e0205 */
[-C--:B------:R-:W-:Y:S02]  /*1c810*/  LEA R4, P6, R5, R2.reuse, 0x2 ;  /* 0x0000000205047211 */ /* 0x080fe400078c10ff */
[----:B------:R-:W-:Y:S01]  /*1c820*/  ISETP.LT.AND P2, PT, R248, UR4, !P0 ;  /* 0x00000004f8007c0c */ /* 0x000fe2000c741270 */
[----:B------:R-:W-:Y:S01]  /*1c830*/  IMAD R11, R11, 0x2, R0 ;  /* 0x000000020b0b7824 */ /* 0x000fe200078e0200 */
[-C--:B------:R-:W-:Y:S01]  /*1c840*/  LEA.HI.X.SX32 R5, R5, R3.reuse, 0x2, P6 ;  /* 0x0000000305057211 */ /* 0x080fe200030f16ff */
[----:B------:R-:W-:Y:S01]  /*1c850*/  ULDC UR4, c[0x0][0x22c] ;  /* 0x00008b0000047ab9 */ /* 0x000fe20000000800 */
[CC--:B------:R-:W-:Y:S02]  /*1c860*/  LEA R8, P6, R0.reuse, R2.reuse, 0x2 ;  /* 0x0000000200087211 */ /* 0x0c0fe400078c10ff */
[----:B---3--:R-:W-:Y:S01]  /*1c870*/  ISETP.LT.AND P5, PT, R247, UR4, !P0 ;  /* 0x00000004f7007c0c */ /* 0x008fe2000c7a1270 */
[----:B------:R-:W-:Y:S01]  /*1c880*/  ULDC UR4, c[0x0][0x22c] ;  /* 0x00008b0000047ab9 */ /* 0x000fe20000000800 */
[----:B------:R-:W-:Y:S01]  /*1c890*/  LEA.HI.X.SX32 R9, R0, R3, 0x2, P6 ;  /* 0x0000000300097211 */ /* 0x000fe200030f16ff */
[----:B------:R-:W-:Y:S01]  /*1c8a0*/  IMAD R0, R10, 0x2, R11 ;  /* 0x000000020a007824 */ /* 0x000fe200078e020b */
[----:B------:R2:W-:Y:S04]  /*1c8b0*/  @P4 STG.E desc[UR28][R6.64], R145 ;  /* 0x0000009106004986 */ /* 0x0005e8000c10191c */
[----:B------:R3:W-:Y:S01]  /*1c8c0*/  @P3 STG.E desc[UR28][R4.64], R146 ;  /* 0x0000009204003986 */ /* 0x0007e2000c10191c */
[----:B------:R-:W-:Y:S01]  /*1c8d0*/  LEA R10, P3, R11, R2, 0x2 ;  /* 0x000000020b0a7211 */ /* 0x000fe200078610ff */
[----:B-1----:R-:W-:-:S02]  /*1c8e0*/  IMAD R13, R13, 0x2, R0 ;  /* 0x000000020d0d7824 */ /* 0x002fc400078e0200 */
[----:B------:R1:W-:Y:S01]  /*1c8f0*/  @P2 STG.E desc[UR28][R8.64], R147 ;  /* 0x0000009308002986 */ /* 0x0003e2000c10191c */
[-C--:B------:R-:W-:Y:S02]  /*1c900*/  LEA.HI.X.SX32 R11, R11, R3.reuse, 0x2, P3 ;  /* 0x000000030b0b7211 */ /* 0x080fe400018f16ff */
[----:B----4-:R-:W-:Y:S01]  /*1c910*/  ISETP.LT.AND P4, PT, R249, UR4, !P0 ;  /* 0x00000004f9007c0c */ /* 0x010fe2000c781270 */
[----:B------:R-:W-:Y:S01]  /*1c920*/  ULDC UR4, c[0x0][0x22c] ;  /* 0x00008b0000047ab9 */ /* 0x000fe20000000800 */
[-C--:B--2---:R-:W-:Y:S02]  /*1c930*/  LEA R6, P3, R0, R2.reuse, 0x2 ;  /* 0x0000000200067211 */ /* 0x084fe400078610ff */
[CC--:B------:R-:W-:Y:S01]  /*1c940*/  LEA R12, P2, R13.reuse, R2.reuse, 0x2 ;  /* 0x000000020d0c7211 */ /* 0x0c0fe200078410ff */
[----:B---3--:R-:W-:Y:S01]  /*1c950*/  IMAD R4, R14, 0x2, R13 ;  /* 0x000000020e047824 */ /* 0x008fe200078e020d */
[-C--:B------:R-:W-:Y:S02]  /*1c960*/  LEA.HI.X.SX32 R7, R0, R3.reuse, 0x2, P3 ;  /* 0x0000000300077211 */ /* 0x080fe400018f16ff */
[----:B------:R-:W-:Y:S01]  /*1c970*/  LEA.HI.X.SX32 R13, R13, R3, 0x2, P2 ;  /* 0x000000030d0d7211 */ /* 0x000fe200010f16ff */
[----:B------:R1:W-:Y:S01]  /*1c980*/  @P5 STG.E desc[UR28][R10.64], R16 ;  /* 0x000000100a005986 */ /* 0x0003e2000c10191c */
[----:B------:R-:W-:-:S03]  /*1c990*/  LEA R2, P2, R4, R2, 0x2 ;  /* 0x0000000204027211 */ /* 0x000fc600078410ff */
[----:B------:R1:W-:Y:S01]  /*1c9a0*/  @P4 STG.E desc[UR28][R6.64], R17 ;  /* 0x0000001106004986 */ /* 0x0003e2000c10191c */
[----:B------:R-:W-:Y:S02]  /*1c9b0*/  LEA.HI.X.SX32 R3, R4, R3, 0x2, P2 ;  /* 0x0000000304037211 */ /* 0x000fe400010f16ff */
[----:B------:R-:W-:-:S13]  /*1c9c0*/  ISETP.LT.AND P0, PT, R251, UR4, !P0 ;  /* 0x00000004fb007c0c */ /* 0x000fda000c701270 */
[----:B------:R1:W-:Y:S01]  /*1c9d0*/  @P0 STG.E desc[UR28][R12.64], R18 ;  /* 0x000000120c000986 */ /* 0x0003e2000c10191c */
[----:B------:R-:W-:Y:S05]  /*1c9e0*/  @!P1 EXIT ;  /* 0x000000000000994d */ /* 0x000fea0003800000 */
[----:B------:R-:W-:Y:S01]  /*1c9f0*/  STG.E desc[UR28][R2.64], R19 ;  /* 0x0000001302007986 */ /* 0x000fe2000c10191c */
[----:B------:R-:W-:Y:S05]  /*1ca00*/  EXIT ;  /* 0x000000000000794d */ /* 0x000fea0003800000 */
.L_x_2:
[----:B------:R-:W-:-:S00]  /*1ca10*/  BRA `(.L_x_2) ;  /* 0xfffffffc00fc7947 */ /* 0x000fc0000383ffff */
[----:B------:R-:W-:-:S00]  /*1ca20*/  NOP ;  /* 0x0000000000007918 */ /* 0x000fc00000000000 */
        /* <DEDUP_REMOVED lines=13> */
.L_x_3:


//--------------------- .nv.shared.matmul_kernel  --------------------------
	.section	.nv.shared.matmul_kernel,"aw",@nobits
	.sectionflags	@""
	.align	16
	.zero		1024


//--------------------- .nv.shared.reserved.0     --------------------------
	.section	.nv.shared.reserved.0,"aw",@nobits
	.weak		__nv_reservedSMEM_offset_0_alias
	.size		__nv_reservedSMEM_offset_0_alias, 0, 0
	.other		__nv_reservedSMEM_offset_0_alias,@"STO_CUDA_RESERVED_SHARED STV_DEFAULT"
__nv_reservedSMEM_offset_0_alias:
	.zero		0


//--------------------- .nv.constant0.matmul_kernel --------------------------
	.section	.nv.constant0.matmul_kernel,"a",@progbits
	.sectionflags	@""
	.align	4
.nv.constant0.matmul_kernel:
	.zero		608


//--------------------- SYMBOLS --------------------------

	.type		.nv.reservedSmem.offset0,@object
	.size		.nv.reservedSmem.offset0,0x4
